// cutlass_sweep.examples — 52_hopper_gather_scatter_fusion/52_hopper_gather_scatter_fusion.cu @ arch=sm_90
// __CUTLASS_EXAMPLE_DIR__=52_hopper_gather_scatter_fusion
/***************************************************************************************************
 * Copyright (c) 2017 - 2025 NVIDIA CORPORATION & AFFILIATES. All rights reserved.
 * SPDX-License-Identifier: BSD-3-Clause
 *
 * Redistribution and use in source and binary forms, with or without
 * modification, are permitted provided that the following conditions are met:
 *
 * 1. Redistributions of source code must retain the above copyright notice, this
 * list of conditions and the following disclaimer.
 *
 * 2. Redistributions in binary form must reproduce the above copyright notice,
 * this list of conditions and the following disclaimer in the documentation
 * and/or other materials provided with the distribution.
 *
 * 3. Neither the name of the copyright holder nor the names of its
 * contributors may be used to endorse or promote products derived from
 * this software without specific prior written permission.
 *
 * THIS SOFTWARE IS PROVIDED BY THE COPYRIGHT HOLDERS AND CONTRIBUTORS "AS IS"
 * AND ANY EXPRESS OR IMPLIED WARRANTIES, INCLUDING, BUT NOT LIMITED TO, THE
 * IMPLIED WARRANTIES OF MERCHANTABILITY AND FITNESS FOR A PARTICULAR PURPOSE ARE
 * DISCLAIMED. IN NO EVENT SHALL THE COPYRIGHT HOLDER OR CONTRIBUTORS BE LIABLE
 * FOR ANY DIRECT, INDIRECT, INCIDENTAL, SPECIAL, EXEMPLARY, OR CONSEQUENTIAL
 * DAMAGES (INCLUDING, BUT NOT LIMITED TO, PROCUREMENT OF SUBSTITUTE GOODS OR
 * SERVICES; LOSS OF USE, DATA, OR PROFITS; OR BUSINESS INTERRUPTION) HOWEVER
 * CAUSED AND ON ANY THEORY OF LIABILITY, WHETHER IN CONTRACT, STRICT LIABILITY,
 * OR TORT (INCLUDING NEGLIGENCE OR OTHERWISE) ARISING IN ANY WAY OUT OF THE USE
 * OF THIS SOFTWARE, EVEN IF ADVISED OF THE POSSIBILITY OF SUCH DAMAGE.
 *
 **************************************************************************************************/
/*! \file
  \brief Example of a Hopper gather+GEMM+scatter kernel fusion.

  This example fuses gather before GEMM and scatter after GEMM into the same
  GEMM kernel. Gather and scatter operation is controlled by an index vector
  to select rows or columns from A, B, C or D matrices.

  Gather/scatter operations are always performed along a strided dimension 
  in order to preserve vectorized loads/stores. Thus the index vector is 
  applied to rows of row-major matrices and columns of column-major matrices.

  Note that the index vector must contain integers in range [0,X) where
  X is one of (M,N,K), depending on selected gather dimension. The problem
  shape given to the GEMM kernel must consist of matrix sizes AFTER gather
  and BEFORE scatter operations are applied.
*/

#include <cstdlib>
#include <cstdio>
#include <ctime>
#include <cmath>
#include <cassert>
#include <algorithm>
#include <iostream>
#include <random>
#include <numeric>

#include <cuda_runtime.h>

#include "cutlass/cutlass.h"
#include "cutlass/gemm/device/gemm_universal.h"
#include "cutlass/gemm/device/gemm_universal_adapter.h"
#include "cutlass/gemm/collective/collective_builder.hpp"
#include "cutlass/epilogue/thread/linear_combination.h"
#include "cutlass/epilogue/collective/collective_builder.hpp"
#include "cutlass/epilogue/collective/default_epilogue.hpp"
#include "cutlass/util/command_line.h"
#include "cutlass/util/device_memory.h"
#include "cutlass/util/packed_stride.hpp"
#include "cutlass/util/reference/device/tensor_fill.h"
#include "cutlass/util/reference/device/tensor_compare.h"
#include "cutlass/util/tensor_view_io.h"

#include "helper.h"
#include "gather_gemm.hpp"
#include "gather_kernel.cuh"
#include "scatter_epilogue.hpp"

/////////////////////////////////////////////////////////////////////////////////////////////////

using namespace cute;

namespace example {

// Command line options parsing
struct Options {

  bool help = false;

  cutlass::gemm::BatchedGemmCoord problem_size = {2048, 2048, 2048, 1};
  int index_size = 1024;
  int mode = 1; // N-mode gather/scatter by default

  float alpha = 1.0f;
  float beta  = 0.0f;

  bool reference_check = true;
  int iterations = 20;

  bool valid() const {
    return problem_size.m() > 0
        && problem_size.n() > 0
        && problem_size.k() > 0
        && problem_size.batch() > 0
        && 0 <= mode && mode < 3
        && index_size <= problem_size.at(mode)
        && iterations > 0;
  }

  // Parses the command line
  void parse(int argc, char const **args) {
    cutlass::CommandLine cmd(argc, args);

    if (cmd.check_cmd_line_flag("help")) {
      help = true;
    }

    cmd.get_cmd_line_argument("m", problem_size.m());
    cmd.get_cmd_line_argument("n", problem_size.n());
    cmd.get_cmd_line_argument("k", problem_size.k());
    cmd.get_cmd_line_argument("batch_size", problem_size.batch());
    cmd.get_cmd_line_argument("index_size", index_size);

    char const modes[] = {'m', 'n', 'k'};
    char mode_input = modes[mode];
    cmd.get_cmd_line_argument("mode", mode_input);
    mode = int(std::distance(std::begin(modes), std::find(std::begin(modes), std::end(modes), mode_input)));

    cmd.get_cmd_line_argument("alpha", alpha);
    cmd.get_cmd_line_argument("beta", beta);

    cmd.get_cmd_line_argument("check", reference_check, true);
    cmd.get_cmd_line_argument("iterations", iterations);

  }

  /// Prints the usage statement.
  std::ostream & print_usage(std::ostream &out) const {

    out << 
      "52_hopper_gather_scatter_fusion example\n"
      "\n"
      "  This example uses the CUTLASS Library to fuse gather/scatter of input/output tensors with GEMM.\n"
      "  It validates and benchmarks the fused kernel against an unfused implementation that executes\n"
      "  gather+GEMM+scatter in sequence and writes intermediate (gathered) tensors to memory.\n"
      "  For the unfused implementation two GEMM kernels are considered: default one that uses the same\n"
      "  schedule and instruction set as the fused one, and an optimized one that utilizes advanced\n"
      "  features (such as TMA units) that cannot be used by the fused kernel due to hardware constraints."
      "\n"
      "Options:\n"
      "  --help                      If specified, displays this usage statement.\n"
      "  --m=<int>                   GEMM M dimension\n"
      "  --n=<int>                   GEMM N dimension\n"
      "  --k=<int>                   GEMM K dimension\n"
      "  --batch_size=<int>          GEMM batch size\n"
      "  --index_size=<int>          Size of N dimension gather/scatter index\n"
      "  --mode=<m,n,k>              Gather mode (M, N, or K)\n"
      "  --alpha=<float>             GEMM alpha parameter\n"
      "  --beta=<float>              GEMM beta parameter\n"
      "  --iterations=<int>          Number of profiling iterations to perform.\n"
      "\n"
      "Examples:\n"
      "\n"
      "$ ./examples/52_hopper_gather_scatter_fusion/52_hopper_gather_scatter_fusion --m=1024 --n=2048 --k=1024 --mode=n --index_size=1024\n";

    return out;
  }
};

///////////////////////////////////////////////////////////////////////////////////////////////////

template<class ElementA, class LayoutA, class GatherA,
         class ElementB, class LayoutB, class GatherB,
         class ElementC, class LayoutC, class GatherC,
         class ElementD, class LayoutD, class ScatterD,
         class ElementAccumulator, class ElementComputeEpilogue>
struct ExampleRunner
{
  // Useful aliases

  using ProblemShape = Shape<int,int,int,int>;

  using StrideA = cutlass::gemm::TagToStrideA_t<LayoutA>;
  using StrideB = cutlass::gemm::TagToStrideB_t<LayoutB>;
  using StrideC = cutlass::gemm::TagToStrideC_t<LayoutC>;
  using StrideD = cutlass::gemm::TagToStrideC_t<LayoutD>;

  // Alias to for the epilogue type that supports gather/scatter
  using Epilogue = cutlass::epilogue::collective::detail::Sm90TmaWarpSpecializedAdapter<
    cutlass::epilogue::collective::EpilogueGatherScatter<
      StrideC, StrideD,
      cutlass::epilogue::thread::LinearCombination<
        ElementD, 1,
        ElementAccumulator, ElementComputeEpilogue,
        cutlass::epilogue::thread::ScaleType::Default,
        cutlass::FloatRoundStyle::round_to_nearest, ElementC
      >,
      cutlass::gemm::EpilogueDefault,
      GatherC,
      ScatterD
    >
  >;

  // Alias to for the mainloop type
  using Mainloop = typename cutlass::gemm::collective::CollectiveBuilder<
    cutlass::arch::Sm90, cutlass::arch::OpClassTensorOp,
    ElementA, LayoutA, 128 / cutlass::sizeof_bits<ElementA>::value,
    ElementB, LayoutB, 128 / cutlass::sizeof_bits<ElementB>::value,
    ElementAccumulator,
    Shape<_128,_128,_64>,
    Shape<_1,_1,_1>,
    cutlass::gemm::collective::StageCountAuto,
    cutlass::gemm::KernelCpAsyncWarpSpecialized
  >::CollectiveOp;

  using Kernel = cutlass::gemm::kernel::GemmGather<
    ProblemShape,
    Mainloop,
    Epilogue,
    void,
    GatherA,
    GatherB
  >;

  using Gemm = cutlass::gemm::device::GemmUniversalAdapter<Kernel>;

  static constexpr bool DoGatherA  = not cutlass::platform::is_same<GatherA,  NoGather>::value;
  static constexpr bool DoGatherB  = not cutlass::platform::is_same<GatherB,  NoGather>::value;
  static constexpr bool DoGatherC  = not cutlass::platform::is_same<GatherC,  NoGather>::value;
  static constexpr bool DoScatterD = not cutlass::platform::is_same<ScatterD, NoGather>::value;

  static constexpr bool GatherAonM  = DoGatherA  && cutlass::platform::is_same<LayoutA,cutlass::layout::RowMajor>::value;
  static constexpr bool GatherAonK  = DoGatherA  && cutlass::platform::is_same<LayoutA,cutlass::layout::ColumnMajor>::value;
  static constexpr bool GatherBonN  = DoGatherB  && cutlass::platform::is_same<LayoutB,cutlass::layout::ColumnMajor>::value;
  static constexpr bool GatherBonK  = DoGatherB  && cutlass::platform::is_same<LayoutB,cutlass::layout::RowMajor>::value;
  static constexpr bool GatherConM  = DoGatherC  && cutlass::platform::is_same<LayoutC,cutlass::layout::RowMajor>::value;
  static constexpr bool GatherConN  = DoGatherC  && cutlass::platform::is_same<LayoutC,cutlass::layout::ColumnMajor>::value;
  static constexpr bool ScatterDonM = DoScatterD && cutlass::platform::is_same<LayoutD,cutlass::layout::RowMajor>::value;
  static constexpr bool ScatterDonN = DoScatterD && cutlass::platform::is_same<LayoutD,cutlass::layout::ColumnMajor>::value;

  static constexpr bool GatherModeM = GatherAonM || GatherConM || ScatterDonM;
  static constexpr bool GatherModeN = GatherBonN || GatherConN || ScatterDonN;
  static constexpr bool GatherModeK = GatherAonK || GatherBonK;

  static_assert( GatherModeM && !GatherModeN && !GatherModeK ||
                !GatherModeM &&  GatherModeN && !GatherModeK ||
                !GatherModeM && !GatherModeN &&  GatherModeK,
                "Only one gather mode (M, N or K) is supported by example runner");

  // Construct a reference (non-gather) GEMM kernel type

  using MainloopRef = Mainloop;

  using EpilogueRef = cutlass::epilogue::collective::detail::Sm90TmaWarpSpecializedAdapter<
    cutlass::epilogue::collective::DefaultEpilogue<
      ElementC, StrideC, StrideD,
      typename Epilogue::ThreadEpilogueOp,
      typename Epilogue::EpilogueSchedule
    >
  >;

  using KernelRef = cutlass::gemm::kernel::GemmUniversal<
    ProblemShape,
    MainloopRef,
    EpilogueRef,
    void
  >;

  using GemmRef = cutlass::gemm::device::GemmUniversalAdapter<KernelRef>;

  // Construct an optimized reference GEMM kernel type (using TMA)

  using EpilogueOpt = typename cutlass::epilogue::collective::CollectiveBuilder<
    cutlass::arch::Sm90, cutlass::arch::OpClassTensorOp,
    Shape<_128,_128,_64>,
    Shape<_2,_2,_1>,
    cutlass::epilogue::collective::EpilogueTileAuto,
    ElementAccumulator, ElementComputeEpilogue,
    ElementC, LayoutC, 128 / cutlass::sizeof_bits<ElementC>::value,
    ElementD, LayoutD, 128 / cutlass::sizeof_bits<ElementD>::value,
    cutlass::epilogue::collective::EpilogueScheduleAuto
  >::CollectiveOp;

  using MainloopOpt = typename cutlass::gemm::collective::CollectiveBuilder<
    cutlass::arch::Sm90, cutlass::arch::OpClassTensorOp,
    ElementA, LayoutA, 128 / cutlass::sizeof_bits<ElementA>::value,
    ElementB, LayoutB, 128 / cutlass::sizeof_bits<ElementB>::value,
    ElementAccumulator,
    Shape<_128,_128,_64>,
    Shape<_2,_2,_1>,
    cutlass::gemm::collective::StageCountAutoCarveout<
      static_cast<int>(sizeof(typename EpilogueOpt::SharedStorage))>,
    cutlass::gemm::collective::KernelScheduleAuto
  >::CollectiveOp;

  using KernelOpt = cutlass::gemm::kernel::GemmUniversal<
    ProblemShape,
    MainloopOpt,
    EpilogueOpt,
    void
  >;

  using GemmOpt = cutlass::gemm::device::GemmUniversalAdapter<KernelOpt>;

  // Data members

  cutlass::gemm::BatchedGemmCoord problem_size_orig;
  cutlass::gemm::BatchedGemmCoord problem_size;
  ProblemShape problem_shape_orig;
  ProblemShape problem_shape;
  cutlass::KernelHardwareInfo hw_info;

  ElementComputeEpilogue alpha;
  ElementComputeEpilogue beta;

  StrideA stride_A_orig;
  StrideB stride_B_orig;
  StrideC stride_C_orig;
  StrideD stride_D_orig;

  StrideA stride_A;
  StrideB stride_B;
  StrideC stride_C;
  StrideD stride_D;

  cutlass::device_memory::allocation<ElementA> tensor_a;
  cutlass::device_memory::allocation<ElementB> tensor_b;
  cutlass::device_memory::allocation<ElementC> tensor_c;
  cutlass::device_memory::allocation<ElementD> tensor_d;

  cutlass::device_memory::allocation<int> gather_indices;

  cutlass::device_memory::allocation<ElementA> tensor_a_gathered;
  cutlass::device_memory::allocation<ElementB> tensor_b_gathered;
  cutlass::device_memory::allocation<ElementC> tensor_c_gathered;
  cutlass::device_memory::allocation<ElementD> tensor_d_gathered;
  cutlass::device_memory::allocation<ElementD> tensor_d_reference;

  cutlass::gemm::GemmUniversalMode gemm_mode;

  Gemm gemm;
  typename Gemm::Arguments arguments;
  cutlass::device_memory::allocation<uint8_t> workspace;

  GemmRef gemm_ref;
  typename GemmRef::Arguments arguments_ref;
  cutlass::device_memory::allocation<uint8_t> workspace_ref;

  GemmOpt gemm_opt;
  typename GemmOpt::Arguments arguments_opt;
  cutlass::device_memory::allocation<uint8_t> workspace_opt;

  ExampleRunner(Options const &options, cutlass::KernelHardwareInfo const &hw_info)
  : problem_size_orig(options.problem_size),
    problem_size(GatherModeM ? options.index_size : problem_size_orig.m(),
                 GatherModeN ? options.index_size : problem_size_orig.n(),
                 GatherModeK ? options.index_size : problem_size_orig.k(),
                 problem_size_orig.batch()),
    problem_shape_orig(problem_size_orig.m(), problem_size_orig.n(), problem_size_orig.k(), problem_size_orig.batch()),
    problem_shape(problem_size.m(), problem_size.n(), problem_size.k(), problem_size.batch()),
    hw_info(hw_info),
    alpha(options.alpha),
    beta(options.beta),
    stride_A_orig(cutlass::make_cute_packed_stride(
        StrideA{}, make_shape(problem_size_orig.m(), problem_size_orig.k(), problem_size_orig.batch()))),
    stride_B_orig(cutlass::make_cute_packed_stride(
        StrideB{}, make_shape(problem_size_orig.n(), problem_size_orig.k(), problem_size_orig.batch()))),
    stride_C_orig(cutlass::make_cute_packed_stride(
        StrideC{}, make_shape(problem_size_orig.m(), problem_size_orig.n(), problem_size_orig.batch()))),
    stride_D_orig(cutlass::make_cute_packed_stride(
        StrideD{}, make_shape(problem_size_orig.m(), problem_size_orig.n(), problem_size_orig.batch()))),
    stride_A(cutlass::make_cute_packed_stride(
        StrideA{}, make_shape(problem_size.m(), problem_size.k(), problem_size.batch()))),
    stride_B(cutlass::make_cute_packed_stride(
        StrideB{}, make_shape(problem_size.n(), problem_size.k(), problem_size.batch()))),
    stride_C(cutlass::make_cute_packed_stride(
        StrideC{}, make_shape(problem_size.m(), problem_size.n(), problem_size.batch()))),
    stride_D(cutlass::make_cute_packed_stride(
        StrideD{}, make_shape(problem_size.m(), problem_size.n(), problem_size.batch()))),
    tensor_a(problem_size_orig.m() * problem_size_orig.k() * problem_size_orig.batch()),
    tensor_b(problem_size_orig.k() * problem_size_orig.n() * problem_size_orig.batch()),
    tensor_c(problem_size_orig.m() * problem_size_orig.n() * problem_size_orig.batch()),
    tensor_d(problem_size_orig.m() * problem_size_orig.n() * problem_size_orig.batch()),
    gather_indices(options.index_size),
    tensor_a_gathered(problem_size.m() * problem_size.k() * problem_size_orig.batch()),
    tensor_b_gathered(problem_size.k() * problem_size.n() * problem_size_orig.batch()),
    tensor_c_gathered(problem_size.m() * problem_size.n() * problem_size_orig.batch()),
    tensor_d_gathered(problem_size.m() * problem_size.n() * problem_size_orig.batch()),
    tensor_d_reference(problem_size_orig.m() * problem_size_orig.n() * problem_size_orig.batch()),
    gemm_mode(problem_size.batch() > 1 ?  cutlass::gemm::GemmUniversalMode::kBatched : cutlass::gemm::GemmUniversalMode::kGemm),
    gemm(),
    // When constructing arguments for gather/scatter gemm, we must pass stride arguments
    // made for the original (non-gathered) problem size, because they are used to access
    // tensors of the original shape. However we still use the reduced (gathered) problem
    // shape since it corresponds to the logical indexing in reduced size GEMM.
    arguments{
      gemm_mode,
      problem_shape,
      {
        tensor_a.get(),
        stride_A_orig,
        tensor_b.get(),
        stride_B_orig
      },
      { 
        { alpha, beta },
        tensor_c.get(), stride_C_orig,
        tensor_d.get(), stride_D_orig,
        typename Epilogue::GatherC {gather_indices.get()},
        typename Epilogue::ScatterD{gather_indices.get()}
      },
      hw_info,
      {},
      typename Kernel::GatherA{gather_indices.get()},
      typename Kernel::GatherB{gather_indices.get()}
    },
    workspace(Gemm::get_workspace_size(arguments)),
    gemm_ref(),
    arguments_ref{
      gemm_mode,
      problem_shape,
      {
        DoGatherA ? tensor_a_gathered.get() : tensor_a.get(),
        stride_A,
        DoGatherB ? tensor_b_gathered.get() : tensor_b.get(),
        stride_B
      },
      { 
        { alpha, beta },
        DoGatherC  ? tensor_c_gathered.get() : tensor_c.get(),
        stride_C, 
        DoScatterD ? tensor_d_gathered.get() : tensor_d_reference.get(),
        stride_D
      },
      hw_info
    },
    workspace_ref(GemmRef::get_workspace_size(arguments_ref)),
    gemm_opt(),
    arguments_opt{
      gemm_mode,
      problem_shape,
      {
        DoGatherA ? tensor_a_gathered.get() : tensor_a.get(),
        stride_A,
        DoGatherB ? tensor_b_gathered.get() : tensor_b.get(),
        stride_B
      },
      { 
        { alpha, beta },
        DoGatherC  ? tensor_c_gathered.get() : tensor_c.get(),
        stride_C, 
        DoScatterD ? tensor_d_gathered.get() : tensor_d_reference.get(),
        stride_D
      },
      hw_info
    },
    workspace_opt(GemmOpt::get_workspace_size(arguments_opt))
  {
    // Fill input and output matrices on host using CUTLASS helper functions
    cutlass::reference::device::BlockFillRandomUniform(tensor_a.get(), tensor_a.size(), 1, ElementA(7), ElementA(-8), 0);
    cutlass::reference::device::BlockFillRandomUniform(tensor_b.get(), tensor_b.size(), 1, ElementB(7), ElementB(-8), 0);
    cutlass::reference::device::BlockFillRandomUniform(tensor_c.get(), tensor_c.size(), 1, ElementC(7), ElementC(-8), 0);
    cutlass::reference::device::BlockFillSequential(tensor_d.get(), tensor_d.size(), ElementD(0), ElementD(0));

    // <- Fill gather_indices with unique random integers in range [0,n)
    int index_range = GatherModeM ? problem_size_orig.m() : (GatherModeN ? problem_size_orig.n() : problem_size_orig.k());
    std::vector<int> indices(index_range);
    std::iota(indices.begin(), indices.end(), 0);
    { // std::random_shuffle was deprecated in C++14 and removed in C++17
      std::random_device make_seed;
      std::mt19937 source_of_randomness(make_seed());
      std::shuffle(indices.begin(), indices.end(), source_of_randomness);
    }
    gather_indices.copy_from_host(indices.data());

    auto const gemm_init = [](auto & gemm, auto const & arguments, auto & workspace)
    {
      cutlass::Status status = gemm.can_implement(arguments);
      CUTLASS_CHECK(status);
      status = gemm.initialize(arguments, workspace.get());
      CUTLASS_CHECK(status);
    };

    gemm_init(gemm,     arguments,     workspace    );
    gemm_init(gemm_ref, arguments_ref, workspace_ref);
    gemm_init(gemm_opt, arguments_opt, workspace_opt);
  }

  void debug_output(std::ostream & os)
  {
    auto print_tensor = [](std::ostream &os, char const * name, auto const & data, auto shape, auto stride)
    {
      std::vector<remove_cvref_t<decltype(*data.get())>> h_data(data.size());
      data.copy_to_host(h_data.data());
      Tensor t = make_tensor(h_data.data(), shape, stride);
      os << "\n" << name << ": " << std::setw(4) << t << std::endl;
    };
    {
      auto [M,N,K,L] = problem_shape_orig;
      print_tensor(os, "A", tensor_a, make_shape(M,K,L), stride_A_orig);
      print_tensor(os, "B", tensor_b, make_shape(N,K,L), stride_B_orig);
      print_tensor(os, "C", tensor_c, make_shape(M,N,L), stride_C_orig);
      print_tensor(os, "D", tensor_d, make_shape(M,N,L), stride_D_orig);
      print_tensor(os, "D reference", tensor_d_reference, make_shape(M,N,L), stride_D_orig);
      print_tensor(os, "indices", gather_indices, make_shape(gather_indices.size()), make_stride(_1{}));
    }
  }

  template<class Gemm2>
  static void run_gemm(Gemm2 &gemm)
  {
    cutlass::Status status = gemm.run();
    CUTLASS_CHECK(status);
  }

  template<class Gemm2>
  void run_reference(Gemm2 &gemm)
  {
    // Convenience wrapper around calls to separate gather/scatter kernels
    auto run_gather = [this](auto call, auto const & input, auto & output, auto gather_func, auto batch_size, auto stride)
    {
      [[maybe_unused]] auto idx = find_if(stride, [](auto x){ return not is_constant<1, decltype(x)>{}; });
      constexpr int I = decltype(idx)::value;
      call(input.get(), 
           output.get(),
           gather_func,
           batch_size,
           static_cast<int>(input.size() / batch_size),
           static_cast<int>(output.size() / batch_size),
           static_cast<int>(get<I>(stride)),
           hw_info);
    };

    // Forward calls via lambda to avoid specifying template arguments
    auto gather_call = [](auto&&... args){ gather(static_cast<decltype(args)&&>(args)...); };
    // MSVC doesn't count use inside a false "if constexpr" branch.
    [[maybe_unused]] auto scatter_call = [](auto&&... args){ scatter(static_cast<decltype(args)&&>(args)...); };

    if constexpr (DoGatherA) {
      run_gather(gather_call, tensor_a, tensor_a_gathered, arguments.gather_A, problem_size.batch(), stride_A);
    }
    if constexpr (DoGatherB) {
      run_gather(gather_call, tensor_b, tensor_b_gathered, arguments.gather_B, problem_size.batch(), stride_B);
    }
    if constexpr (DoGatherC) {
      if (beta != ElementComputeEpilogue(0)) {
        run_gather(gather_call, tensor_c, tensor_c_gathered, arguments.epilogue.gather_C, problem_size.batch(), stride_C);
      }
    }

    run_gemm(gemm);

    if constexpr (DoScatterD) {
      run_gather(scatter_call, tensor_d_gathered, tensor_d_reference, arguments.epilogue.scatter_D, problem_size.batch(), stride_D);
    }
  }

  bool verify()
  {
    run_gemm(gemm);
    run_reference(gemm_ref);
    cudaDeviceSynchronize();
    return cutlass::reference::device::BlockCompareEqual(tensor_d.get(), tensor_d_reference.get(), tensor_d.size());
  }

  bool run(Options const &options)
  {
    if (options.reference_check) {
      if (!verify()) {
        std::cout << "Failed validation" << std::endl;
#if 0
        debug_output(std::cout);
#endif
        return false;
      } 
      else {
        std::cout << "Passed validation" << std::endl;
      }
    }

    //
    // Run profiling loop
    //

    auto const benchmark = [&](auto name, auto func)
    {
      GpuTimer timer;
      timer.start();
      for (int iter = 0; iter < options.iterations; ++iter) {
        func();
      }
      timer.stop();

      double runtime = timer.elapsed_millis() / double(options.iterations);
      double gflops = 2 * double(problem_size.product()) / 1e6 / runtime; // Two flops per multiply-add

      std::cout << name << ":\n";
      std::cout << "  Runtime: " << runtime << " ms\n";
      std::cout << "   GFLOPs: " << gflops  << "\n";
    };

    benchmark("Fused", [&](){ run_gemm(gemm); });
    benchmark("Unfused default", [&](){ run_reference(gemm_ref); });
    benchmark("Unfused optimized", [&](){ run_reference(gemm_opt); });

    return true;
  }
};

} // namespace example

int main(int argc, const char ** argv) {

  bool notSupported = false;

  // CUDA 12 minimum required
  if (__CUDACC_VER_MAJOR__ < 12) {
    std::cerr << "This example requires CUDA Toolkit version 12 or later.\n";
    notSupported = true;
  }

  cudaDeviceProp props;
  CUDA_CHECK(cudaGetDeviceProperties(&props, 0));

  if (props.major < 9) {
    std::cerr << "This example requires a device with compute capability 90 or higher.\n";
    notSupported = true;
  }
  
  else if (props.major != 9 || props.minor != 0) {
    std::cerr << "This example requires a GPU of NVIDIA's Hopper Architecture (compute capability 90).\n";
    notSupported = true;
  }
  

  if (notSupported) {
    return EXIT_SUCCESS; // Do not fail CI checks on unsupported systems
  }

  example::Options options;
  options.parse(argc, argv);

  if (options.help) {
    options.print_usage(std::cout) << "\n";
    return EXIT_SUCCESS;
  }

  if (!options.valid()) {
    std::cerr << "Invalid arguments." << "\n";
    return EXIT_FAILURE;
  }

  cutlass::KernelHardwareInfo hw_info;
  hw_info.device_id = 0;
  hw_info.sm_count = cutlass::KernelHardwareInfo::query_device_multiprocessor_count(hw_info.device_id);

  bool result = true;

#if defined(CUTLASS_ARCH_MMA_SM90_SUPPORTED)

  switch (options.mode) {
    using namespace example;
    case 0: {
      std::cout << "Gather A,C + scatter D on M mode:" << std::endl;
      using Runner = ExampleRunner<
        cutlass::half_t, cutlass::layout::RowMajor,    IndexedGather<int>, // A
        cutlass::half_t, cutlass::layout::ColumnMajor, NoGather,           // B
        cutlass::half_t, cutlass::layout::RowMajor,    IndexedGather<int>, // C
        cutlass::half_t, cutlass::layout::RowMajor,    IndexedGather<int>, // D
        float, float>;
      result &= Runner(options, hw_info).run(options);
      break;
    }
    case 1: {
      std::cout << "Gather B,C + scatter D on N mode:" << std::endl;
      using Runner = ExampleRunner<
        cutlass::half_t, cutlass::layout::RowMajor,    NoGather,           // A
        cutlass::half_t, cutlass::layout::ColumnMajor, IndexedGather<int>, // B
        cutlass::half_t, cutlass::layout::ColumnMajor, IndexedGather<int>, // C
        cutlass::half_t, cutlass::layout::ColumnMajor, IndexedGather<int>, // D
        float, float>;
      result &= Runner(options, hw_info).run(options);
      break;
    }
    case 2: {
      std::cout << "Gather A,B on K mode:" << std::endl;
      using Runner = ExampleRunner<
        cutlass::half_t, cutlass::layout::ColumnMajor, IndexedGather<int>, // A
        cutlass::half_t, cutlass::layout::RowMajor,    IndexedGather<int>, // B
        cutlass::half_t, cutlass::layout::RowMajor,    NoGather,           // C
        cutlass::half_t, cutlass::layout::RowMajor,    NoGather,           // D
        float, float>;
      result &= Runner(options, hw_info).run(options);
      break;
    }
  }
#endif

  return result ? EXIT_SUCCESS : EXIT_FAILURE;
}


// ===== COMPILED SASS (sm_90a) =====

	.target	sm_90a

	.elftype	@"ET_EXEC"


//--------------------- .note.nv.tkinfo           --------------------------
	.section	.note.nv.tkinfo,"",@"SHT_NOTE"
	.sectionflags	@"SHF_NOTE_NV_TKINFO"
	.tkinfo
        /*0018*/ 	.word	0x00000002
        /*0030*/ 	.string	""
        /*0030*/ 	.string	"ptxas"
        /*0030*/ 	.string	"Cuda compilation tools, release 13.0, V13.0.88"
        /*0030*/ 	.string	"Build cuda_13.0.r13.0/compiler.36424714_0"
        /*0030*/ 	.string	"-arch sm_90a -m 64 "



//--------------------- .note.nv.cuinfo           --------------------------
	.section	.note.nv.cuinfo,"",@"SHT_NOTE"
	.sectionflags	@"SHF_NOTE_NV_CUINFO"
        /*0018*/ 	.short	0x0002
        /*001a*/ 	.short	0x005a
        /*001c*/ 	.short	0x0082
	.zero		2


//--------------------- .nv.info                  --------------------------
	.section	.nv.info,"",@"SHT_CUDA_INFO"
	.align	4


	//----- nvinfo : EIATTR_REGCOUNT
	.align		4
        /*0000*/ 	.byte	0x04, 0x2f
        /*0002*/ 	.short	(.L_37 - .L_36)
	.align		4
.L_36:
        /*0004*/ 	.word	index@(_ZN7cutlass13device_kernelINS_4gemm6kernel10GemmGatherIN4cute5tupleIJiiiiEEENS1_10collective13CollectiveMmaINS1_38MainloopSm90CpAsyncGmmaWarpSpecializedILi7ENS5_IJNS4_1CILi1EEESB_SB_EEENS1_28KernelCpAsyncWarpSpecializedEEENS5_IJNSA_ILi128EEESF_NSA_ILi64EEEEEENS_6half_tENS5_IJlSB_lEEESI_SJ_NS4_8TiledMMAINS4_8MMA_AtomIJNS4_4SM904GMMA26MMA_64x128x16_F32F16F16_SSILNSN_5MajorE0ELSP_0ELNSN_7ScaleInE1ELSQ_1EEEEEENS4_6LayoutISC_NS5_IJNSA_ILi0EEESU_SU_EEEEENS5_IJNS4_10UnderscoreESX_SX_EEEEENS4_9TiledCopyINS4_9Copy_AtomIJNS4_31SM80_CP_ASYNC_CACHEALWAYS_ZFILLINS_9uint128_tES13_EESI_EEENST_INS5_IJNS5_IJNSA_ILi8EEENSA_ILi32EEEEEES16_EEENS5_IJNS5_IJNSA_ILi256EEESB_EEES17_EEEEENS5_IJS17_SG_EEEEENS4_14ComposedLayoutINS4_7SwizzleILi3ELi4ELi3EEENS4_18smem_ptr_flag_bitsILi16EEENST_INS5_IJS16_SG_EEENS5_IJSG_SB_EEEEEEEvNS4_8identityES1F_S1O_vS1P_EENS_8epilogue10collective6detail29Sm90TmaWarpSpecializedAdapterINS1S_21EpilogueGatherScatterISJ_SJ_NS1R_6thread17LinearCombinationISI_Li1EffLNS1W_9ScaleType4KindE0ELNS_15FloatRoundStyleE2ESI_EENS1_15EpilogueDefaultEN7example13IndexedGatherIiEES25_EEEEvS25_NS23_8NoGatherEEEEEvNT_6ParamsE)
        /*0008*/ 	.word	0x0000009a


	//----- nvinfo : EIATTR_FRAME_SIZE
	.align		4
.L_37:
        /*000c*/ 	.byte	0x04, 0x11
        /*000e*/ 	.short	(.L_39 - .L_38)
	.align		4
.L_38:
        /*0010*/ 	.word	index@(_ZN7cutlass13device_kernelINS_4gemm6kernel10GemmGatherIN4cute5tupleIJiiiiEEENS1_10collective13CollectiveMmaINS1_38MainloopSm90CpAsyncGmmaWarpSpecializedILi7ENS5_IJNS4_1CILi1EEESB_SB_EEENS1_28KernelCpAsyncWarpSpecializedEEENS5_IJNSA_ILi128EEESF_NSA_ILi64EEEEEENS_6half_tENS5_IJlSB_lEEESI_SJ_NS4_8TiledMMAINS4_8MMA_AtomIJNS4_4SM904GMMA26MMA_64x128x16_F32F16F16_SSILNSN_5MajorE0ELSP_0ELNSN_7ScaleInE1ELSQ_1EEEEEENS4_6LayoutISC_NS5_IJNSA_ILi0EEESU_SU_EEEEENS5_IJNS4_10UnderscoreESX_SX_EEEEENS4_9TiledCopyINS4_9Copy_AtomIJNS4_31SM80_CP_ASYNC_CACHEALWAYS_ZFILLINS_9uint128_tES13_EESI_EEENST_INS5_IJNS5_IJNSA_ILi8EEENSA_ILi32EEEEEES16_EEENS5_IJNS5_IJNSA_ILi256EEESB_EEES17_EEEEENS5_IJS17_SG_EEEEENS4_14ComposedLayoutINS4_7SwizzleILi3ELi4ELi3EEENS4_18smem_ptr_flag_bitsILi16EEENST_INS5_IJS16_SG_EEENS5_IJSG_SB_EEEEEEEvNS4_8identityES1F_S1O_vS1P_EENS_8epilogue10collective6detail29Sm90TmaWarpSpecializedAdapterINS1S_21EpilogueGatherScatterISJ_SJ_NS1R_6thread17LinearCombinationISI_Li1EffLNS1W_9ScaleType4KindE0ELNS_15FloatRoundStyleE2ESI_EENS1_15EpilogueDefaultEN7example13IndexedGatherIiEES25_EEEEvS25_NS23_8NoGatherEEEEEvNT_6ParamsE)
        /*0014*/ 	.word	0x00000000


	//----- nvinfo : EIATTR_REGCOUNT
	.align		4
.L_39:
        /*0018*/ 	.byte	0x04, 0x2f
        /*001a*/ 	.short	(.L_41 - .L_40)
	.align		4
.L_40:
        /*001c*/ 	.word	index@(_ZN7cutlass13device_kernelINS_4gemm6kernel13GemmUniversalIN4cute5tupleIJiiiiEEENS1_10collective13CollectiveMmaINS1_38MainloopSm90CpAsyncGmmaWarpSpecializedILi7ENS5_IJNS4_1CILi1EEESB_SB_EEENS1_28KernelCpAsyncWarpSpecializedEEENS5_IJNSA_ILi128EEESF_NSA_ILi64EEEEEENS_6half_tENS5_IJlSB_lEEESI_SJ_NS4_8TiledMMAINS4_8MMA_AtomIJNS4_4SM904GMMA26MMA_64x128x16_F32F16F16_SSILNSN_5MajorE0ELSP_0ELNSN_7ScaleInE1ELSQ_1EEEEEENS4_6LayoutISC_NS5_IJNSA_ILi0EEESU_SU_EEEEENS5_IJNS4_10UnderscoreESX_SX_EEEEENS4_9TiledCopyINS4_9Copy_AtomIJNS4_31SM80_CP_ASYNC_CACHEALWAYS_ZFILLINS_9uint128_tES13_EESI_EEENST_INS5_IJNS5_IJNSA_ILi8EEENSA_ILi32EEEEEES16_EEENS5_IJNS5_IJNSA_ILi256EEESB_EEES17_EEEEENS5_IJS17_SG_EEEEENS4_14ComposedLayoutINS4_7SwizzleILi3ELi4ELi3EEENS4_18smem_ptr_flag_bitsILi16EEENST_INS5_IJS16_SG_EEENS5_IJSG_SB_EEEEEEEvNS4_8identityES1F_S1O_vS1P_EENS_8epilogue10collective6detail29Sm90TmaWarpSpecializedAdapterINS1S_15DefaultEpilogueISI_SJ_SJ_NS1R_6thread17LinearCombinationISI_Li1EffLNS1W_9ScaleType4KindE0ELNS_15FloatRoundStyleE2ESI_EENS1_15EpilogueDefaultEEEEEvvEEEEvNT_6ParamsE)
        /*0020*/ 	.word	0x000000a7


	//----- nvinfo : EIATTR_FRAME_SIZE
	.align		4
.L_41:
        /*0024*/ 	.byte	0x04, 0x11
        /*0026*/ 	.short	(.L_43 - .L_42)
	.align		4
.L_42:
        /*0028*/ 	.word	index@(_ZN7cutlass13device_kernelINS_4gemm6kernel13GemmUniversalIN4cute5tupleIJiiiiEEENS1_10collective13CollectiveMmaINS1_38MainloopSm90CpAsyncGmmaWarpSpecializedILi7ENS5_IJNS4_1CILi1EEESB_SB_EEENS1_28KernelCpAsyncWarpSpecializedEEENS5_IJNSA_ILi128EEESF_NSA_ILi64EEEEEENS_6half_tENS5_IJlSB_lEEESI_SJ_NS4_8TiledMMAINS4_8MMA_AtomIJNS4_4SM904GMMA26MMA_64x128x16_F32F16F16_SSILNSN_5MajorE0ELSP_0ELNSN_7ScaleInE1ELSQ_1EEEEEENS4_6LayoutISC_NS5_IJNSA_ILi0EEESU_SU_EEEEENS5_IJNS4_10UnderscoreESX_SX_EEEEENS4_9TiledCopyINS4_9Copy_AtomIJNS4_31SM80_CP_ASYNC_CACHEALWAYS_ZFILLINS_9uint128_tES13_EESI_EEENST_INS5_IJNS5_IJNSA_ILi8EEENSA_ILi32EEEEEES16_EEENS5_IJNS5_IJNSA_ILi256EEESB_EEES17_EEEEENS5_IJS17_SG_EEEEENS4_14ComposedLayoutINS4_7SwizzleILi3ELi4ELi3EEENS4_18smem_ptr_flag_bitsILi16EEENST_INS5_IJS16_SG_EEENS5_IJSG_SB_EEEEEEEvNS4_8identityES1F_S1O_vS1P_EENS_8epilogue10collective6detail29Sm90TmaWarpSpecializedAdapterINS1S_15DefaultEpilogueISI_SJ_SJ_NS1R_6thread17LinearCombinationISI_Li1EffLNS1W_9ScaleType4KindE0ELNS_15FloatRoundStyleE2ESI_EENS1_15EpilogueDefaultEEEEEvvEEEEvNT_6ParamsE)
        /*002c*/ 	.word	0x00000000


	//----- nvinfo : EIATTR_REGCOUNT
	.align		4
.L_43:
        /*0030*/ 	.byte	0x04, 0x2f
        /*0032*/ 	.short	(.L_45 - .L_44)
	.align		4
.L_44:
        /*0034*/ 	.word	index@(_ZN7cutlass13device_kernelINS_4gemm6kernel13GemmUniversalIN4cute5tupleIJiiiiEEENS1_10collective13CollectiveMmaINS1_34MainloopSm90TmaGmmaWarpSpecializedILi7ENS5_IJNS4_1CILi2EEESB_NSA_ILi1EEEEEENS1_35KernelTmaWarpSpecializedCooperativeEEENS5_IJNSA_ILi128EEESG_NSA_ILi64EEEEEENS_6half_tENS5_IJlSC_lEEESJ_SK_NS4_8TiledMMAINS4_8MMA_AtomIJNS4_4SM904GMMA26MMA_64x128x16_F32F16F16_SSILNSO_5MajorE0ELSQ_0ELNSO_7ScaleInE1ELSR_1EEEEEENS4_6LayoutINS5_IJSB_SC_SC_EEENS5_IJSC_NSA_ILi0EEESW_EEEEENS5_IJNS4_10UnderscoreESZ_SZ_EEEEENS4_23SM90_TMA_LOAD_MULTICASTENS4_14ComposedLayoutINS4_7SwizzleILi3ELi4ELi3EEENS4_18smem_ptr_flag_bitsILi16EEENSU_INS5_IJNSA_ILi8EEESH_EEENS5_IJSH_SC_EEEEEEEvNS4_8identityES12_S1C_vS1D_EENS_8epilogue10collective6detail29Sm90TmaWarpSpecializedAdapterINS1G_15DefaultEpilogueISJ_SK_SK_NS1F_6thread17LinearCombinationISJ_Li1EffLNS1K_9ScaleType4KindE0ELNS_15FloatRoundStyleE2ESJ_EENS1_15EpilogueDefaultEEEEEvvEEEEvNT_6ParamsE)
        /*0038*/ 	.word	0x000000a8


	//----- nvinfo : EIATTR_FRAME_SIZE
	.align		4
.L_45:
        /*003c*/ 	.byte	0x04, 0x11
        /*003e*/ 	.short	(.L_47 - .L_46)
	.align		4
.L_46:
        /*0040*/ 	.word	index@(_ZN7cutlass13device_kernelINS_4gemm6kernel13GemmUniversalIN4cute5tupleIJiiiiEEENS1_10collective13CollectiveMmaINS1_34MainloopSm90TmaGmmaWarpSpecializedILi7ENS5_IJNS4_1CILi2EEESB_NSA_ILi1EEEEEENS1_35KernelTmaWarpSpecializedCooperativeEEENS5_IJNSA_ILi128EEESG_NSA_ILi64EEEEEENS_6half_tENS5_IJlSC_lEEESJ_SK_NS4_8TiledMMAINS4_8MMA_AtomIJNS4_4SM904GMMA26MMA_64x128x16_F32F16F16_SSILNSO_5MajorE0ELSQ_0ELNSO_7ScaleInE1ELSR_1EEEEEENS4_6LayoutINS5_IJSB_SC_SC_EEENS5_IJSC_NSA_ILi0EEESW_EEEEENS5_IJNS4_10UnderscoreESZ_SZ_EEEEENS4_23SM90_TMA_LOAD_MULTICASTENS4_14ComposedLayoutINS4_7SwizzleILi3ELi4ELi3EEENS4_18smem_ptr_flag_bitsILi16EEENSU_INS5_IJNSA_ILi8EEESH_EEENS5_IJSH_SC_EEEEEEEvNS4_8identityES12_S1C_vS1D_EENS_8epilogue10collective6detail29Sm90TmaWarpSpecializedAdapterINS1G_15DefaultEpilogueISJ_SK_SK_NS1F_6thread17LinearCombinationISJ_Li1EffLNS1K_9ScaleType4KindE0ELNS_15FloatRoundStyleE2ESJ_EENS1_15EpilogueDefaultEEEEEvvEEEEvNT_6ParamsE)
        /*0044*/ 	.word	0x00000000


	//----- nvinfo : EIATTR_REGCOUNT
	.align		4
.L_47:
        /*0048*/ 	.byte	0x04, 0x2f
        /*004a*/ 	.short	(.L_49 - .L_48)
	.align		4
.L_48:
        /*004c*/ 	.word	index@(_ZN7cutlass13device_kernelINS_4gemm6kernel10GemmGatherIN4cute5tupleIJiiiiEEENS1_10collective13CollectiveMmaINS1_38MainloopSm90CpAsyncGmmaWarpSpecializedILi7ENS5_IJNS4_1CILi1EEESB_SB_EEENS1_28KernelCpAsyncWarpSpecializedEEENS5_IJNSA_ILi128EEESF_NSA_ILi64EEEEEENS_6half_tENS5_IJlSB_lEEESI_SJ_NS4_8TiledMMAINS4_8MMA_AtomIJNS4_4SM904GMMA26MMA_64x128x16_F32F16F16_SSILNSN_5MajorE0ELSP_0ELNSN_7ScaleInE1ELSQ_1EEEEEENS4_6LayoutISC_NS5_IJNSA_ILi0EEESU_SU_EEEEENS5_IJNS4_10UnderscoreESX_SX_EEEEENS4_9TiledCopyINS4_9Copy_AtomIJNS4_31SM80_CP_ASYNC_CACHEALWAYS_ZFILLINS_9uint128_tES13_EESI_EEENST_INS5_IJNS5_IJNSA_ILi8EEENSA_ILi32EEEEEES16_EEENS5_IJNS5_IJNSA_ILi256EEESB_EEES17_EEEEENS5_IJS17_SG_EEEEENS4_14ComposedLayoutINS4_7SwizzleILi3ELi4ELi3EEENS4_18smem_ptr_flag_bitsILi16EEENST_INS5_IJS16_SG_EEENS5_IJSG_SB_EEEEEEEvNS4_8identityES1F_S1O_vS1P_EENS_8epilogue10collective6detail29Sm90TmaWarpSpecializedAdapterINS1S_21EpilogueGatherScatterINS5_IJSB_llEEES1W_NS1R_6thread17LinearCombinationISI_Li1EffLNS1X_9ScaleType4KindE0ELNS_15FloatRoundStyleE2ESI_EENS1_15EpilogueDefaultEN7example13IndexedGatherIiEES26_EEEEvNS24_8NoGatherES26_EEEEvNT_6ParamsE)
        /*0050*/ 	.word	0x0000009a


	//----- nvinfo : EIATTR_FRAME_SIZE
	.align		4
.L_49:
        /*0054*/ 	.byte	0x04, 0x11
        /*0056*/ 	.short	(.L_51 - .L_50)
	.align		4
.L_50:
        /*0058*/ 	.word	index@(_ZN7cutlass13device_kernelINS_4gemm6kernel10GemmGatherIN4cute5tupleIJiiiiEEENS1_10collective13CollectiveMmaINS1_38MainloopSm90CpAsyncGmmaWarpSpecializedILi7ENS5_IJNS4_1CILi1EEESB_SB_EEENS1_28KernelCpAsyncWarpSpecializedEEENS5_IJNSA_ILi128EEESF_NSA_ILi64EEEEEENS_6half_tENS5_IJlSB_lEEESI_SJ_NS4_8TiledMMAINS4_8MMA_AtomIJNS4_4SM904GMMA26MMA_64x128x16_F32F16F16_SSILNSN_5MajorE0ELSP_0ELNSN_7ScaleInE1ELSQ_1EEEEEENS4_6LayoutISC_NS5_IJNSA_ILi0EEESU_SU_EEEEENS5_IJNS4_10UnderscoreESX_SX_EEEEENS4_9TiledCopyINS4_9Copy_AtomIJNS4_31SM80_CP_ASYNC_CACHEALWAYS_ZFILLINS_9uint128_tES13_EESI_EEENST_INS5_IJNS5_IJNSA_ILi8EEENSA_ILi32EEEEEES16_EEENS5_IJNS5_IJNSA_ILi256EEESB_EEES17_EEEEENS5_IJS17_SG_EEEEENS4_14ComposedLayoutINS4_7SwizzleILi3ELi4ELi3EEENS4_18smem_ptr_flag_bitsILi16EEENST_INS5_IJS16_SG_EEENS5_IJSG_SB_EEEEEEEvNS4_8identityES1F_S1O_vS1P_EENS_8epilogue10collective6detail29Sm90TmaWarpSpecializedAdapterINS1S_21EpilogueGatherScatterINS5_IJSB_llEEES1W_NS1R_6thread17LinearCombinationISI_Li1EffLNS1X_9ScaleType4KindE0ELNS_15FloatRoundStyleE2ESI_EENS1_15EpilogueDefaultEN7example13IndexedGatherIiEES26_EEEEvNS24_8NoGatherES26_EEEEvNT_6ParamsE)
        /*005c*/ 	.word	0x00000000


	//----- nvinfo : EIATTR_REGCOUNT
	.align		4
.L_51:
        /*0060*/ 	.byte	0x04, 0x2f
        /*0062*/ 	.short	(.L_53 - .L_52)
	.align		4
.L_52:
        /*0064*/ 	.word	index@(_ZN7cutlass13device_kernelINS_4gemm6kernel13GemmUniversalIN4cute5tupleIJiiiiEEENS1_10collective13CollectiveMmaINS1_38MainloopSm90CpAsyncGmmaWarpSpecializedILi7ENS5_IJNS4_1CILi1EEESB_SB_EEENS1_28KernelCpAsyncWarpSpecializedEEENS5_IJNSA_ILi128EEESF_NSA_ILi64EEEEEENS_6half_tENS5_IJlSB_lEEESI_SJ_NS4_8TiledMMAINS4_8MMA_AtomIJNS4_4SM904GMMA26MMA_64x128x16_F32F16F16_SSILNSN_5MajorE0ELSP_0ELNSN_7ScaleInE1ELSQ_1EEEEEENS4_6LayoutISC_NS5_IJNSA_ILi0EEESU_SU_EEEEENS5_IJNS4_10UnderscoreESX_SX_EEEEENS4_9TiledCopyINS4_9Copy_AtomIJNS4_31SM80_CP_ASYNC_CACHEALWAYS_ZFILLINS_9uint128_tES13_EESI_EEENST_INS5_IJNS5_IJNSA_ILi8EEENSA_ILi32EEEEEES16_EEENS5_IJNS5_IJNSA_ILi256EEESB_EEES17_EEEEENS5_IJS17_SG_EEEEENS4_14ComposedLayoutINS4_7SwizzleILi3ELi4ELi3EEENS4_18smem_ptr_flag_bitsILi16EEENST_INS5_IJS16_SG_EEENS5_IJSG_SB_EEEEEEEvNS4_8identityES1F_S1O_vS1P_EENS_8epilogue10collective6detail29Sm90TmaWarpSpecializedAdapterINS1S_15DefaultEpilogueISI_NS5_IJSB_llEEES1W_NS1R_6thread17LinearCombinationISI_Li1EffLNS1X_9ScaleType4KindE0ELNS_15FloatRoundStyleE2ESI_EENS1_15EpilogueDefaultEEEEEvvEEEEvNT_6ParamsE)
        /*0068*/ 	.word	0x000000a8


	//----- nvinfo : EIATTR_FRAME_SIZE
	.align		4
.L_53:
        /*006c*/ 	.byte	0x04, 0x11
        /*006e*/ 	.short	(.L_55 - .L_54)
	.align		4
.L_54:
        /*0070*/ 	.word	index@(_ZN7cutlass13device_kernelINS_4gemm6kernel13GemmUniversalIN4cute5tupleIJiiiiEEENS1_10collective13CollectiveMmaINS1_38MainloopSm90CpAsyncGmmaWarpSpecializedILi7ENS5_IJNS4_1CILi1EEESB_SB_EEENS1_28KernelCpAsyncWarpSpecializedEEENS5_IJNSA_ILi128EEESF_NSA_ILi64EEEEEENS_6half_tENS5_IJlSB_lEEESI_SJ_NS4_8TiledMMAINS4_8MMA_AtomIJNS4_4SM904GMMA26MMA_64x128x16_F32F16F16_SSILNSN_5MajorE0ELSP_0ELNSN_7ScaleInE1ELSQ_1EEEEEENS4_6LayoutISC_NS5_IJNSA_ILi0EEESU_SU_EEEEENS5_IJNS4_10UnderscoreESX_SX_EEEEENS4_9TiledCopyINS4_9Copy_AtomIJNS4_31SM80_CP_ASYNC_CACHEALWAYS_ZFILLINS_9uint128_tES13_EESI_EEENST_INS5_IJNS5_IJNSA_ILi8EEENSA_ILi32EEEEEES16_EEENS5_IJNS5_IJNSA_ILi256EEESB_EEES17_EEEEENS5_IJS17_SG_EEEEENS4_14ComposedLayoutINS4_7SwizzleILi3ELi4ELi3EEENS4_18smem_ptr_flag_bitsILi16EEENST_INS5_IJS16_SG_EEENS5_IJSG_SB_EEEEEEEvNS4_8identityES1F_S1O_vS1P_EENS_8epilogue10collective6detail29Sm90TmaWarpSpecializedAdapterINS1S_15DefaultEpilogueISI_NS5_IJSB_llEEES1W_NS1R_6thread17LinearCombinationISI_Li1EffLNS1X_9ScaleType4KindE0ELNS_15FloatRoundStyleE2ESI_EENS1_15EpilogueDefaultEEEEEvvEEEEvNT_6ParamsE)
        /*0074*/ 	.word	0x00000100


	//----- nvinfo : EIATTR_REGCOUNT
	.align		4
.L_55:
        /*0078*/ 	.byte	0x04, 0x2f
        /*007a*/ 	.short	(.L_57 - .L_56)
	.align		4
.L_56:
        /*007c*/ 	.word	index@(_ZN7cutlass13device_kernelINS_4gemm6kernel13GemmUniversalIN4cute5tupleIJiiiiEEENS1_10collective13CollectiveMmaINS1_34MainloopSm90TmaGmmaWarpSpecializedILi7ENS5_IJNS4_1CILi2EEESB_NSA_ILi1EEEEEENS1_35KernelTmaWarpSpecializedCooperativeEEENS5_IJNSA_ILi128EEESG_NSA_ILi64EEEEEENS_6half_tENS5_IJlSC_lEEESJ_SK_NS4_8TiledMMAINS4_8MMA_AtomIJNS4_4SM904GMMA26MMA_64x128x16_F32F16F16_SSILNSO_5MajorE0ELSQ_0ELNSO_7ScaleInE1ELSR_1EEEEEENS4_6LayoutINS5_IJSB_SC_SC_EEENS5_IJSC_NSA_ILi0EEESW_EEEEENS5_IJNS4_10UnderscoreESZ_SZ_EEEEENS4_23SM90_TMA_LOAD_MULTICASTENS4_14ComposedLayoutINS4_7SwizzleILi3ELi4ELi3EEENS4_18smem_ptr_flag_bitsILi16EEENSU_INS5_IJNSA_ILi8EEESH_EEENS5_IJSH_SC_EEEEEEEvNS4_8identityES12_S1C_vS1D_EENS_8epilogue10collective6detail29Sm90TmaWarpSpecializedAdapterINS1G_15DefaultEpilogueISJ_NS5_IJSC_llEEES1K_NS1F_6thread17LinearCombinationISJ_Li1EffLNS1L_9ScaleType4KindE0ELNS_15FloatRoundStyleE2ESJ_EENS1_15EpilogueDefaultEEEEEvvEEEEvNT_6ParamsE)
        /*0080*/ 	.word	0x000000a8


	//----- nvinfo : EIATTR_FRAME_SIZE
	.align		4
.L_57:
        /*0084*/ 	.byte	0x04, 0x11
        /*0086*/ 	.short	(.L_59 - .L_58)
	.align		4
.L_58:
        /*0088*/ 	.word	index@(_ZN7cutlass13device_kernelINS_4gemm6kernel13GemmUniversalIN4cute5tupleIJiiiiEEENS1_10collective13CollectiveMmaINS1_34MainloopSm90TmaGmmaWarpSpecializedILi7ENS5_IJNS4_1CILi2EEESB_NSA_ILi1EEEEEENS1_35KernelTmaWarpSpecializedCooperativeEEENS5_IJNSA_ILi128EEESG_NSA_ILi64EEEEEENS_6half_tENS5_IJlSC_lEEESJ_SK_NS4_8TiledMMAINS4_8MMA_AtomIJNS4_4SM904GMMA26MMA_64x128x16_F32F16F16_SSILNSO_5MajorE0ELSQ_0ELNSO_7ScaleInE1ELSR_1EEEEEENS4_6LayoutINS5_IJSB_SC_SC_EEENS5_IJSC_NSA_ILi0EEESW_EEEEENS5_IJNS4_10UnderscoreESZ_SZ_EEEEENS4_23SM90_TMA_LOAD_MULTICASTENS4_14ComposedLayoutINS4_7SwizzleILi3ELi4ELi3EEENS4_18smem_ptr_flag_bitsILi16EEENSU_INS5_IJNSA_ILi8EEESH_EEENS5_IJSH_SC_EEEEEEEvNS4_8identityES12_S1C_vS1D_EENS_8epilogue10collective6detail29Sm90TmaWarpSpecializedAdapterINS1G_15DefaultEpilogueISJ_NS5_IJSC_llEEES1K_NS1F_6thread17LinearCombinationISJ_Li1EffLNS1L_9ScaleType4KindE0ELNS_15FloatRoundStyleE2ESJ_EENS1_15EpilogueDefaultEEEEEvvEEEEvNT_6ParamsE)
        /*008c*/ 	.word	0x00000000


	//----- nvinfo : EIATTR_REGCOUNT
	.align		4
.L_59:
        /*0090*/ 	.byte	0x04, 0x2f
        /*0092*/ 	.short	(.L_61 - .L_60)
	.align		4
.L_60:
        /*0094*/ 	.word	index@(_ZN7cutlass13device_kernelINS_4gemm6kernel10GemmGatherIN4cute5tupleIJiiiiEEENS1_10collective13CollectiveMmaINS1_38MainloopSm90CpAsyncGmmaWarpSpecializedILi7ENS5_IJNS4_1CILi1EEESB_SB_EEENS1_28KernelCpAsyncWarpSpecializedEEENS5_IJNSA_ILi128EEESF_NSA_ILi64EEEEEENS_6half_tENS5_IJSB_llEEESI_SJ_NS4_8TiledMMAINS4_8MMA_AtomIJNS4_4SM904GMMA26MMA_64x128x16_F32F16F16_SSILNSN_5MajorE1ELSP_1ELNSN_7ScaleInE1ELSQ_1EEEEEENS4_6LayoutISC_NS5_IJNSA_ILi0EEESU_SU_EEEEENS5_IJNS4_10UnderscoreESX_SX_EEEEENS4_9TiledCopyINS4_9Copy_AtomIJNS4_31SM80_CP_ASYNC_CACHEALWAYS_ZFILLINS_9uint128_tES13_EESI_EEENST_INS5_IJNSA_ILi256EEENSA_ILi8EEEEEENS5_IJS17_SB_EEEEENS5_IJSF_NSA_ILi16EEEEEEEENS4_14ComposedLayoutINS4_7SwizzleILi3ELi4ELi3EEENS4_18smem_ptr_flag_bitsILi16EEENST_INS5_IJSG_S17_EEENS5_IJSB_SG_EEEEEEEvNS4_8identityES1D_S1M_vS1N_EENS_8epilogue10collective6detail29Sm90TmaWarpSpecializedAdapterINS1Q_21EpilogueGatherScatterINS5_IJlSB_lEEES1U_NS1P_6thread17LinearCombinationISI_Li1EffLNS1V_9ScaleType4KindE0ELNS_15FloatRoundStyleE2ESI_EENS1_15EpilogueDefaultEN7example8NoGatherES23_EEEEvNS22_13IndexedGatherIiEES27_EEEEvNT_6ParamsE)
        /*0098*/ 	.word	0x000000a0


	//----- nvinfo : EIATTR_FRAME_SIZE
	.align		4
.L_61:
        /*009c*/ 	.byte	0x04, 0x11
        /*009e*/ 	.short	(.L_63 - .L_62)
	.align		4
.L_62:
        /*00a0*/ 	.word	index@(_ZN7cutlass13device_kernelINS_4gemm6kernel10GemmGatherIN4cute5tupleIJiiiiEEENS1_10collective13CollectiveMmaINS1_38MainloopSm90CpAsyncGmmaWarpSpecializedILi7ENS5_IJNS4_1CILi1EEESB_SB_EEENS1_28KernelCpAsyncWarpSpecializedEEENS5_IJNSA_ILi128EEESF_NSA_ILi64EEEEEENS_6half_tENS5_IJSB_llEEESI_SJ_NS4_8TiledMMAINS4_8MMA_AtomIJNS4_4SM904GMMA26MMA_64x128x16_F32F16F16_SSILNSN_5MajorE1ELSP_1ELNSN_7ScaleInE1ELSQ_1EEEEEENS4_6LayoutISC_NS5_IJNSA_ILi0EEESU_SU_EEEEENS5_IJNS4_10UnderscoreESX_SX_EEEEENS4_9TiledCopyINS4_9Copy_AtomIJNS4_31SM80_CP_ASYNC_CACHEALWAYS_ZFILLINS_9uint128_tES13_EESI_EEENST_INS5_IJNSA_ILi256EEENSA_ILi8EEEEEENS5_IJS17_SB_EEEEENS5_IJSF_NSA_ILi16EEEEEEEENS4_14ComposedLayoutINS4_7SwizzleILi3ELi4ELi3EEENS4_18smem_ptr_flag_bitsILi16EEENST_INS5_IJSG_S17_EEENS5_IJSB_SG_EEEEEEEvNS4_8identityES1D_S1M_vS1N_EENS_8epilogue10collective6detail29Sm90TmaWarpSpecializedAdapterINS1Q_21EpilogueGatherScatterINS5_IJlSB_lEEES1U_NS1P_6thread17LinearCombinationISI_Li1EffLNS1V_9ScaleType4KindE0ELNS_15FloatRoundStyleE2ESI_EENS1_15EpilogueDefaultEN7example8NoGatherES23_EEEEvNS22_13IndexedGatherIiEES27_EEEEvNT_6ParamsE)
        /*00a4*/ 	.word	0x00000000


	//----- nvinfo : EIATTR_REGCOUNT
	.align		4
.L_63:
        /*00a8*/ 	.byte	0x04, 0x2f
        /*00aa*/ 	.short	(.L_65 - .L_64)
	.align		4
.L_64:
        /*00ac*/ 	.word	index@(_ZN7cutlass13device_kernelINS_4gemm6kernel13GemmUniversalIN4cute5tupleIJiiiiEEENS1_10collective13CollectiveMmaINS1_38MainloopSm90CpAsyncGmmaWarpSpecializedILi7ENS5_IJNS4_1CILi1EEESB_SB_EEENS1_28KernelCpAsyncWarpSpecializedEEENS5_IJNSA_ILi128EEESF_NSA_ILi64EEEEEENS_6half_tENS5_IJSB_llEEESI_SJ_NS4_8TiledMMAINS4_8MMA_AtomIJNS4_4SM904GMMA26MMA_64x128x16_F32F16F16_SSILNSN_5MajorE1ELSP_1ELNSN_7ScaleInE1ELSQ_1EEEEEENS4_6LayoutISC_NS5_IJNSA_ILi0EEESU_SU_EEEEENS5_IJNS4_10UnderscoreESX_SX_EEEEENS4_9TiledCopyINS4_9Copy_AtomIJNS4_31SM80_CP_ASYNC_CACHEALWAYS_ZFILLINS_9uint128_tES13_EESI_EEENST_INS5_IJNSA_ILi256EEENSA_ILi8EEEEEENS5_IJS17_SB_EEEEENS5_IJSF_NSA_ILi16EEEEEEEENS4_14ComposedLayoutINS4_7SwizzleILi3ELi4ELi3EEENS4_18smem_ptr_flag_bitsILi16EEENST_INS5_IJSG_S17_EEENS5_IJSB_SG_EEEEEEEvNS4_8identityES1D_S1M_vS1N_EENS_8epilogue10collective6detail29Sm90TmaWarpSpecializedAdapterINS1Q_15DefaultEpilogueISI_NS5_IJlSB_lEEES1U_NS1P_6thread17LinearCombinationISI_Li1EffLNS1V_9ScaleType4KindE0ELNS_15FloatRoundStyleE2ESI_EENS1_15EpilogueDefaultEEEEEvvEEEEvNT_6ParamsE)
        /*00b0*/ 	.word	0x000000a7


	//----- nvinfo : EIATTR_FRAME_SIZE
	.align		4
.L_65:
        /*00b4*/ 	.byte	0x04, 0x11
        /*00b6*/ 	.short	(.L_67 - .L_66)
	.align		4
.L_66:
        /*00b8*/ 	.word	index@(_ZN7cutlass13device_kernelINS_4gemm6kernel13GemmUniversalIN4cute5tupleIJiiiiEEENS1_10collective13CollectiveMmaINS1_38MainloopSm90CpAsyncGmmaWarpSpecializedILi7ENS5_IJNS4_1CILi1EEESB_SB_EEENS1_28KernelCpAsyncWarpSpecializedEEENS5_IJNSA_ILi128EEESF_NSA_ILi64EEEEEENS_6half_tENS5_IJSB_llEEESI_SJ_NS4_8TiledMMAINS4_8MMA_AtomIJNS4_4SM904GMMA26MMA_64x128x16_F32F16F16_SSILNSN_5MajorE1ELSP_1ELNSN_7ScaleInE1ELSQ_1EEEEEENS4_6LayoutISC_NS5_IJNSA_ILi0EEESU_SU_EEEEENS5_IJNS4_10UnderscoreESX_SX_EEEEENS4_9TiledCopyINS4_9Copy_AtomIJNS4_31SM80_CP_ASYNC_CACHEALWAYS_ZFILLINS_9uint128_tES13_EESI_EEENST_INS5_IJNSA_ILi256EEENSA_ILi8EEEEEENS5_IJS17_SB_EEEEENS5_IJSF_NSA_ILi16EEEEEEEENS4_14ComposedLayoutINS4_7SwizzleILi3ELi4ELi3EEENS4_18smem_ptr_flag_bitsILi16EEENST_INS5_IJSG_S17_EEENS5_IJSB_SG_EEEEEEEvNS4_8identityES1D_S1M_vS1N_EENS_8epilogue10collective6detail29Sm90TmaWarpSpecializedAdapterINS1Q_15DefaultEpilogueISI_NS5_IJlSB_lEEES1U_NS1P_6thread17LinearCombinationISI_Li1EffLNS1V_9ScaleType4KindE0ELNS_15FloatRoundStyleE2ESI_EENS1_15EpilogueDefaultEEEEEvvEEEEvNT_6ParamsE)
        /*00bc*/ 	.word	0x00000000


	//----- nvinfo : EIATTR_REGCOUNT
	.align		4
.L_67:
        /*00c0*/ 	.byte	0x04, 0x2f
        /*00c2*/ 	.short	(.L_69 - .L_68)
	.align		4
.L_68:
        /*00c4*/ 	.word	index@(_ZN7cutlass13device_kernelINS_4gemm6kernel13GemmUniversalIN4cute5tupleIJiiiiEEENS1_10collective13CollectiveMmaINS1_34MainloopSm90TmaGmmaWarpSpecializedILi7ENS5_IJNS4_1CILi2EEESB_NSA_ILi1EEEEEENS1_35KernelTmaWarpSpecializedCooperativeEEENS5_IJNSA_ILi128EEESG_NSA_ILi64EEEEEENS_6half_tENS5_IJSC_llEEESJ_SK_NS4_8TiledMMAINS4_8MMA_AtomIJNS4_4SM904GMMA26MMA_64x128x16_F32F16F16_SSILNSO_5MajorE1ELSQ_1ELNSO_7ScaleInE1ELSR_1EEEEEENS4_6LayoutINS5_IJSB_SC_SC_EEENS5_IJSC_NSA_ILi0EEESW_EEEEENS5_IJNS4_10UnderscoreESZ_SZ_EEEEENS4_23SM90_TMA_LOAD_MULTICASTENS4_14ComposedLayoutINS4_7SwizzleILi3ELi4ELi3EEENS4_18smem_ptr_flag_bitsILi16EEENSU_INS5_IJSH_NSA_ILi8EEEEEENS5_IJSC_SH_EEEEEEEvNS4_8identityES12_S1C_vS1D_EENS_8epilogue10collective6detail29Sm90TmaWarpSpecializedAdapterINS1G_15DefaultEpilogueISJ_NS5_IJlSC_lEEES1K_NS1F_6thread17LinearCombinationISJ_Li1EffLNS1L_9ScaleType4KindE0ELNS_15FloatRoundStyleE2ESJ_EENS1_15EpilogueDefaultEEEEEvvEEEEvNT_6ParamsE)
        /*00c8*/ 	.word	0x000000a8


	//----- nvinfo : EIATTR_FRAME_SIZE
	.align		4
.L_69:
        /*00cc*/ 	.byte	0x04, 0x11
        /*00ce*/ 	.short	(.L_71 - .L_70)
	.align		4
.L_70:
        /*00d0*/ 	.word	index@(_ZN7cutlass13device_kernelINS_4gemm6kernel13GemmUniversalIN4cute5tupleIJiiiiEEENS1_10collective13CollectiveMmaINS1_34MainloopSm90TmaGmmaWarpSpecializedILi7ENS5_IJNS4_1CILi2EEESB_NSA_ILi1EEEEEENS1_35KernelTmaWarpSpecializedCooperativeEEENS5_IJNSA_ILi128EEESG_NSA_ILi64EEEEEENS_6half_tENS5_IJSC_llEEESJ_SK_NS4_8TiledMMAINS4_8MMA_AtomIJNS4_4SM904GMMA26MMA_64x128x16_F32F16F16_SSILNSO_5MajorE1ELSQ_1ELNSO_7ScaleInE1ELSR_1EEEEEENS4_6LayoutINS5_IJSB_SC_SC_EEENS5_IJSC_NSA_ILi0EEESW_EEEEENS5_IJNS4_10UnderscoreESZ_SZ_EEEEENS4_23SM90_TMA_LOAD_MULTICASTENS4_14ComposedLayoutINS4_7SwizzleILi3ELi4ELi3EEENS4_18smem_ptr_flag_bitsILi16EEENSU_INS5_IJSH_NSA_ILi8EEEEEENS5_IJSC_SH_EEEEEEEvNS4_8identityES12_S1C_vS1D_EENS_8epilogue10collective6detail29Sm90TmaWarpSpecializedAdapterINS1G_15DefaultEpilogueISJ_NS5_IJlSC_lEEES1K_NS1F_6thread17LinearCombinationISJ_Li1EffLNS1L_9ScaleType4KindE0ELNS_15FloatRoundStyleE2ESJ_EENS1_15EpilogueDefaultEEEEEvvEEEEvNT_6ParamsE)
        /*00d4*/ 	.word	0x00000000


	//----- nvinfo : EIATTR_REGCOUNT
	.align		4
.L_71:
        /*00d8*/ 	.byte	0x04, 0x2f
        /*00da*/ 	.short	(.L_73 - .L_72)
	.align		4
.L_72:
        /*00dc*/ 	.word	index@(_ZN7cutlass9reference6device6kernel12BlockForEachINS_6half_tENS1_6detail17RandomUniformFuncIS4_EEEEvPT_mNT0_6ParamsE)
        /*00e0*/ 	.word	0x00000020


	//----- nvinfo : EIATTR_FRAME_SIZE
	.align		4
.L_73:
        /*00e4*/ 	.byte	0x04, 0x11
        /*00e6*/ 	.short	(.L_75 - .L_74)
	.align		4
.L_74:
        /*00e8*/ 	.word	index@(_ZN7cutlass9reference6device6kernel12BlockForEachINS_6half_tENS1_6detail17RandomUniformFuncIS4_EEEEvPT_mNT0_6ParamsE)
        /*00ec*/ 	.word	0x00000060


	//----- nvinfo : EIATTR_REGCOUNT
	.align		4
.L_75:
        /*00f0*/ 	.byte	0x04, 0x2f
        /*00f2*/ 	.short	(.L_77 - .L_76)
	.align		4
.L_76:
        /*00f4*/ 	.word	index@(_ZN7cutlass9reference6device6kernel13TensorForEachINS1_6detail20TensorFillLinearFuncINS_6half_tENS_6layout18PackedVectorLayoutEEELi1ENS9_6ParamsEEEvNS_5CoordIXT0_EilEET1_)
        /*00f8*/ 	.word	0x0000000e


	//----- nvinfo : EIATTR_FRAME_SIZE
	.align		4
.L_77:
        /*00fc*/ 	.byte	0x04, 0x11
        /*00fe*/ 	.short	(.L_79 - .L_78)
	.align		4
.L_78:
        /*0100*/ 	.word	index@(_ZN7cutlass9reference6device6kernel13TensorForEachINS1_6detail20TensorFillLinearFuncINS_6half_tENS_6layout18PackedVectorLayoutEEELi1ENS9_6ParamsEEEvNS_5CoordIXT0_EilEET1_)
        /*0104*/ 	.word	0x00000000


	//----- nvinfo : EIATTR_REGCOUNT
	.align		4
.L_79:
        /*0108*/ 	.byte	0x04, 0x2f
        /*010a*/ 	.short	(.L_81 - .L_80)
	.align		4
.L_80:
        /*010c*/ 	.word	index@(_ZN7cutlass9reference6device6kernel17BlockCompareEqualINS_6half_tEEEvPiPKT_S8_m)
        /*0110*/ 	.word	0x0000000a


	//----- nvinfo : EIATTR_FRAME_SIZE
	.align		4
.L_81:
        /*0114*/ 	.byte	0x04, 0x11
        /*0116*/ 	.short	(.L_83 - .L_82)
	.align		4
.L_82:
        /*0118*/ 	.word	index@(_ZN7cutlass9reference6device6kernel17BlockCompareEqualINS_6half_tEEEvPiPKT_S8_m)
        /*011c*/ 	.word	0x00000000


	//----- nvinfo : EIATTR_REGCOUNT
	.align		4
.L_83:
        /*0120*/ 	.byte	0x04, 0x2f
        /*0122*/ 	.short	(.L_85 - .L_84)
	.align		4
.L_84:
        /*0124*/ 	.word	index@(_ZN7example13gather_kernelIN7cutlass9uint128_tENS_13IndexedGatherIiEEEEvPKT_PS5_T0_iiNS1_10FastDivmodE)
        /*0128*/ 	.word	0x00000018


	//----- nvinfo : EIATTR_FRAME_SIZE
	.align		4
.L_85:
        /*012c*/ 	.byte	0x04, 0x11
        /*012e*/ 	.short	(.L_87 - .L_86)
	.align		4
.L_86:
        /*0130*/ 	.word	index@(_ZN7example13gather_kernelIN7cutlass9uint128_tENS_13IndexedGatherIiEEEEvPKT_PS5_T0_iiNS1_10FastDivmodE)
        /*0134*/ 	.word	0x00000000


	//----- nvinfo : EIATTR_REGCOUNT
	.align		4
.L_87:
        /*0138*/ 	.byte	0x04, 0x2f
        /*013a*/ 	.short	(.L_89 - .L_88)
	.align		4
.L_88:
        /*013c*/ 	.word	index@(_ZN7example14scatter_kernelIN7cutlass9uint128_tENS_13IndexedGatherIiEEEEvPKT_PS5_T0_iiNS1_10FastDivmodE)
        /*0140*/ 	.word	0x00000018


	//----- nvinfo : EIATTR_FRAME_SIZE
	.align		4
.L_89:
        /*0144*/ 	.byte	0x04, 0x11
        /*0146*/ 	.short	(.L_91 - .L_90)
	.align		4
.L_90:
        /*0148*/ 	.word	index@(_ZN7example14scatter_kernelIN7cutlass9uint128_tENS_13IndexedGatherIiEEEEvPKT_PS5_T0_iiNS1_10FastDivmodE)
        /*014c*/ 	.word	0x00000000


	//----- nvinfo : EIATTR_MIN_STACK_SIZE
	.align		4
.L_91:
        /*0150*/ 	.byte	0x04, 0x12
        /*0152*/ 	.short	(.L_93 - .L_92)
	.align		4
.L_92:
        /*0154*/ 	.word	index@(_ZN7cutlass13device_kernelINS_4gemm6kernel13GemmUniversalIN4cute5tupleIJiiiiEEENS1_10collective13CollectiveMmaINS1_34MainloopSm90TmaGmmaWarpSpecializedILi7ENS5_IJNS4_1CILi2EEESB_NSA_ILi1EEEEEENS1_35KernelTmaWarpSpecializedCooperativeEEENS5_IJNSA_ILi128EEESG_NSA_ILi64EEEEEENS_6half_tENS5_IJSC_llEEESJ_SK_NS4_8TiledMMAINS4_8MMA_AtomIJNS4_4SM904GMMA26MMA_64x128x16_F32F16F16_SSILNSO_5MajorE1ELSQ_1ELNSO_7ScaleInE1ELSR_1EEEEEENS4_6LayoutINS5_IJSB_SC_SC_EEENS5_IJSC_NSA_ILi0EEESW_EEEEENS5_IJNS4_10UnderscoreESZ_SZ_EEEEENS4_23SM90_TMA_LOAD_MULTICASTENS4_14ComposedLayoutINS4_7SwizzleILi3ELi4ELi3EEENS4_18smem_ptr_flag_bitsILi16EEENSU_INS5_IJSH_NSA_ILi8EEEEEENS5_IJSC_SH_EEEEEEEvNS4_8identityES12_S1C_vS1D_EENS_8epilogue10collective6detail29Sm90TmaWarpSpecializedAdapterINS1G_15DefaultEpilogueISJ_NS5_IJlSC_lEEES1K_NS1F_6thread17LinearCombinationISJ_Li1EffLNS1L_9ScaleType4KindE0ELNS_15FloatRoundStyleE2ESJ_EENS1_15EpilogueDefaultEEEEEvvEEEEvNT_6ParamsE)
        /*0158*/ 	.word	0x00000000


	//----- nvinfo : EIATTR_MIN_STACK_SIZE
	.align		4
.L_93:
        /*015c*/ 	.byte	0x04, 0x12
        /*015e*/ 	.short	(.L_95 - .L_94)
	.align		4
.L_94:
        /*0160*/ 	.word	index@(_ZN7cutlass13device_kernelINS_4gemm6kernel13GemmUniversalIN4cute5tupleIJiiiiEEENS1_10collective13CollectiveMmaINS1_38MainloopSm90CpAsyncGmmaWarpSpecializedILi7ENS5_IJNS4_1CILi1EEESB_SB_EEENS1_28KernelCpAsyncWarpSpecializedEEENS5_IJNSA_ILi128EEESF_NSA_ILi64EEEEEENS_6half_tENS5_IJSB_llEEESI_SJ_NS4_8TiledMMAINS4_8MMA_AtomIJNS4_4SM904GMMA26MMA_64x128x16_F32F16F16_SSILNSN_5MajorE1ELSP_1ELNSN_7ScaleInE1ELSQ_1EEEEEENS4_6LayoutISC_NS5_IJNSA_ILi0EEESU_SU_EEEEENS5_IJNS4_10UnderscoreESX_SX_EEEEENS4_9TiledCopyINS4_9Copy_AtomIJNS4_31SM80_CP_ASYNC_CACHEALWAYS_ZFILLINS_9uint128_tES13_EESI_EEENST_INS5_IJNSA_ILi256EEENSA_ILi8EEEEEENS5_IJS17_SB_EEEEENS5_IJSF_NSA_ILi16EEEEEEEENS4_14ComposedLayoutINS4_7SwizzleILi3ELi4ELi3EEENS4_18smem_ptr_flag_bitsILi16EEENST_INS5_IJSG_S17_EEENS5_IJSB_SG_EEEEEEEvNS4_8identityES1D_S1M_vS1N_EENS_8epilogue10collective6detail29Sm90TmaWarpSpecializedAdapterINS1Q_15DefaultEpilogueISI_NS5_IJlSB_lEEES1U_NS1P_6thread17LinearCombinationISI_Li1EffLNS1V_9ScaleType4KindE0ELNS_15FloatRoundStyleE2ESI_EENS1_15EpilogueDefaultEEEEEvvEEEEvNT_6ParamsE)
        /*0164*/ 	.word	0x00000000


	//----- nvinfo : EIATTR_MIN_STACK_SIZE
	.align		4
.L_95:
        /*0168*/ 	.byte	0x04, 0x12
        /*016a*/ 	.short	(.L_97 - .L_96)
	.align		4
.L_96:
        /*016c*/ 	.word	index@(_ZN7cutlass13device_kernelINS_4gemm6kernel10GemmGatherIN4cute5tupleIJiiiiEEENS1_10collective13CollectiveMmaINS1_38MainloopSm90CpAsyncGmmaWarpSpecializedILi7ENS5_IJNS4_1CILi1EEESB_SB_EEENS1_28KernelCpAsyncWarpSpecializedEEENS5_IJNSA_ILi128EEESF_NSA_ILi64EEEEEENS_6half_tENS5_IJSB_llEEESI_SJ_NS4_8TiledMMAINS4_8MMA_AtomIJNS4_4SM904GMMA26MMA_64x128x16_F32F16F16_SSILNSN_5MajorE1ELSP_1ELNSN_7ScaleInE1ELSQ_1EEEEEENS4_6LayoutISC_NS5_IJNSA_ILi0EEESU_SU_EEEEENS5_IJNS4_10UnderscoreESX_SX_EEEEENS4_9TiledCopyINS4_9Copy_AtomIJNS4_31SM80_CP_ASYNC_CACHEALWAYS_ZFILLINS_9uint128_tES13_EESI_EEENST_INS5_IJNSA_ILi256EEENSA_ILi8EEEEEENS5_IJS17_SB_EEEEENS5_IJSF_NSA_ILi16EEEEEEEENS4_14ComposedLayoutINS4_7SwizzleILi3ELi4ELi3EEENS4_18smem_ptr_flag_bitsILi16EEENST_INS5_IJSG_S17_EEENS5_IJSB_SG_EEEEEEEvNS4_8identityES1D_S1M_vS1N_EENS_8epilogue10collective6detail29Sm90TmaWarpSpecializedAdapterINS1Q_21EpilogueGatherScatterINS5_IJlSB_lEEES1U_NS1P_6thread17LinearCombinationISI_Li1EffLNS1V_9ScaleType4KindE0ELNS_15FloatRoundStyleE2ESI_EENS1_15EpilogueDefaultEN7example8NoGatherES23_EEEEvNS22_13IndexedGatherIiEES27_EEEEvNT_6ParamsE)
        /*0170*/ 	.word	0x00000000


	//----- nvinfo : EIATTR_MIN_STACK_SIZE
	.align		4
.L_97:
        /*0174*/ 	.byte	0x04, 0x12
        /*0176*/ 	.short	(.L_99 - .L_98)
	.align		4
.L_98:
        /*0178*/ 	.word	index@(_ZN7cutlass13device_kernelINS_4gemm6kernel13GemmUniversalIN4cute5tupleIJiiiiEEENS1_10collective13CollectiveMmaINS1_34MainloopSm90TmaGmmaWarpSpecializedILi7ENS5_IJNS4_1CILi2EEESB_NSA_ILi1EEEEEENS1_35KernelTmaWarpSpecializedCooperativeEEENS5_IJNSA_ILi128EEESG_NSA_ILi64EEEEEENS_6half_tENS5_IJlSC_lEEESJ_SK_NS4_8TiledMMAINS4_8MMA_AtomIJNS4_4SM904GMMA26MMA_64x128x16_F32F16F16_SSILNSO_5MajorE0ELSQ_0ELNSO_7ScaleInE1ELSR_1EEEEEENS4_6LayoutINS5_IJSB_SC_SC_EEENS5_IJSC_NSA_ILi0EEESW_EEEEENS5_IJNS4_10UnderscoreESZ_SZ_EEEEENS4_23SM90_TMA_LOAD_MULTICASTENS4_14ComposedLayoutINS4_7SwizzleILi3ELi4ELi3EEENS4_18smem_ptr_flag_bitsILi16EEENSU_INS5_IJNSA_ILi8EEESH_EEENS5_IJSH_SC_EEEEEEEvNS4_8identityES12_S1C_vS1D_EENS_8epilogue10collective6detail29Sm90TmaWarpSpecializedAdapterINS1G_15DefaultEpilogueISJ_NS5_IJSC_llEEES1K_NS1F_6thread17LinearCombinationISJ_Li1EffLNS1L_9ScaleType4KindE0ELNS_15FloatRoundStyleE2ESJ_EENS1_15EpilogueDefaultEEEEEvvEEEEvNT_6ParamsE)
        /*017c*/ 	.word	0x00000000


	//----- nvinfo : EIATTR_MIN_STACK_SIZE
	.align		4
.L_99:
        /*0180*/ 	.byte	0x04, 0x12
        /*0182*/ 	.short	(.L_101 - .L_100)
	.align		4
.L_100:
        /*0184*/ 	.word	index@(_ZN7cutlass13device_kernelINS_4gemm6kernel13GemmUniversalIN4cute5tupleIJiiiiEEENS1_10collective13CollectiveMmaINS1_38MainloopSm90CpAsyncGmmaWarpSpecializedILi7ENS5_IJNS4_1CILi1EEESB_SB_EEENS1_28KernelCpAsyncWarpSpecializedEEENS5_IJNSA_ILi128EEESF_NSA_ILi64EEEEEENS_6half_tENS5_IJlSB_lEEESI_SJ_NS4_8TiledMMAINS4_8MMA_AtomIJNS4_4SM904GMMA26MMA_64x128x16_F32F16F16_SSILNSN_5MajorE0ELSP_0ELNSN_7ScaleInE1ELSQ_1EEEEEENS4_6LayoutISC_NS5_IJNSA_ILi0EEESU_SU_EEEEENS5_IJNS4_10UnderscoreESX_SX_EEEEENS4_9TiledCopyINS4_9Copy_AtomIJNS4_31SM80_CP_ASYNC_CACHEALWAYS_ZFILLINS_9uint128_tES13_EESI_EEENST_INS5_IJNS5_IJNSA_ILi8EEENSA_ILi32EEEEEES16_EEENS5_IJNS5_IJNSA_ILi256EEESB_EEES17_EEEEENS5_IJS17_SG_EEEEENS4_14ComposedLayoutINS4_7SwizzleILi3ELi4ELi3EEENS4_18smem_ptr_flag_bitsILi16EEENST_INS5_IJS16_SG_EEENS5_IJSG_SB_EEEEEEEvNS4_8identityES1F_S1O_vS1P_EENS_8epilogue10collective6detail29Sm90TmaWarpSpecializedAdapterINS1S_15DefaultEpilogueISI_NS5_IJSB_llEEES1W_NS1R_6thread17LinearCombinationISI_Li1EffLNS1X_9ScaleType4KindE0ELNS_15FloatRoundStyleE2ESI_EENS1_15EpilogueDefaultEEEEEvvEEEEvNT_6ParamsE)
        /*0188*/ 	.word	0x00000100


	//----- nvinfo : EIATTR_MIN_STACK_SIZE
	.align		4
.L_101:
        /*018c*/ 	.byte	0x04, 0x12
        /*018e*/ 	.short	(.L_103 - .L_102)
	.align		4
.L_102:
        /*0190*/ 	.word	index@(_ZN7cutlass13device_kernelINS_4gemm6kernel10GemmGatherIN4cute5tupleIJiiiiEEENS1_10collective13CollectiveMmaINS1_38MainloopSm90CpAsyncGmmaWarpSpecializedILi7ENS5_IJNS4_1CILi1EEESB_SB_EEENS1_28KernelCpAsyncWarpSpecializedEEENS5_IJNSA_ILi128EEESF_NSA_ILi64EEEEEENS_6half_tENS5_IJlSB_lEEESI_SJ_NS4_8TiledMMAINS4_8MMA_AtomIJNS4_4SM904GMMA26MMA_64x128x16_F32F16F16_SSILNSN_5MajorE0ELSP_0ELNSN_7ScaleInE1ELSQ_1EEEEEENS4_6LayoutISC_NS5_IJNSA_ILi0EEESU_SU_EEEEENS5_IJNS4_10UnderscoreESX_SX_EEEEENS4_9TiledCopyINS4_9Copy_AtomIJNS4_31SM80_CP_ASYNC_CACHEALWAYS_ZFILLINS_9uint128_tES13_EESI_EEENST_INS5_IJNS5_IJNSA_ILi8EEENSA_ILi32EEEEEES16_EEENS5_IJNS5_IJNSA_ILi256EEESB_EEES17_EEEEENS5_IJS17_SG_EEEEENS4_14ComposedLayoutINS4_7SwizzleILi3ELi4ELi3EEENS4_18smem_ptr_flag_bitsILi16EEENST_INS5_IJS16_SG_EEENS5_IJSG_SB_EEEEEEEvNS4_8identityES1F_S1O_vS1P_EENS_8epilogue10collective6detail29Sm90TmaWarpSpecializedAdapterINS1S_21EpilogueGatherScatterINS5_IJSB_llEEES1W_NS1R_6thread17LinearCombinationISI_Li1EffLNS1X_9ScaleType4KindE0ELNS_15FloatRoundStyleE2ESI_EENS1_15EpilogueDefaultEN7example13IndexedGatherIiEES26_EEEEvNS24_8NoGatherES26_EEEEvNT_6ParamsE)
        /*0194*/ 	.word	0x00000000


	//----- nvinfo : EIATTR_MIN_STACK_SIZE
	.align		4
.L_103:
        /*0198*/ 	.byte	0x04, 0x12
        /*019a*/ 	.short	(.L_105 - .L_104)
	.align		4
.L_104:
        /*019c*/ 	.word	index@(_ZN7cutlass13device_kernelINS_4gemm6kernel13GemmUniversalIN4cute5tupleIJiiiiEEENS1_10collective13CollectiveMmaINS1_34MainloopSm90TmaGmmaWarpSpecializedILi7ENS5_IJNS4_1CILi2EEESB_NSA_ILi1EEEEEENS1_35KernelTmaWarpSpecializedCooperativeEEENS5_IJNSA_ILi128EEESG_NSA_ILi64EEEEEENS_6half_tENS5_IJlSC_lEEESJ_SK_NS4_8TiledMMAINS4_8MMA_AtomIJNS4_4SM904GMMA26MMA_64x128x16_F32F16F16_SSILNSO_5MajorE0ELSQ_0ELNSO_7ScaleInE1ELSR_1EEEEEENS4_6LayoutINS5_IJSB_SC_SC_EEENS5_IJSC_NSA_ILi0EEESW_EEEEENS5_IJNS4_10UnderscoreESZ_SZ_EEEEENS4_23SM90_TMA_LOAD_MULTICASTENS4_14ComposedLayoutINS4_7SwizzleILi3ELi4ELi3EEENS4_18smem_ptr_flag_bitsILi16EEENSU_INS5_IJNSA_ILi8EEESH_EEENS5_IJSH_SC_EEEEEEEvNS4_8identityES12_S1C_vS1D_EENS_8epilogue10collective6detail29Sm90TmaWarpSpecializedAdapterINS1G_15DefaultEpilogueISJ_SK_SK_NS1F_6thread17LinearCombinationISJ_Li1EffLNS1K_9ScaleType4KindE0ELNS_15FloatRoundStyleE2ESJ_EENS1_15EpilogueDefaultEEEEEvvEEEEvNT_6ParamsE)
        /*01a0*/ 	.word	0x00000000


	//----- nvinfo : EIATTR_MIN_STACK_SIZE
	.align		4
.L_105:
        /*01a4*/ 	.byte	0x04, 0x12
        /*01a6*/ 	.short	(.L_107 - .L_106)
	.align		4
.L_106:
        /*01a8*/ 	.word	index@(_ZN7cutlass13device_kernelINS_4gemm6kernel13GemmUniversalIN4cute5tupleIJiiiiEEENS1_10collective13CollectiveMmaINS1_38MainloopSm90CpAsyncGmmaWarpSpecializedILi7ENS5_IJNS4_1CILi1EEESB_SB_EEENS1_28KernelCpAsyncWarpSpecializedEEENS5_IJNSA_ILi128EEESF_NSA_ILi64EEEEEENS_6half_tENS5_IJlSB_lEEESI_SJ_NS4_8TiledMMAINS4_8MMA_AtomIJNS4_4SM904GMMA26MMA_64x128x16_F32F16F16_SSILNSN_5MajorE0ELSP_0ELNSN_7ScaleInE1ELSQ_1EEEEEENS4_6LayoutISC_NS5_IJNSA_ILi0EEESU_SU_EEEEENS5_IJNS4_10UnderscoreESX_SX_EEEEENS4_9TiledCopyINS4_9Copy_AtomIJNS4_31SM80_CP_ASYNC_CACHEALWAYS_ZFILLINS_9uint128_tES13_EESI_EEENST_INS5_IJNS5_IJNSA_ILi8EEENSA_ILi32EEEEEES16_EEENS5_IJNS5_IJNSA_ILi256EEESB_EEES17_EEEEENS5_IJS17_SG_EEEEENS4_14ComposedLayoutINS4_7SwizzleILi3ELi4ELi3EEENS4_18smem_ptr_flag_bitsILi16EEENST_INS5_IJS16_SG_EEENS5_IJSG_SB_EEEEEEEvNS4_8identityES1F_S1O_vS1P_EENS_8epilogue10collective6detail29Sm90TmaWarpSpecializedAdapterINS1S_15DefaultEpilogueISI_SJ_SJ_NS1R_6thread17LinearCombinationISI_Li1EffLNS1W_9ScaleType4KindE0ELNS_15FloatRoundStyleE2ESI_EENS1_15EpilogueDefaultEEEEEvvEEEEvNT_6ParamsE)
        /*01ac*/ 	.word	0x00000000


	//----- nvinfo : EIATTR_MIN_STACK_SIZE
	.align		4
.L_107:
        /*01b0*/ 	.byte	0x04, 0x12
        /*01b2*/ 	.short	(.L_109 - .L_108)
	.align		4
.L_108:
        /*01b4*/ 	.word	index@(_ZN7cutlass13device_kernelINS_4gemm6kernel10GemmGatherIN4cute5tupleIJiiiiEEENS1_10collective13CollectiveMmaINS1_38MainloopSm90CpAsyncGmmaWarpSpecializedILi7ENS5_IJNS4_1CILi1EEESB_SB_EEENS1_28KernelCpAsyncWarpSpecializedEEENS5_IJNSA_ILi128EEESF_NSA_ILi64EEEEEENS_6half_tENS5_IJlSB_lEEESI_SJ_NS4_8TiledMMAINS4_8MMA_AtomIJNS4_4SM904GMMA26MMA_64x128x16_F32F16F16_SSILNSN_5MajorE0ELSP_0ELNSN_7ScaleInE1ELSQ_1EEEEEENS4_6LayoutISC_NS5_IJNSA_ILi0EEESU_SU_EEEEENS5_IJNS4_10UnderscoreESX_SX_EEEEENS4_9TiledCopyINS4_9Copy_AtomIJNS4_31SM80_CP_ASYNC_CACHEALWAYS_ZFILLINS_9uint128_tES13_EESI_EEENST_INS5_IJNS5_IJNSA_ILi8EEENSA_ILi32EEEEEES16_EEENS5_IJNS5_IJNSA_ILi256EEESB_EEES17_EEEEENS5_IJS17_SG_EEEEENS4_14ComposedLayoutINS4_7SwizzleILi3ELi4ELi3EEENS4_18smem_ptr_flag_bitsILi16EEENST_INS5_IJS16_SG_EEENS5_IJSG_SB_EEEEEEEvNS4_8identityES1F_S1O_vS1P_EENS_8epilogue10collective6detail29Sm90TmaWarpSpecializedAdapterINS1S_21EpilogueGatherScatterISJ_SJ_NS1R_6thread17LinearCombinationISI_Li1EffLNS1W_9ScaleType4KindE0ELNS_15FloatRoundStyleE2ESI_EENS1_15EpilogueDefaultEN7example13IndexedGatherIiEES25_EEEEvS25_NS23_8NoGatherEEEEEvNT_6ParamsE)
        /*01b8*/ 	.word	0x00000000


	//----- nvinfo : EIATTR_MIN_STACK_SIZE
	.align		4
.L_109:
        /*01bc*/ 	.byte	0x04, 0x12
        /*01be*/ 	.short	(.L_111 - .L_110)
	.align		4
.L_110:
        /*01c0*/ 	.word	index@(_ZN7example14scatter_kernelIN7cutlass9uint128_tENS_13IndexedGatherIiEEEEvPKT_PS5_T0_iiNS1_10FastDivmodE)
        /*01c4*/ 	.word	0x00000000


	//----- nvinfo : EIATTR_MIN_STACK_SIZE
	.align		4
.L_111:
        /*01c8*/ 	.byte	0x04, 0x12
        /*01ca*/ 	.short	(.L_113 - .L_112)
	.align		4
.L_112:
        /*01cc*/ 	.word	index@(_ZN7example13gather_kernelIN7cutlass9uint128_tENS_13IndexedGatherIiEEEEvPKT_PS5_T0_iiNS1_10FastDivmodE)
        /*01d0*/ 	.word	0x00000000


	//----- nvinfo : EIATTR_MIN_STACK_SIZE
	.align		4
.L_113:
        /*01d4*/ 	.byte	0x04, 0x12
        /*01d6*/ 	.short	(.L_115 - .L_114)
	.align		4
.L_114:
        /*01d8*/ 	.word	index@(_ZN7cutlass9reference6device6kernel17BlockCompareEqualINS_6half_tEEEvPiPKT_S8_m)
        /*01dc*/ 	.word	0x00000000


	//----- nvinfo : EIATTR_MIN_STACK_SIZE
	.align		4
.L_115:
        /*01e0*/ 	.byte	0x04, 0x12
        /*01e2*/ 	.short	(.L_117 - .L_116)
	.align		4
.L_116:
        /*01e4*/ 	.word	index@(_ZN7cutlass9reference6device6kernel13TensorForEachINS1_6detail20TensorFillLinearFuncINS_6half_tENS_6layout18PackedVectorLayoutEEELi1ENS9_6ParamsEEEvNS_5CoordIXT0_EilEET1_)
        /*01e8*/ 	.word	0x00000000


	//----- nvinfo : EIATTR_MIN_STACK_SIZE
	.align		4
.L_117:
        /*01ec*/ 	.byte	0x04, 0x12
        /*01ee*/ 	.short	(.L_119 - .L_118)
	.align		4
.L_118:
        /*01f0*/ 	.word	index@(_ZN7cutlass9reference6device6kernel12BlockForEachINS_6half_tENS1_6detail17RandomUniformFuncIS4_EEEEvPT_mNT0_6ParamsE)
        /*01f4*/ 	.word	0x00000060
.L_119:


//--------------------- .nv.compat                --------------------------
	.section	.nv.compat,"",@"SHT_CUDA_COMPAT_INFO"
	.align	4
        /*0000*/ 	.byte	0x02, 0x09, 0x01, 0x00, 0x02, 0x02, 0x04, 0x00, 0x02, 0x05, 0x05, 0x00, 0x03, 0x07, 0x01, 0x01
        /*0010*/ 	.byte	0x02, 0x03, 0x01, 0x00, 0x02, 0x06, 0x01, 0x00, 0x04, 0x0b, 0x08, 0x00, 0x00, 0x00, 0x00, 0x00
        /*0020*/ 	.byte	0x00, 0x00, 0x00, 0x00


//--------------------- .nv.info._ZN7example14scatter_kernelIN7cutlass9uint128_tENS_13IndexedGatherIiEEEEvPKT_PS5_T0_iiNS1_10FastDivmodE --------------------------
	.section	.nv.info._ZN7example14scatter_kernelIN7cutlass9uint128_tENS_13IndexedGatherIiEEEEvPKT_PS5_T0_iiNS1_10FastDivmodE,"",@"SHT_CUDA_INFO"
	.sectionflags	@""
	.align	4


	//----- nvinfo : EIATTR_CUDA_API_VERSION
	.align		4
        /*0000*/ 	.byte	0x04, 0x37
        /*0002*/ 	.short	(.L_121 - .L_120)
.L_120:
        /*0004*/ 	.word	0x00000082


	//----- nvinfo : EIATTR_KPARAM_INFO
	.align		4
.L_121:
        /*0008*/ 	.byte	0x04, 0x17
        /*000a*/ 	.short	(.L_123 - .L_122)
.L_122:
        /*000c*/ 	.word	0x00000000
        /*0010*/ 	.short	0x0005
        /*0012*/ 	.short	0x0020
        /*0014*/ 	.byte	0x00, 0xf0, 0x31, 0x00


	//----- nvinfo : EIATTR_KPARAM_INFO
	.align		4
.L_123:
        /*0018*/ 	.byte	0x04, 0x17
        /*001a*/ 	.short	(.L_125 - .L_124)
.L_124:
        /*001c*/ 	.word	0x00000000
        /*0020*/ 	.short	0x0004
        /*0022*/ 	.short	0x001c
        /*0024*/ 	.byte	0x00, 0xf0, 0x11, 0x00


	//----- nvinfo : EIATTR_KPARAM_INFO
	.align		4
.L_125:
        /*0028*/ 	.byte	0x04, 0x17
        /*002a*/ 	.short	(.L_127 - .L_126)
.L_126:
        /*002c*/ 	.word	0x00000000
        /*0030*/ 	.short	0x0003
        /*0032*/ 	.short	0x0018
        /*0034*/ 	.byte	0x00, 0xf0, 0x11, 0x00


	//----- nvinfo : EIATTR_KPARAM_INFO
	.align		4
.L_127:
        /*0038*/ 	.byte	0x04, 0x17
        /*003a*/ 	.short	(.L_129 - .L_128)
.L_128:
        /*003c*/ 	.word	0x00000000
        /*0040*/ 	.short	0x0002
        /*0042*/ 	.short	0x0010
        /*0044*/ 	.byte	0x00, 0xf0, 0x21, 0x00


	//----- nvinfo : EIATTR_KPARAM_INFO
	.align		4
.L_129:
        /*0048*/ 	.byte	0x04, 0x17
        /*004a*/ 	.short	(.L_131 - .L_130)
.L_130:
        /*004c*/ 	.word	0x00000000
        /*0050*/ 	.short	0x0001
        /*0052*/ 	.short	0x0008
        /*0054*/ 	.byte	0x00, 0xf0, 0x21, 0x00


	//----- nvinfo : EIATTR_KPARAM_INFO
	.align		4
.L_131:
        /*0058*/ 	.byte	0x04, 0x17
        /*005a*/ 	.short	(.L_133 - .L_132)
.L_132:
        /*005c*/ 	.word	0x00000000
        /*0060*/ 	.short	0x0000
        /*0062*/ 	.short	0x0000
        /*0064*/ 	.byte	0x00, 0xf0, 0x21, 0x00


	//----- nvinfo : EIATTR_SPARSE_MMA_MASK
	.align		4
.L_133:
        /*0068*/ 	.byte	0x03, 0x50
        /*006a*/ 	.short	0x0000


	//----- nvinfo : EIATTR_MAXREG_COUNT
	.align		4
        /*006c*/ 	.byte	0x03, 0x1b
        /*006e*/ 	.short	0x00ff


	//----- nvinfo : EIATTR_MERCURY_ISA_VERSION
	.align		4
        /*0070*/ 	.byte	0x03, 0x5f
        /*0072*/ 	.short	0x0101


	//----- nvinfo : EIATTR_EXIT_INSTR_OFFSETS
	.align		4
        /*0074*/ 	.byte	0x04, 0x1c
        /*0076*/ 	.short	(.L_135 - .L_134)


	//   ....[0]....
.L_134:
        /*0078*/ 	.word	0x00000090


	//   ....[1]....
        /*007c*/ 	.word	0x000002f0


	//   ....[2]....
        /*0080*/ 	.word	0x00000410


	//----- nvinfo : EIATTR_CRS_STACK_SIZE
	.align		4
.L_135:
        /*0084*/ 	.byte	0x04, 0x1e
        /*0086*/ 	.short	(.L_137 - .L_136)
.L_136:
        /*0088*/ 	.word	0x00000000


	//----- nvinfo : EIATTR_CBANK_PARAM_SIZE
	.align		4
.L_137:
        /*008c*/ 	.byte	0x03, 0x19
        /*008e*/ 	.short	0x002c


	//----- nvinfo : EIATTR_PARAM_CBANK
	.align		4
        /*0090*/ 	.byte	0x04, 0x0a
        /*0092*/ 	.short	(.L_139 - .L_138)
	.align		4
.L_138:
        /*0094*/ 	.word	index@(.nv.constant0._ZN7example14scatter_kernelIN7cutlass9uint128_tENS_13IndexedGatherIiEEEEvPKT_PS5_T0_iiNS1_10FastDivmodE)
        /*0098*/ 	.short	0x0210
        /*009a*/ 	.short	0x002c


	//----- nvinfo : EIATTR_SW_WAR
	.align		4
.L_139:
        /*009c*/ 	.byte	0x04, 0x36
        /*009e*/ 	.short	(.L_141 - .L_140)
.L_140:
        /*00a0*/ 	.word	0x00000008
.L_141:


//--------------------- .nv.info._ZN7example13gather_kernelIN7cutlass9uint128_tENS_13IndexedGatherIiEEEEvPKT_PS5_T0_iiNS1_10FastDivmodE --------------------------
	.section	.nv.info._ZN7example13gather_kernelIN7cutlass9uint128_tENS_13IndexedGatherIiEEEEvPKT_PS5_T0_iiNS1_10FastDivmodE,"",@"SHT_CUDA_INFO"
	.sectionflags	@""
	.align	4


	//----- nvinfo : EIATTR_CUDA_API_VERSION
	.align		4
        /*0000*/ 	.byte	0x04, 0x37
        /*0002*/ 	.short	(.L_143 - .L_142)
.L_142:
        /*0004*/ 	.word	0x00000082


	//----- nvinfo : EIATTR_KPARAM_INFO
	.align		4
.L_143:
        /*0008*/ 	.byte	0x04, 0x17
        /*000a*/ 	.short	(.L_145 - .L_144)
.L_144:
        /*000c*/ 	.word	0x00000000
        /*0010*/ 	.short	0x0005
        /*0012*/ 	.short	0x0020
        /*0014*/ 	.byte	0x00, 0xf0, 0x31, 0x00


	//----- nvinfo : EIATTR_KPARAM_INFO
	.align		4
.L_145:
        /*0018*/ 	.byte	0x04, 0x17
        /*001a*/ 	.short	(.L_147 - .L_146)
.L_146:
        /*001c*/ 	.word	0x00000000
        /*0020*/ 	.short	0x0004
        /*0022*/ 	.short	0x001c
        /*0024*/ 	.byte	0x00, 0xf0, 0x11, 0x00


	//----- nvinfo : EIATTR_KPARAM_INFO
	.align		4
.L_147:
        /*0028*/ 	.byte	0x04, 0x17
        /*002a*/ 	.short	(.L_149 - .L_148)
.L_148:
        /*002c*/ 	.word	0x00000000
        /*0030*/ 	.short	0x0003
        /*0032*/ 	.short	0x0018
        /*0034*/ 	.byte	0x00, 0xf0, 0x11, 0x00


	//----- nvinfo : EIATTR_KPARAM_INFO
	.align		4
.L_149:
        /*0038*/ 	.byte	0x04, 0x17
        /*003a*/ 	.short	(.L_151 - .L_150)
.L_150:
        /*003c*/ 	.word	0x00000000
        /*0040*/ 	.short	0x0002
        /*0042*/ 	.short	0x0010
        /*0044*/ 	.byte	0x00, 0xf0, 0x21, 0x00


	//----- nvinfo : EIATTR_KPARAM_INFO
	.align		4
.L_151:
        /*0048*/ 	.byte	0x04, 0x17
        /*004a*/ 	.short	(.L_153 - .L_152)
.L_152:
        /*004c*/ 	.word	0x00000000
        /*0050*/ 	.short	0x0001
        /*0052*/ 	.short	0x0008
        /*0054*/ 	.byte	0x00, 0xf0, 0x21, 0x00


	//----- nvinfo : EIATTR_KPARAM_INFO
	.align		4
.L_153:
        /*0058*/ 	.byte	0x04, 0x17
        /*005a*/ 	.short	(.L_155 - .L_154)
.L_154:
        /*005c*/ 	.word	0x00000000
        /*0060*/ 	.short	0x0000
        /*0062*/ 	.short	0x0000
        /*0064*/ 	.byte	0x00, 0xf0, 0x21, 0x00


	//----- nvinfo : EIATTR_SPARSE_MMA_MASK
	.align		4
.L_155:
        /*0068*/ 	.byte	0x03, 0x50
        /*006a*/ 	.short	0x0000


	//----- nvinfo : EIATTR_MAXREG_COUNT
	.align		4
        /*006c*/ 	.byte	0x03, 0x1b
        /*006e*/ 	.short	0x00ff


	//----- nvinfo : EIATTR_MERCURY_ISA_VERSION
	.align		4
        /*0070*/ 	.byte	0x03, 0x5f
        /*0072*/ 	.short	0x0101


	//----- nvinfo : EIATTR_EXIT_INSTR_OFFSETS
	.align		4
        /*0074*/ 	.byte	0x04, 0x1c
        /*0076*/ 	.short	(.L_157 - .L_156)


	//   ....[0]....
.L_156:
        /*0078*/ 	.word	0x00000070


	//   ....[1]....
        /*007c*/ 	.word	0x000002f0


	//   ....[2]....
        /*0080*/ 	.word	0x00000410


	//----- nvinfo : EIATTR_CRS_STACK_SIZE
	.align		4
.L_157:
        /*0084*/ 	.byte	0x04, 0x1e
        /*0086*/ 	.short	(.L_159 - .L_158)
.L_158:
        /*0088*/ 	.word	0x00000000


	//----- nvinfo : EIATTR_CBANK_PARAM_SIZE
	.align		4
.L_159:
        /*008c*/ 	.byte	0x03, 0x19
        /*008e*/ 	.short	0x002c


	//----- nvinfo : EIATTR_PARAM_CBANK
	.align		4
        /*0090*/ 	.byte	0x04, 0x0a
        /*0092*/ 	.short	(.L_161 - .L_160)
	.align		4
.L_160:
        /*0094*/ 	.word	index@(.nv.constant0._ZN7example13gather_kernelIN7cutlass9uint128_tENS_13IndexedGatherIiEEEEvPKT_PS5_T0_iiNS1_10FastDivmodE)
        /*0098*/ 	.short	0x0210
        /*009a*/ 	.short	0x002c


	//----- nvinfo : EIATTR_SW_WAR
	.align		4
.L_161:
        /*009c*/ 	.byte	0x04, 0x36
        /*009e*/ 	.short	(.L_163 - .L_162)
.L_162:
        /*00a0*/ 	.word	0x00000008
.L_163:


//--------------------- .nv.info._ZN7cutlass9reference6device6kernel17BlockCompareEqualINS_6half_tEEEvPiPKT_S8_m --------------------------
	.section	.nv.info._ZN7cutlass9reference6device6kernel17BlockCompareEqualINS_6half_tEEEvPiPKT_S8_m,"",@"SHT_CUDA_INFO"
	.sectionflags	@""
	.align	4


	//----- nvinfo : EIATTR_CUDA_API_VERSION
	.align		4
        /*0000*/ 	.byte	0x04, 0x37
        /*0002*/ 	.short	(.L_165 - .L_164)
.L_164:
        /*0004*/ 	.word	0x00000082


	//----- nvinfo : EIATTR_KPARAM_INFO
	.align		4
.L_165:
        /*0008*/ 	.byte	0x04, 0x17
        /*000a*/ 	.short	(.L_167 - .L_166)
.L_166:
        /*000c*/ 	.word	0x00000000
        /*0010*/ 	.short	0x0003
        /*0012*/ 	.short	0x0018
        /*0014*/ 	.byte	0x00, 0xf0, 0x21, 0x00


	//----- nvinfo : EIATTR_KPARAM_INFO
	.align		4
.L_167:
        /*0018*/ 	.byte	0x04, 0x17
        /*001a*/ 	.short	(.L_169 - .L_168)
.L_168:
        /*001c*/ 	.word	0x00000000
        /*0020*/ 	.short	0x0002
        /*0022*/ 	.short	0x0010
        /*0024*/ 	.byte	0x00, 0xf0, 0x21, 0x00


	//----- nvinfo : EIATTR_KPARAM_INFO
	.align		4
.L_169:
        /*0028*/ 	.byte	0x04, 0x17
        /*002a*/ 	.short	(.L_171 - .L_170)
.L_170:
        /*002c*/ 	.word	0x00000000
        /*0030*/ 	.short	0x0001
        /*0032*/ 	.short	0x0008
        /*0034*/ 	.byte	0x00, 0xf0, 0x21, 0x00


	//----- nvinfo : EIATTR_KPARAM_INFO
	.align		4
.L_171:
        /*0038*/ 	.byte	0x04, 0x17
        /*003a*/ 	.short	(.L_173 - .L_172)
.L_172:
        /*003c*/ 	.word	0x00000000
        /*0040*/ 	.short	0x0000
        /*0042*/ 	.short	0x0000
        /*0044*/ 	.byte	0x00, 0xf0, 0x21, 0x00


	//----- nvinfo : EIATTR_SPARSE_MMA_MASK
	.align		4
.L_173:
        /*0048*/ 	.byte	0x03, 0x50
        /*004a*/ 	.short	0x0000


	//----- nvinfo : EIATTR_MAXREG_COUNT
	.align		4
        /*004c*/ 	.byte	0x03, 0x1b
        /*004e*/ 	.short	0x00ff


	//----- nvinfo : EIATTR_MERCURY_ISA_VERSION
	.align		4
        /*0050*/ 	.byte	0x03, 0x5f
        /*0052*/ 	.short	0x0101


	//----- nvinfo : EIATTR_EXIT_INSTR_OFFSETS
	.align		4
        /*0054*/ 	.byte	0x04, 0x1c
        /*0056*/ 	.short	(.L_175 - .L_174)


	//   ....[0]....
.L_174:
        /*0058*/ 	.word	0x00000080


	//   ....[1]....
        /*005c*/ 	.word	0x00000210


	//   ....[2]....
        /*0060*/ 	.word	0x00000250


	//----- nvinfo : EIATTR_CRS_STACK_SIZE
	.align		4
.L_175:
        /*0064*/ 	.byte	0x04, 0x1e
        /*0066*/ 	.short	(.L_177 - .L_176)
.L_176:
        /*0068*/ 	.word	0x00000000


	//----- nvinfo : EIATTR_CBANK_PARAM_SIZE
	.align		4
.L_177:
        /*006c*/ 	.byte	0x03, 0x19
        /*006e*/ 	.short	0x0020


	//----- nvinfo : EIATTR_PARAM_CBANK
	.align		4
        /*0070*/ 	.byte	0x04, 0x0a
        /*0072*/ 	.short	(.L_179 - .L_178)
	.align		4
.L_178:
        /*0074*/ 	.word	index@(.nv.constant0._ZN7cutlass9reference6device6kernel17BlockCompareEqualINS_6half_tEEEvPiPKT_S8_m)
        /*0078*/ 	.short	0x0210
        /*007a*/ 	.short	0x0020


	//----- nvinfo : EIATTR_SW_WAR
	.align		4
.L_179:
        /*007c*/ 	.byte	0x04, 0x36
        /*007e*/ 	.short	(.L_181 - .L_180)
.L_180:
        /*0080*/ 	.word	0x00000008
.L_181:


//--------------------- .nv.info._ZN7cutlass9reference6device6kernel13TensorForEachINS1_6detail20TensorFillLinearFuncINS_6half_tENS_6layout18PackedVectorLayoutEEELi1ENS9_6ParamsEEEvNS_5CoordIXT0_EilEET1_ --------------------------
	.section	.nv.info._ZN7cutlass9reference6device6kernel13TensorForEachINS1_6detail20TensorFillLinearFuncINS_6half_tENS_6layout18PackedVectorLayoutEEELi1ENS9_6ParamsEEEvNS_5CoordIXT0_EilEET1_,"",@"SHT_CUDA_INFO"
	.sectionflags	@""
	.align	4


	//----- nvinfo : EIATTR_CUDA_API_VERSION
	.align		4
        /*0000*/ 	.byte	0x04, 0x37
        /*0002*/ 	.short	(.L_183 - .L_182)
.L_182:
        /*0004*/ 	.word	0x00000082


	//----- nvinfo : EIATTR_KPARAM_INFO
	.align		4
.L_183:
        /*0008*/ 	.byte	0x04, 0x17
        /*000a*/ 	.short	(.L_185 - .L_184)
.L_184:
        /*000c*/ 	.word	0x00000000
        /*0010*/ 	.short	0x0001
        /*0012*/ 	.short	0x0008
        /*0014*/ 	.byte	0x00, 0xf0, 0x61, 0x00


	//----- nvinfo : EIATTR_KPARAM_INFO
	.align		4
.L_185:
        /*0018*/ 	.byte	0x04, 0x17
        /*001a*/ 	.short	(.L_187 - .L_186)
.L_186:
        /*001c*/ 	.word	0x00000000
        /*0020*/ 	.short	0x0000
        /*0022*/ 	.short	0x0000
        /*0024*/ 	.byte	0x00, 0xf0, 0x11, 0x00


	//----- nvinfo : EIATTR_SPARSE_MMA_MASK
	.align		4
.L_187:
        /*0028*/ 	.byte	0x03, 0x50
        /*002a*/ 	.short	0x0000


	//----- nvinfo : EIATTR_MAXREG_COUNT
	.align		4
        /*002c*/ 	.byte	0x03, 0x1b
        /*002e*/ 	.short	0x00ff


	//----- nvinfo : EIATTR_MERCURY_ISA_VERSION
	.align		4
        /*0030*/ 	.byte	0x03, 0x5f
        /*0032*/ 	.short	0x0101


	//----- nvinfo : EIATTR_EXIT_INSTR_OFFSETS
	.align		4
        /*0034*/ 	.byte	0x04, 0x1c
        /*0036*/ 	.short	(.L_189 - .L_188)


	//   ....[0]....
.L_188:
        /*0038*/ 	.word	0x000000a0


	//   ....[1]....
        /*003c*/ 	.word	0x00000240


	//----- nvinfo : EIATTR_CRS_STACK_SIZE
	.align		4
.L_189:
        /*0040*/ 	.byte	0x04, 0x1e
        /*0042*/ 	.short	(.L_191 - .L_190)
.L_190:
        /*0044*/ 	.word	0x00000000


	//----- nvinfo : EIATTR_CBANK_PARAM_SIZE
	.align		4
.L_191:
        /*0048*/ 	.byte	0x03, 0x19
        /*004a*/ 	.short	0x0020


	//----- nvinfo : EIATTR_PARAM_CBANK
	.align		4
        /*004c*/ 	.byte	0x04, 0x0a
        /*004e*/ 	.short	(.L_193 - .L_192)
	.align		4
.L_192:
        /*0050*/ 	.word	index@(.nv.constant0._ZN7cutlass9reference6device6kernel13TensorForEachINS1_6detail20TensorFillLinearFuncINS_6half_tENS_6layout18PackedVectorLayoutEEELi1ENS9_6ParamsEEEvNS_5CoordIXT0_EilEET1_)
        /*0054*/ 	.short	0x0210
        /*0056*/ 	.short	0x0020


	//----- nvinfo : EIATTR_SW_WAR
	.align		4
.L_193:
        /*0058*/ 	.byte	0x04, 0x36
        /*005a*/ 	.short	(.L_195 - .L_194)
.L_194:
        /*005c*/ 	.word	0x00000008
.L_195:


//--------------------- .nv.info._ZN7cutlass9reference6device6kernel12BlockForEachINS_6half_tENS1_6detail17RandomUniformFuncIS4_EEEEvPT_mNT0_6ParamsE --------------------------
	.section	.nv.info._ZN7cutlass9reference6device6kernel12BlockForEachINS_6half_tENS1_6detail17RandomUniformFuncIS4_EEEEvPT_mNT0_6ParamsE,"",@"SHT_CUDA_INFO"
	.sectionflags	@""
	.align	4


	//----- nvinfo : EIATTR_CUDA_API_VERSION
	.align		4
        /*0000*/ 	.byte	0x04, 0x37
        /*0002*/ 	.short	(.L_197 - .L_196)
.L_196:
        /*0004*/ 	.word	0x00000082


	//----- nvinfo : EIATTR_KPARAM_INFO
	.align		4
.L_197:
        /*0008*/ 	.byte	0x04, 0x17
        /*000a*/ 	.short	(.L_199 - .L_198)
.L_198:
        /*000c*/ 	.word	0x00000000
        /*0010*/ 	.short	0x0002
        /*0012*/ 	.short	0x0010
        /*0014*/ 	.byte	0x00, 0xf0, 0xc1, 0x00


	//----- nvinfo : EIATTR_KPARAM_INFO
	.align		4
.L_199:
        /*0018*/ 	.byte	0x04, 0x17
        /*001a*/ 	.short	(.L_201 - .L_200)
.L_200:
        /*001c*/ 	.word	0x00000000
        /*0020*/ 	.short	0x0001
        /*0022*/ 	.short	0x0008
        /*0024*/ 	.byte	0x00, 0xf0, 0x21, 0x00


	//----- nvinfo : EIATTR_KPARAM_INFO
	.align		4
.L_201:
        /*0028*/ 	.byte	0x04, 0x17
        /*002a*/ 	.short	(.L_203 - .L_202)
.L_202:
        /*002c*/ 	.word	0x00000000
        /*0030*/ 	.short	0x0000
        /*0032*/ 	.short	0x0000
        /*0034*/ 	.byte	0x00, 0xf0, 0x21, 0x00


	//----- nvinfo : EIATTR_SPARSE_MMA_MASK
	.align		4
.L_203:
        /*0038*/ 	.byte	0x03, 0x50
        /*003a*/ 	.short	0x0000


	//----- nvinfo : EIATTR_MAXREG_COUNT
	.align		4
        /*003c*/ 	.byte	0x03, 0x1b
        /*003e*/ 	.short	0x00ff


	//----- nvinfo : EIATTR_MERCURY_ISA_VERSION
	.align		4
        /*0040*/ 	.byte	0x03, 0x5f
        /*0042*/ 	.short	0x0101


	//----- nvinfo : EIATTR_EXIT_INSTR_OFFSETS
	.align		4
        /*0044*/ 	.byte	0x04, 0x1c
        /*0046*/ 	.short	(.L_205 - .L_204)


	//   ....[0]....
.L_204:
        /*0048*/ 	.word	0x00001310


	//   ....[1]....
        /*004c*/ 	.word	0x00001c70


	//----- nvinfo : EIATTR_CRS_STACK_SIZE
	.align		4
.L_205:
        /*0050*/ 	.byte	0x04, 0x1e
        /*0052*/ 	.short	(.L_207 - .L_206)
.L_206:
        /*0054*/ 	.word	0x00000000


	//----- nvinfo : EIATTR_CBANK_PARAM_SIZE
	.align		4
.L_207:
        /*0058*/ 	.byte	0x03, 0x19
        /*005a*/ 	.short	0x0040


	//----- nvinfo : EIATTR_PARAM_CBANK
	.align		4
        /*005c*/ 	.byte	0x04, 0x0a
        /*005e*/ 	.short	(.L_209 - .L_208)
	.align		4
.L_208:
        /*0060*/ 	.word	index@(.nv.constant0._ZN7cutlass9reference6device6kernel12BlockForEachINS_6half_tENS1_6detail17RandomUniformFuncIS4_EEEEvPT_mNT0_6ParamsE)
        /*0064*/ 	.short	0x0210
        /*0066*/ 	.short	0x0040


	//----- nvinfo : EIATTR_SW_WAR
	.align		4
.L_209:
        /*0068*/ 	.byte	0x04, 0x36
        /*006a*/ 	.short	(.L_211 - .L_210)
.L_210:
        /*006c*/ 	.word	0x00000008
.L_211:


//--------------------- .nv.info._ZN7cutlass13device_kernelINS_4gemm6kernel13GemmUniversalIN4cute5tupleIJiiiiEEENS1_10collective13CollectiveMmaINS1_34MainloopSm90TmaGmmaWarpSpecializedILi7ENS5_IJNS4_1CILi2EEESB_NSA_ILi1EEEEEENS1_35KernelTmaWarpSpecializedCooperativeEEENS5_IJNSA_ILi128EEESG_NSA_ILi64EEEEEENS_6half_tENS5_IJSC_llEEESJ_SK_NS4_8TiledMMAINS4_8MMA_AtomIJNS4_4SM904GMMA26MMA_64x128x16_F32F16F16_SSILNSO_5MajorE1ELSQ_1ELNSO_7ScaleInE1ELSR_1EEEEEENS4_6LayoutINS5_IJSB_SC_SC_EEENS5_IJSC_NSA_ILi0EEESW_EEEEENS5_IJNS4_10UnderscoreESZ_SZ_EEEEENS4_23SM90_TMA_LOAD_MULTICASTENS4_14ComposedLayoutINS4_7SwizzleILi3ELi4ELi3EEENS4_18smem_ptr_flag_bitsILi16EEENSU_INS5_IJSH_NSA_ILi8EEEEEENS5_IJSC_SH_EEEEEEEvNS4_8identityES12_S1C_vS1D_EENS_8epilogue10collective6detail29Sm90TmaWarpSpecializedAdapterINS1G_15DefaultEpilogueISJ_NS5_IJlSC_lEEES1K_NS1F_6thread17LinearCombinationISJ_Li1EffLNS1L_9ScaleType4KindE0ELNS_15FloatRoundStyleE2ESJ_EENS1_15EpilogueDefaultEEEEEvvEEEEvNT_6ParamsE --------------------------
	.section	.nv.info._ZN7cutlass13device_kernelINS_4gemm6kernel13GemmUniversalIN4cute5tupleIJiiiiEEENS1_10collective13CollectiveMmaINS1_34MainloopSm90TmaGmmaWarpSpecializedILi7ENS5_IJNS4_1CILi2EEESB_NSA_ILi1EEEEEENS1_35KernelTmaWarpSpecializedCooperativeEEENS5_IJNSA_ILi128EEESG_NSA_ILi64EEEEEENS_6half_tENS5_IJSC_llEEESJ_SK_NS4_8TiledMMAINS4_8MMA_AtomIJNS4_4SM904GMMA26MMA_64x128x16_F32F16F16_SSILNSO_5MajorE1ELSQ_1ELNSO_7ScaleInE1ELSR_1EEEEEENS4_6LayoutINS5_IJSB_SC_SC_EEENS5_IJSC_NSA_ILi0EEESW_EEEEENS5_IJNS4_10UnderscoreESZ_SZ_EEEEENS4_23SM90_TMA_LOAD_MULTICASTENS4_14ComposedLayoutINS4_7SwizzleILi3ELi4ELi3EEENS4_18smem_ptr_flag_bitsILi16EEENSU_INS5_IJSH_NSA_ILi8EEEEEENS5_IJSC_SH_EEEEEEEvNS4_8identityES12_S1C_vS1D_EENS_8epilogue10collective6detail29Sm90TmaWarpSpecializedAdapterINS1G_15DefaultEpilogueISJ_NS5_IJlSC_lEEES1K_NS1F_6thread17LinearCombinationISJ_Li1EffLNS1L_9ScaleType4KindE0ELNS_15FloatRoundStyleE2ESJ_EENS1_15EpilogueDefaultEEEEEvvEEEEvNT_6ParamsE,"",@"SHT_CUDA_INFO"
	.sectionflags	@""
	.align	4


	//----- nvinfo : EIATTR_CUDA_API_VERSION
	.align		4
        /*0000*/ 	.byte	0x04, 0x37
        /*0002*/ 	.short	(.L_213 - .L_212)
.L_212:
        /*0004*/ 	.word	0x00000082


	//----- nvinfo : EIATTR_KPARAM_INFO
	.align		4
.L_213:
        /*0008*/ 	.byte	0x04, 0x17
        /*000a*/ 	.short	(.L_215 - .L_214)
.L_214:
        /*000c*/ 	.word	0x00000000
        /*0010*/ 	.short	0x0000
        /*0012*/ 	.short	0x0070
        /*0014*/ 	.byte	0x00, 0xf0, 0x01, 0x10


	//----- nvinfo : EIATTR_SPARSE_MMA_MASK
	.align		4
.L_215:
        /*0018*/ 	.byte	0x03, 0x50
        /*001a*/ 	.short	0x0000


	//----- nvinfo : EIATTR_MAXREG_COUNT
	.align		4
        /*001c*/ 	.byte	0x03, 0x1b
        /*001e*/ 	.short	0x00a8


	//----- nvinfo : EIATTR_NUM_BARRIERS
	.align		4
        /*0020*/ 	.byte	0x02, 0x4c
        /*0022*/ 	.byte	0x01
	.zero		1


	//----- nvinfo : EIATTR_EXTERNS
	.align		4
        /*0024*/ 	.byte	0x04, 0x0f
        /*0026*/ 	.short	(.L_217 - .L_216)


	//   ....[0]....
	.align		4
.L_216:
        /*0028*/ 	.word	index@(__assertfail)


	//----- nvinfo : EIATTR_MERCURY_ISA_VERSION
	.align		4
.L_217:
        /*002c*/ 	.byte	0x03, 0x5f
        /*002e*/ 	.short	0x0101


	//----- nvinfo : EIATTR_INT_WARP_WIDE_INSTR_OFFSETS
	.align		4
        /*0030*/ 	.byte	0x04, 0x31
        /*0032*/ 	.short	(.L_219 - .L_218)


	//   ....[0]....
.L_218:
        /*0034*/ 	.word	0x000004e0


	//   ....[1]....
        /*0038*/ 	.word	0x00000510


	//   ....[2]....
        /*003c*/ 	.word	0x000006b0


	//----- nvinfo : EIATTR_COOP_GROUP_MASK_REGIDS
	.align		4
.L_219:
        /*0040*/ 	.byte	0x04, 0x29
        /*0042*/ 	.short	(.L_221 - .L_220)


	//   ....[0]....
.L_220:
        /*0044*/ 	.word	0xffffffff


	//   ....[1]....
        /*0048*/ 	.word	0xffffffff


	//   ....[2]....
        /*004c*/ 	.word	0xffffffff


	//   ....[3]....
        /*0050*/ 	.word	0xffffffff


	//   ....[4]....
        /*0054*/ 	.word	0xffffffff


	//   ....[5]....
        /*0058*/ 	.word	0xffffffff


	//----- nvinfo : EIATTR_COOP_GROUP_INSTR_OFFSETS
	.align		4
.L_221:
        /*005c*/ 	.byte	0x04, 0x28
        /*005e*/ 	.short	(.L_223 - .L_222)


	//   ....[0]....
.L_222:
        /*0060*/ 	.word	0x00000060


	//   ....[1]....
        /*0064*/ 	.word	0x00000070


	//   ....[2]....
        /*0068*/ 	.word	0x00000130


	//   ....[3]....
        /*006c*/ 	.word	0x00000330


	//   ....[4]....
        /*0070*/ 	.word	0x00000860


	//   ....[5]....
        /*0074*/ 	.word	0x000014e0


	//----- nvinfo : EIATTR_REG_RECONFIG
	.align		4
.L_223:
        /*0078*/ 	.byte	0x01, 0x54
	.zero		2


	//----- nvinfo : EIATTR_SYSCALL_OFFSETS
	.align		4
        /*007c*/ 	.byte	0x04, 0x46
        /*007e*/ 	.short	(.L_225 - .L_224)


	//   ....[0]....
.L_224:
        /*0080*/ 	.word	0x000016c0


	//----- nvinfo : EIATTR_MBARRIER_INSTR_OFFSETS
	.align		4
.L_225:
        /*0084*/ 	.byte	0x04, 0x39
        /*0086*/ 	.short	(.L_227 - .L_226)


	//   ....[0]....
.L_226:
        /*0088*/ 	.word	0x00000230
        /*008c*/ 	.word	0x000000ff
        /*0090*/ 	.word	0x00000000
        /*0094*/ 	.short	0x0100
        /*0096*/ 	.byte	0x08
	.zero		1


	//   ....[1]....
        /*0098*/ 	.word	0x00000240
        /*009c*/ 	.word	0x000000ff
        /*00a0*/ 	.word	0x00000038
        /*00a4*/ 	.short	0x0100
        /*00a6*/ 	.byte	0x08
	.zero		1


	//   ....[2]....
        /*00a8*/ 	.word	0x00000250
        /*00ac*/ 	.word	0x000000ff
        /*00b0*/ 	.word	0x00000008
        /*00b4*/ 	.short	0x0100
        /*00b6*/ 	.byte	0x08
	.zero		1


	//   ....[3]....
        /*00b8*/ 	.word	0x00000260
        /*00bc*/ 	.word	0x000000ff
        /*00c0*/ 	.word	0x00000040
        /*00c4*/ 	.short	0x0100
        /*00c6*/ 	.byte	0x08
	.zero		1


	//   ....[4]....
        /*00c8*/ 	.word	0x00000270
        /*00cc*/ 	.word	0x000000ff
        /*00d0*/ 	.word	0x00000010
        /*00d4*/ 	.short	0x0100
        /*00d6*/ 	.byte	0x08
	.zero		1


	//   ....[5]....
        /*00d8*/ 	.word	0x00000280
        /*00dc*/ 	.word	0x000000ff
        /*00e0*/ 	.word	0x00000048
        /*00e4*/ 	.short	0x0100
        /*00e6*/ 	.byte	0x08
	.zero		1


	//   ....[6]....
        /*00e8*/ 	.word	0x00000290
        /*00ec*/ 	.word	0x000000ff
        /*00f0*/ 	.word	0x00000018
        /*00f4*/ 	.short	0x0100
        /*00f6*/ 	.byte	0x08
	.zero		1


	//   ....[7]....
        /*00f8*/ 	.word	0x000002a0
        /*00fc*/ 	.word	0x000000ff
        /*0100*/ 	.word	0x00000050
        /*0104*/ 	.short	0x0100
        /*0106*/ 	.byte	0x08
	.zero		1


	//   ....[8]....
        /*0108*/ 	.word	0x000002b0
        /*010c*/ 	.word	0x000000ff
        /*0110*/ 	.word	0x00000020
        /*0114*/ 	.short	0x0100
        /*0116*/ 	.byte	0x08
	.zero		1


	//   ....[9]....
        /*0118*/ 	.word	0x000002c0
        /*011c*/ 	.word	0x000000ff
        /*0120*/ 	.word	0x00000058
        /*0124*/ 	.short	0x0100
        /*0126*/ 	.byte	0x08
	.zero		1


	//   ....[10]....
        /*0128*/ 	.word	0x000002d0
        /*012c*/ 	.word	0x000000ff
        /*0130*/ 	.word	0x00000028
        /*0134*/ 	.short	0x0100
        /*0136*/ 	.byte	0x08
	.zero		1


	//   ....[11]....
        /*0138*/ 	.word	0x000002e0
        /*013c*/ 	.word	0x000000ff
        /*0140*/ 	.word	0x00000060
        /*0144*/ 	.short	0x0100
        /*0146*/ 	.byte	0x08
	.zero		1


	//   ....[12]....
        /*0148*/ 	.word	0x000002f0
        /*014c*/ 	.word	0x000000ff
        /*0150*/ 	.word	0x00000030
        /*0154*/ 	.short	0x0100
        /*0156*/ 	.byte	0x08
	.zero		1


	//   ....[13]....
        /*0158*/ 	.word	0x00000300
        /*015c*/ 	.word	0x000000ff
        /*0160*/ 	.word	0x00000068
        /*0164*/ 	.short	0x0100
        /*0166*/ 	.byte	0x08
	.zero		1


	//   ....[14]....
        /*0168*/ 	.word	0x00000740
        /*016c*/ 	.word	0x000000ff
        /*0170*/ 	.word	0x00000080
        /*0174*/ 	.short	0x0100
        /*0176*/ 	.byte	0x06
	.zero		1


	//   ....[15]....
        /*0178*/ 	.word	0x000007e0
        /*017c*/ 	.word	0x000000ff
        /*0180*/ 	.word	0x00000088
        /*0184*/ 	.short	0x0100
        /*0186*/ 	.byte	0x06
	.zero		1


	//   ....[16]....
        /*0188*/ 	.word	0x00001780
        /*018c*/ 	.word	0x00000003
        /*0190*/ 	.word	0x00000000
        /*0194*/ 	.short	0x010a
        /*0196*/ 	.byte	0x3f
	.zero		1


	//   ....[17]....
        /*0198*/ 	.word	0x000017e0
        /*019c*/ 	.word	0x00000003
        /*01a0*/ 	.word	0x00000000
        /*01a4*/ 	.short	0x010a
        /*01a6*/ 	.byte	0x3f
	.zero		1


	//   ....[18]....
        /*01a8*/ 	.word	0x00001b60
        /*01ac*/ 	.word	0x00000005
        /*01b0*/ 	.word	0x00000000
        /*01b4*/ 	.short	0x010a
        /*01b6*/ 	.byte	0x3f
	.zero		1


	//   ....[19]....
        /*01b8*/ 	.word	0x00001ba0
        /*01bc*/ 	.word	0x00000005
        /*01c0*/ 	.word	0x00000000
        /*01c4*/ 	.short	0x010a
        /*01c6*/ 	.byte	0x3f
	.zero		1


	//   ....[20]....
        /*01c8*/ 	.word	0x00001e00
        /*01cc*/ 	.word	0x00000004
        /*01d0*/ 	.word	0x00000000
        /*01d4*/ 	.short	0x0101
        /*01d6*/ 	.byte	0x3f
	.zero		1


	//   ....[21]....
        /*01d8*/ 	.word	0x00002020
        /*01dc*/ 	.word	0x00000000
        /*01e0*/ 	.word	0x00000000
        /*01e4*/ 	.short	0x0101
        /*01e6*/ 	.byte	0x3f
	.zero		1


	//   ....[22]....
        /*01e8*/ 	.word	0x00007290
        /*01ec*/ 	.word	0x00000015
        /*01f0*/ 	.word	0x00000038
        /*01f4*/ 	.short	0x010a
        /*01f6*/ 	.byte	0x3f
	.zero		1


	//   ....[23]....
        /*01f8*/ 	.word	0x00007770
        /*01fc*/ 	.word	0x00000006
        /*0200*/ 	.word	0x00000088
        /*0204*/ 	.short	0x0101
        /*0206*/ 	.byte	0x3f
	.zero		1


	//   ....[24]....
        /*0208*/ 	.word	0x00007e70
        /*020c*/ 	.word	0x00000007
        /*0210*/ 	.word	0x00000000
        /*0214*/ 	.short	0x010a
        /*0216*/ 	.byte	0x3f
	.zero		1


	//   ....[25]....
        /*0218*/ 	.word	0x00007ef0
        /*021c*/ 	.word	0x00000008
        /*0220*/ 	.word	0x00000000
        /*0224*/ 	.short	0x010a
        /*0226*/ 	.byte	0x3f
	.zero		1


	//   ....[26]....
        /*0228*/ 	.word	0x00007f80
        /*022c*/ 	.word	0x00000009
        /*0230*/ 	.word	0x00000000
        /*0234*/ 	.short	0x010a
        /*0236*/ 	.byte	0x3f
	.zero		1


	//   ....[27]....
        /*0238*/ 	.word	0x00008010
        /*023c*/ 	.word	0x00000008
        /*0240*/ 	.word	0x00000000
        /*0244*/ 	.short	0x010a
        /*0246*/ 	.byte	0x3f
	.zero		1


	//   ....[28]....
        /*0248*/ 	.word	0x000080a0
        /*024c*/ 	.word	0x00000009
        /*0250*/ 	.word	0x00000000
        /*0254*/ 	.short	0x010a
        /*0256*/ 	.byte	0x3f
	.zero		1


	//   ....[29]....
        /*0258*/ 	.word	0x00008130
        /*025c*/ 	.word	0x00000006
        /*0260*/ 	.word	0x00000000
        /*0264*/ 	.short	0x010a
        /*0266*/ 	.byte	0x3f
	.zero		1


	//   ....[30]....
        /*0268*/ 	.word	0x000081c0
        /*026c*/ 	.word	0x00000003
        /*0270*/ 	.word	0x00000000
        /*0274*/ 	.short	0x010a
        /*0276*/ 	.byte	0x3f
	.zero		1


	//   ....[31]....
        /*0278*/ 	.word	0x00008220
        /*027c*/ 	.word	0x00000003
        /*0280*/ 	.word	0x00000000
        /*0284*/ 	.short	0x010a
        /*0286*/ 	.byte	0x3f
	.zero		1


	//   ....[32]....
        /*0288*/ 	.word	0x00008270
        /*028c*/ 	.word	0x00000005
        /*0290*/ 	.word	0x00000000
        /*0294*/ 	.short	0x010a
        /*0296*/ 	.byte	0x3f
	.zero		1


	//   ....[33]....
        /*0298*/ 	.word	0x00008340
        /*029c*/ 	.word	0x00000015
        /*02a0*/ 	.word	0x00000038
        /*02a4*/ 	.short	0x010a
        /*02a6*/ 	.byte	0x3f
	.zero		1


	//   ....[34]....
        /*02a8*/ 	.word	0x00008410
        /*02ac*/ 	.word	0x00000007
        /*02b0*/ 	.word	0x00000000
        /*02b4*/ 	.short	0x010a
        /*02b6*/ 	.byte	0x3f
	.zero		1


	//   ....[35]....
        /*02b8*/ 	.word	0x00008460
        /*02bc*/ 	.word	0x00000008
        /*02c0*/ 	.word	0x00000000
        /*02c4*/ 	.short	0x010a
        /*02c6*/ 	.byte	0x3f
	.zero		1


	//   ....[36]....
        /*02c8*/ 	.word	0x000084b0
        /*02cc*/ 	.word	0x00000009
        /*02d0*/ 	.word	0x00000000
        /*02d4*/ 	.short	0x010a
        /*02d6*/ 	.byte	0x3f
	.zero		1


	//   ....[37]....
        /*02d8*/ 	.word	0x00008500
        /*02dc*/ 	.word	0x00000008
        /*02e0*/ 	.word	0x00000000
        /*02e4*/ 	.short	0x010a
        /*02e6*/ 	.byte	0x3f
	.zero		1


	//   ....[38]....
        /*02e8*/ 	.word	0x00008550
        /*02ec*/ 	.word	0x00000009
        /*02f0*/ 	.word	0x00000000
        /*02f4*/ 	.short	0x010a
        /*02f6*/ 	.byte	0x3f
	.zero		1


	//   ....[39]....
        /*02f8*/ 	.word	0x000085a0
        /*02fc*/ 	.word	0x00000006
        /*0300*/ 	.word	0x00000000
        /*0304*/ 	.short	0x010a
        /*0306*/ 	.byte	0x3f
	.zero		1


	//----- nvinfo : EIATTR_NUM_MBARRIERS
	.align		4
.L_227:
        /*0308*/ 	.byte	0x03, 0x38
        /*030a*/ 	.short	0x0010


	//----- nvinfo : EIATTR_EXIT_INSTR_OFFSETS
	.align		4
        /*030c*/ 	.byte	0x04, 0x1c
        /*030e*/ 	.short	(.L_229 - .L_228)


	//   ....[0]....
.L_228:
        /*0310*/ 	.word	0x00000a30


	//   ....[1]....
        /*0314*/ 	.word	0x00001240


	//   ....[2]....
        /*0318*/ 	.word	0x00006910


	//   ....[3]....
        /*031c*/ 	.word	0x00006e70


	//   ....[4]....
        /*0320*/ 	.word	0x00008210


	//----- nvinfo : EIATTR_MAX_THREADS
	.align		4
.L_229:
        /*0324*/ 	.byte	0x04, 0x05
        /*0326*/ 	.short	(.L_231 - .L_230)
.L_230:
        /*0328*/ 	.word	0x00000180
        /*032c*/ 	.word	0x00000001
        /*0330*/ 	.word	0x00000001


	//----- nvinfo : EIATTR_CRS_STACK_SIZE
	.align		4
.L_231:
        /*0334*/ 	.byte	0x04, 0x1e
        /*0336*/ 	.short	(.L_233 - .L_232)
.L_232:
        /*0338*/ 	.word	0x00000000


	//----- nvinfo : EIATTR_CBANK_PARAM_SIZE
	.align		4
.L_233:
        /*033c*/ 	.byte	0x03, 0x19
        /*033e*/ 	.short	0x0470


	//----- nvinfo : EIATTR_PARAM_CBANK
	.align		4
        /*0340*/ 	.byte	0x04, 0x0a
        /*0342*/ 	.short	(.L_235 - .L_234)
	.align		4
.L_234:
        /*0344*/ 	.word	index@(.nv.constant0._ZN7cutlass13device_kernelINS_4gemm6kernel13GemmUniversalIN4cute5tupleIJiiiiEEENS1_10collective13CollectiveMmaINS1_34MainloopSm90TmaGmmaWarpSpecializedILi7ENS5_IJNS4_1CILi2EEESB_NSA_ILi1EEEEEENS1_35KernelTmaWarpSpecializedCooperativeEEENS5_IJNSA_ILi128EEESG_NSA_ILi64EEEEEENS_6half_tENS5_IJSC_llEEESJ_SK_NS4_8TiledMMAINS4_8MMA_AtomIJNS4_4SM904GMMA26MMA_64x128x16_F32F16F16_SSILNSO_5MajorE1ELSQ_1ELNSO_7ScaleInE1ELSR_1EEEEEENS4_6LayoutINS5_IJSB_SC_SC_EEENS5_IJSC_NSA_ILi0EEESW_EEEEENS5_IJNS4_10UnderscoreESZ_SZ_EEEEENS4_23SM90_TMA_LOAD_MULTICASTENS4_14ComposedLayoutINS4_7SwizzleILi3ELi4ELi3EEENS4_18smem_ptr_flag_bitsILi16EEENSU_INS5_IJSH_NSA_ILi8EEEEEENS5_IJSC_SH_EEEEEEEvNS4_8identityES12_S1C_vS1D_EENS_8epilogue10collective6detail29Sm90TmaWarpSpecializedAdapterINS1G_15DefaultEpilogueISJ_NS5_IJlSC_lEEES1K_NS1F_6thread17LinearCombinationISJ_Li1EffLNS1L_9ScaleType4KindE0ELNS_15FloatRoundStyleE2ESJ_EENS1_15EpilogueDefaultEEEEEvvEEEEvNT_6ParamsE)
        /*0348*/ 	.short	0x0210
        /*034a*/ 	.short	0x0470


	//----- nvinfo : EIATTR_SW_WAR
	.align		4
.L_235:
        /*034c*/ 	.byte	0x04, 0x36
        /*034e*/ 	.short	(.L_237 - .L_236)
.L_236:
        /*0350*/ 	.word	0x00000008
.L_237:


//--------------------- .nv.info._ZN7cutlass13device_kernelINS_4gemm6kernel13GemmUniversalIN4cute5tupleIJiiiiEEENS1_10collective13CollectiveMmaINS1_38MainloopSm90CpAsyncGmmaWarpSpecializedILi7ENS5_IJNS4_1CILi1EEESB_SB_EEENS1_28KernelCpAsyncWarpSpecializedEEENS5_IJNSA_ILi128EEESF_NSA_ILi64EEEEEENS_6half_tENS5_IJSB_llEEESI_SJ_NS4_8TiledMMAINS4_8MMA_AtomIJNS4_4SM904GMMA26MMA_64x128x16_F32F16F16_SSILNSN_5MajorE1ELSP_1ELNSN_7ScaleInE1ELSQ_1EEEEEENS4_6LayoutISC_NS5_IJNSA_ILi0EEESU_SU_EEEEENS5_IJNS4_10UnderscoreESX_SX_EEEEENS4_9TiledCopyINS4_9Copy_AtomIJNS4_31SM80_CP_ASYNC_CACHEALWAYS_ZFILLINS_9uint128_tES13_EESI_EEENST_INS5_IJNSA_ILi256EEENSA_ILi8EEEEEENS5_IJS17_SB_EEEEENS5_IJSF_NSA_ILi16EEEEEEEENS4_14ComposedLayoutINS4_7SwizzleILi3ELi4ELi3EEENS4_18smem_ptr_flag_bitsILi16EEENST_INS5_IJSG_S17_EEENS5_IJSB_SG_EEEEEEEvNS4_8identityES1D_S1M_vS1N_EENS_8epilogue10collective6detail29Sm90TmaWarpSpecializedAdapterINS1Q_15DefaultEpilogueISI_NS5_IJlSB_lEEES1U_NS1P_6thread17LinearCombinationISI_Li1EffLNS1V_9ScaleType4KindE0ELNS_15FloatRoundStyleE2ESI_EENS1_15EpilogueDefaultEEEEEvvEEEEvNT_6ParamsE --------------------------
	.section	.nv.info._ZN7cutlass13device_kernelINS_4gemm6kernel13GemmUniversalIN4cute5tupleIJiiiiEEENS1_10collective13CollectiveMmaINS1_38MainloopSm90CpAsyncGmmaWarpSpecializedILi7ENS5_IJNS4_1CILi1EEESB_SB_EEENS1_28KernelCpAsyncWarpSpecializedEEENS5_IJNSA_ILi128EEESF_NSA_ILi64EEEEEENS_6half_tENS5_IJSB_llEEESI_SJ_NS4_8TiledMMAINS4_8MMA_AtomIJNS4_4SM904GMMA26MMA_64x128x16_F32F16F16_SSILNSN_5MajorE1ELSP_1ELNSN_7ScaleInE1ELSQ_1EEEEEENS4_6LayoutISC_NS5_IJNSA_ILi0EEESU_SU_EEEEENS5_IJNS4_10UnderscoreESX_SX_EEEEENS4_9TiledCopyINS4_9Copy_AtomIJNS4_31SM80_CP_ASYNC_CACHEALWAYS_ZFILLINS_9uint128_tES13_EESI_EEENST_INS5_IJNSA_ILi256EEENSA_ILi8EEEEEENS5_IJS17_SB_EEEEENS5_IJSF_NSA_ILi16EEEEEEEENS4_14ComposedLayoutINS4_7SwizzleILi3ELi4ELi3EEENS4_18smem_ptr_flag_bitsILi16EEENST_INS5_IJSG_S17_EEENS5_IJSB_SG_EEEEEEEvNS4_8identityES1D_S1M_vS1N_EENS_8epilogue10collective6detail29Sm90TmaWarpSpecializedAdapterINS1Q_15DefaultEpilogueISI_NS5_IJlSB_lEEES1U_NS1P_6thread17LinearCombinationISI_Li1EffLNS1V_9ScaleType4KindE0ELNS_15FloatRoundStyleE2ESI_EENS1_15EpilogueDefaultEEEEEvvEEEEvNT_6ParamsE,"",@"SHT_CUDA_INFO"
	.sectionflags	@""
	.align	4


	//----- nvinfo : EIATTR_CUDA_API_VERSION
	.align		4
        /*0000*/ 	.byte	0x04, 0x37
        /*0002*/ 	.short	(.L_239 - .L_238)
.L_238:
        /*0004*/ 	.word	0x00000082


	//----- nvinfo : EIATTR_KPARAM_INFO
	.align		4
.L_239:
        /*0008*/ 	.byte	0x04, 0x17
        /*000a*/ 	.short	(.L_241 - .L_240)
.L_240:
        /*000c*/ 	.word	0x00000000
        /*0010*/ 	.short	0x0000
        /*0012*/ 	.short	0x0000
        /*0014*/ 	.byte	0x00, 0xf0, 0xa1, 0x02


	//----- nvinfo : EIATTR_SPARSE_MMA_MASK
	.align		4
.L_241:
        /*0018*/ 	.byte	0x03, 0x50
        /*001a*/ 	.short	0x0000


	//----- nvinfo : EIATTR_MAXREG_COUNT
	.align		4
        /*001c*/ 	.byte	0x03, 0x1b
        /*001e*/ 	.short	0x00a8


	//----- nvinfo : EIATTR_NUM_BARRIERS
	.align		4
        /*0020*/ 	.byte	0x02, 0x4c
        /*0022*/ 	.byte	0x01
	.zero		1


	//----- nvinfo : EIATTR_EXTERNS
	.align		4
        /*0024*/ 	.byte	0x04, 0x0f
        /*0026*/ 	.short	(.L_243 - .L_242)


	//   ....[0]....
	.align		4
.L_242:
        /*0028*/ 	.word	index@(__assertfail)


	//----- nvinfo : EIATTR_MERCURY_ISA_VERSION
	.align		4
.L_243:
        /*002c*/ 	.byte	0x03, 0x5f
        /*002e*/ 	.short	0x0101


	//----- nvinfo : EIATTR_COOP_GROUP_MASK_REGIDS
	.align		4
        /*0030*/ 	.byte	0x04, 0x29
        /*0032*/ 	.short	(.L_245 - .L_244)


	//   ....[0]....
.L_244:
        /*0034*/ 	.word	0xffffffff


	//   ....[1]....
        /*0038*/ 	.word	0xffffffff


	//   ....[2]....
        /*003c*/ 	.word	0xffffffff


	//   ....[3]....
        /*0040*/ 	.word	0x0500000f


	//   ....[4]....
        /*0044*/ 	.word	0x0500000f


	//   ....[5]....
        /*0048*/ 	.word	0x0500000f


	//----- nvinfo : EIATTR_COOP_GROUP_INSTR_OFFSETS
	.align		4
.L_245:
        /*004c*/ 	.byte	0x04, 0x28
        /*004e*/ 	.short	(.L_247 - .L_246)


	//   ....[0]....
.L_246:
        /*0050*/ 	.word	0x00000030


	//   ....[1]....
        /*0054*/ 	.word	0x000001a0


	//   ....[2]....
        /*0058*/ 	.word	0x00000450


	//   ....[3]....
        /*005c*/ 	.word	0x0000d040


	//   ....[4]....
        /*0060*/ 	.word	0x0000d140


	//   ....[5]....
        /*0064*/ 	.word	0x0000d250


	//----- nvinfo : EIATTR_SYSCALL_OFFSETS
	.align		4
.L_247:
        /*0068*/ 	.byte	0x04, 0x46
        /*006a*/ 	.short	(.L_249 - .L_248)


	//   ....[0]....
.L_248:
        /*006c*/ 	.word	0x00000150


	//   ....[1]....
        /*0070*/ 	.word	0x000041f0


	//----- nvinfo : EIATTR_MBARRIER_INSTR_OFFSETS
	.align		4
.L_249:
        /*0074*/ 	.byte	0x04, 0x39
        /*0076*/ 	.short	(.L_251 - .L_250)


	//   ....[0]....
.L_250:
        /*0078*/ 	.word	0x000002e0
        /*007c*/ 	.word	0x000000ff
        /*0080*/ 	.word	0x00038000
        /*0084*/ 	.short	0x0100
        /*0086*/ 	.byte	0x08
	.zero		1


	//   ....[1]....
        /*0088*/ 	.word	0x000002f0
        /*008c*/ 	.word	0x000000ff
        /*0090*/ 	.word	0x00038038
        /*0094*/ 	.short	0x0100
        /*0096*/ 	.byte	0x08
	.zero		1


	//   ....[2]....
        /*0098*/ 	.word	0x00000300
        /*009c*/ 	.word	0x000000ff
        /*00a0*/ 	.word	0x00038008
        /*00a4*/ 	.short	0x0100
        /*00a6*/ 	.byte	0x08
	.zero		1


	//   ....[3]....
        /*00a8*/ 	.word	0x00000310
        /*00ac*/ 	.word	0x000000ff
        /*00b0*/ 	.word	0x00038040
        /*00b4*/ 	.short	0x0100
        /*00b6*/ 	.byte	0x08
	.zero		1


	//   ....[4]....
        /*00b8*/ 	.word	0x00000320
        /*00bc*/ 	.word	0x000000ff
        /*00c0*/ 	.word	0x00038010
        /*00c4*/ 	.short	0x0100
        /*00c6*/ 	.byte	0x08
	.zero		1


	//   ....[5]....
        /*00c8*/ 	.word	0x00000330
        /*00cc*/ 	.word	0x000000ff
        /*00d0*/ 	.word	0x00038048
        /*00d4*/ 	.short	0x0100
        /*00d6*/ 	.byte	0x08
	.zero		1


	//   ....[6]....
        /*00d8*/ 	.word	0x00000340
        /*00dc*/ 	.word	0x000000ff
        /*00e0*/ 	.word	0x00038018
        /*00e4*/ 	.short	0x0100
        /*00e6*/ 	.byte	0x08
	.zero		1


	//   ....[7]....
        /*00e8*/ 	.word	0x00000350
        /*00ec*/ 	.word	0x000000ff
        /*00f0*/ 	.word	0x00038050
        /*00f4*/ 	.short	0x0100
        /*00f6*/ 	.byte	0x08
	.zero		1


	//   ....[8]....
        /*00f8*/ 	.word	0x00000360
        /*00fc*/ 	.word	0x000000ff
        /*0100*/ 	.word	0x00038020
        /*0104*/ 	.short	0x0100
        /*0106*/ 	.byte	0x08
	.zero		1


	//   ....[9]....
        /*0108*/ 	.word	0x00000370
        /*010c*/ 	.word	0x000000ff
        /*0110*/ 	.word	0x00038058
        /*0114*/ 	.short	0x0100
        /*0116*/ 	.byte	0x08
	.zero		1


	//   ....[10]....
        /*0118*/ 	.word	0x00000380
        /*011c*/ 	.word	0x000000ff
        /*0120*/ 	.word	0x00038028
        /*0124*/ 	.short	0x0100
        /*0126*/ 	.byte	0x08
	.zero		1


	//   ....[11]....
        /*0128*/ 	.word	0x00000390
        /*012c*/ 	.word	0x000000ff
        /*0130*/ 	.word	0x00038060
        /*0134*/ 	.short	0x0100
        /*0136*/ 	.byte	0x08
	.zero		1


	//   ....[12]....
        /*0138*/ 	.word	0x000003a0
        /*013c*/ 	.word	0x000000ff
        /*0140*/ 	.word	0x00038030
        /*0144*/ 	.short	0x0100
        /*0146*/ 	.byte	0x08
	.zero		1


	//   ....[13]....
        /*0148*/ 	.word	0x000003b0
        /*014c*/ 	.word	0x000000ff
        /*0150*/ 	.word	0x00038068
        /*0154*/ 	.short	0x0100
        /*0156*/ 	.byte	0x08
	.zero		1


	//   ....[14]....
        /*0158*/ 	.word	0x00000cf0
        /*015c*/ 	.word	0x000000ff
        /*0160*/ 	.word	0x00038038
        /*0164*/ 	.short	0x010a
        /*0166*/ 	.byte	0x07
	.zero		1


	//   ....[15]....
        /*0168*/ 	.word	0x00002f90
        /*016c*/ 	.word	0x000000ff
        /*0170*/ 	.word	0x00038000
        /*0174*/ 	.short	0x0107
        /*0176*/ 	.byte	0x07
	.zero		1


	//   ....[16]....
        /*0178*/ 	.word	0x00003000
        /*017c*/ 	.word	0x000000ff
        /*0180*/ 	.word	0x00038000
        /*0184*/ 	.short	0x0101
        /*0186*/ 	.byte	0x07
	.zero		1


	//   ....[17]....
        /*0188*/ 	.word	0x00003470
        /*018c*/ 	.word	0x000000ff
        /*0190*/ 	.word	0x00038038
        /*0194*/ 	.short	0x010a
        /*0196*/ 	.byte	0x0b
	.zero		1


	//   ....[18]....
        /*0198*/ 	.word	0x000039b0
        /*019c*/ 	.word	0x000000ff
        /*01a0*/ 	.word	0x00038000
        /*01a4*/ 	.short	0x0107
        /*01a6*/ 	.byte	0x0b
	.zero		1


	//   ....[19]....
        /*01a8*/ 	.word	0x00003a50
        /*01ac*/ 	.word	0x000000ff
        /*01b0*/ 	.word	0x00038000
        /*01b4*/ 	.short	0x0101
        /*01b6*/ 	.byte	0x0b
	.zero		1


	//   ....[20]....
        /*01b8*/ 	.word	0x00003c70
        /*01bc*/ 	.word	0x00000002
        /*01c0*/ 	.word	0x00038038
        /*01c4*/ 	.short	0x010a
        /*01c6*/ 	.byte	0x3f
	.zero		1


	//   ....[21]....
        /*01c8*/ 	.word	0x00003d20
        /*01cc*/ 	.word	0x00000000
        /*01d0*/ 	.word	0x00038038
        /*01d4*/ 	.short	0x010a
        /*01d6*/ 	.byte	0x3f
	.zero		1


	//   ....[22]....
        /*01d8*/ 	.word	0x00003dd0
        /*01dc*/ 	.word	0x00000000
        /*01e0*/ 	.word	0x00038038
        /*01e4*/ 	.short	0x010a
        /*01e6*/ 	.byte	0x3f
	.zero		1


	//   ....[23]....
        /*01e8*/ 	.word	0x00003e80
        /*01ec*/ 	.word	0x00000000
        /*01f0*/ 	.word	0x00038038
        /*01f4*/ 	.short	0x010a
        /*01f6*/ 	.byte	0x3f
	.zero		1


	//   ....[24]....
        /*01f8*/ 	.word	0x00003f30
        /*01fc*/ 	.word	0x00000000
        /*0200*/ 	.word	0x00038038
        /*0204*/ 	.short	0x010a
        /*0206*/ 	.byte	0x3f
	.zero		1


	//   ....[25]....
        /*0208*/ 	.word	0x00003fe0
        /*020c*/ 	.word	0x00000000
        /*0210*/ 	.word	0x00038038
        /*0214*/ 	.short	0x010a
        /*0216*/ 	.byte	0x3f
	.zero		1


	//   ....[26]....
        /*0218*/ 	.word	0x00004090
        /*021c*/ 	.word	0x00000011
        /*0220*/ 	.word	0x00038038
        /*0224*/ 	.short	0x010a
        /*0226*/ 	.byte	0x3f
	.zero		1


	//   ....[27]....
        /*0228*/ 	.word	0x00004280
        /*022c*/ 	.word	0x00000007
        /*0230*/ 	.word	0x00038000
        /*0234*/ 	.short	0x010a
        /*0236*/ 	.byte	0x3f
	.zero		1


	//   ....[28]....
        /*0238*/ 	.word	0x000042c0
        /*023c*/ 	.word	0x00000007
        /*0240*/ 	.word	0x00038000
        /*0244*/ 	.short	0x010a
        /*0246*/ 	.byte	0x3f
	.zero		1


	//   ....[29]....
        /*0248*/ 	.word	0x00004730
        /*024c*/ 	.word	0x00000005
        /*0250*/ 	.word	0x00038000
        /*0254*/ 	.short	0x010a
        /*0256*/ 	.byte	0x3f
	.zero		1


	//   ....[30]....
        /*0258*/ 	.word	0x00004770
        /*025c*/ 	.word	0x00000005
        /*0260*/ 	.word	0x00038000
        /*0264*/ 	.short	0x010a
        /*0266*/ 	.byte	0x3f
	.zero		1


	//   ....[31]....
        /*0268*/ 	.word	0x00004b90
        /*026c*/ 	.word	0x00000004
        /*0270*/ 	.word	0x00000000
        /*0274*/ 	.short	0x0101
        /*0276*/ 	.byte	0x3f
	.zero		1


	//   ....[32]....
        /*0278*/ 	.word	0x00004cf0
        /*027c*/ 	.word	0x00000003
        /*0280*/ 	.word	0x00000000
        /*0284*/ 	.short	0x0101
        /*0286*/ 	.byte	0x3f
	.zero		1


	//   ....[33]....
        /*0288*/ 	.word	0x0000d320
        /*028c*/ 	.word	0x00000025
        /*0290*/ 	.word	0x00038038
        /*0294*/ 	.short	0x010a
        /*0296*/ 	.byte	0x3f
	.zero		1


	//   ....[34]....
        /*0298*/ 	.word	0x0000d380
        /*029c*/ 	.word	0x00000003
        /*02a0*/ 	.word	0x00038038
        /*02a4*/ 	.short	0x010a
        /*02a6*/ 	.byte	0x3f
	.zero		1


	//   ....[35]....
        /*02a8*/ 	.word	0x0000d3d0
        /*02ac*/ 	.word	0x00000002
        /*02b0*/ 	.word	0x00038038
        /*02b4*/ 	.short	0x010a
        /*02b6*/ 	.byte	0x3f
	.zero		1


	//   ....[36]....
        /*02b8*/ 	.word	0x0000d420
        /*02bc*/ 	.word	0x00000000
        /*02c0*/ 	.word	0x00038038
        /*02c4*/ 	.short	0x010a
        /*02c6*/ 	.byte	0x3f
	.zero		1


	//   ....[37]....
        /*02c8*/ 	.word	0x0000d470
        /*02cc*/ 	.word	0x00000000
        /*02d0*/ 	.word	0x00038038
        /*02d4*/ 	.short	0x010a
        /*02d6*/ 	.byte	0x3f
	.zero		1


	//   ....[38]....
        /*02d8*/ 	.word	0x0000d4c0
        /*02dc*/ 	.word	0x00000000
        /*02e0*/ 	.word	0x00038038
        /*02e4*/ 	.short	0x010a
        /*02e6*/ 	.byte	0x3f
	.zero		1


	//   ....[39]....
        /*02e8*/ 	.word	0x0000d510
        /*02ec*/ 	.word	0x00000000
        /*02f0*/ 	.word	0x00038038
        /*02f4*/ 	.short	0x010a
        /*02f6*/ 	.byte	0x3f
	.zero		1


	//   ....[40]....
        /*02f8*/ 	.word	0x0000d560
        /*02fc*/ 	.word	0x00000000
        /*0300*/ 	.word	0x00038038
        /*0304*/ 	.short	0x010a
        /*0306*/ 	.byte	0x3f
	.zero		1


	//   ....[41]....
        /*0308*/ 	.word	0x0000d5b0
        /*030c*/ 	.word	0x00000007
        /*0310*/ 	.word	0x00038000
        /*0314*/ 	.short	0x010a
        /*0316*/ 	.byte	0x3f
	.zero		1


	//   ....[42]....
        /*0318*/ 	.word	0x0000d600
        /*031c*/ 	.word	0x00000005
        /*0320*/ 	.word	0x00038000
        /*0324*/ 	.short	0x010a
        /*0326*/ 	.byte	0x3f
	.zero		1


	//----- nvinfo : EIATTR_NUM_MBARRIERS
	.align		4
.L_251:
        /*0328*/ 	.byte	0x03, 0x38
        /*032a*/ 	.short	0x000e


	//----- nvinfo : EIATTR_EXIT_INSTR_OFFSETS
	.align		4
        /*032c*/ 	.byte	0x04, 0x1c
        /*032e*/ 	.short	(.L_253 - .L_252)


	//   ....[0]....
.L_252:
        /*0330*/ 	.word	0x000040c0


	//   ....[1]....
        /*0334*/ 	.word	0x00004ea0


	//   ....[2]....
        /*0338*/ 	.word	0x0000ab10


	//   ....[3]....
        /*033c*/ 	.word	0x0000ab40


	//   ....[4]....
        /*0340*/ 	.word	0x0000cfc0


	//   ....[5]....
        /*0344*/ 	.word	0x0000cff0


	//----- nvinfo : EIATTR_MAX_THREADS
	.align		4
.L_253:
        /*0348*/ 	.byte	0x04, 0x05
        /*034a*/ 	.short	(.L_255 - .L_254)
.L_254:
        /*034c*/ 	.word	0x00000180
        /*0350*/ 	.word	0x00000001
        /*0354*/ 	.word	0x00000001


	//----- nvinfo : EIATTR_CRS_STACK_SIZE
	.align		4
.L_255:
        /*0358*/ 	.byte	0x04, 0x1e
        /*035a*/ 	.short	(.L_257 - .L_256)
.L_256:
        /*035c*/ 	.word	0x00000000


	//----- nvinfo : EIATTR_CBANK_PARAM_SIZE
	.align		4
.L_257:
        /*0360*/ 	.byte	0x03, 0x19
        /*0362*/ 	.short	0x00a8


	//----- nvinfo : EIATTR_PARAM_CBANK
	.align		4
        /*0364*/ 	.byte	0x04, 0x0a
        /*0366*/ 	.short	(.L_259 - .L_258)
	.align		4
.L_258:
        /*0368*/ 	.word	index@(.nv.constant0._ZN7cutlass13device_kernelINS_4gemm6kernel13GemmUniversalIN4cute5tupleIJiiiiEEENS1_10collective13CollectiveMmaINS1_38MainloopSm90CpAsyncGmmaWarpSpecializedILi7ENS5_IJNS4_1CILi1EEESB_SB_EEENS1_28KernelCpAsyncWarpSpecializedEEENS5_IJNSA_ILi128EEESF_NSA_ILi64EEEEEENS_6half_tENS5_IJSB_llEEESI_SJ_NS4_8TiledMMAINS4_8MMA_AtomIJNS4_4SM904GMMA26MMA_64x128x16_F32F16F16_SSILNSN_5MajorE1ELSP_1ELNSN_7ScaleInE1ELSQ_1EEEEEENS4_6LayoutISC_NS5_IJNSA_ILi0EEESU_SU_EEEEENS5_IJNS4_10UnderscoreESX_SX_EEEEENS4_9TiledCopyINS4_9Copy_AtomIJNS4_31SM80_CP_ASYNC_CACHEALWAYS_ZFILLINS_9uint128_tES13_EESI_EEENST_INS5_IJNSA_ILi256EEENSA_ILi8EEEEEENS5_IJS17_SB_EEEEENS5_IJSF_NSA_ILi16EEEEEEEENS4_14ComposedLayoutINS4_7SwizzleILi3ELi4ELi3EEENS4_18smem_ptr_flag_bitsILi16EEENST_INS5_IJSG_S17_EEENS5_IJSB_SG_EEEEEEEvNS4_8identityES1D_S1M_vS1N_EENS_8epilogue10collective6detail29Sm90TmaWarpSpecializedAdapterINS1Q_15DefaultEpilogueISI_NS5_IJlSB_lEEES1U_NS1P_6thread17LinearCombinationISI_Li1EffLNS1V_9ScaleType4KindE0ELNS_15FloatRoundStyleE2ESI_EENS1_15EpilogueDefaultEEEEEvvEEEEvNT_6ParamsE)
        /*036c*/ 	.short	0x0210
        /*036e*/ 	.short	0x00a8


	//----- nvinfo : EIATTR_SW_WAR
	.align		4
.L_259:
        /*0370*/ 	.byte	0x04, 0x36
        /*0372*/ 	.short	(.L_261 - .L_260)
.L_260:
        /*0374*/ 	.word	0x00000008
.L_261:


//--------------------- .nv.info._ZN7cutlass13device_kernelINS_4gemm6kernel10GemmGatherIN4cute5tupleIJiiiiEEENS1_10collective13CollectiveMmaINS1_38MainloopSm90CpAsyncGmmaWarpSpecializedILi7ENS5_IJNS4_1CILi1EEESB_SB_EEENS1_28KernelCpAsyncWarpSpecializedEEENS5_IJNSA_ILi128EEESF_NSA_ILi64EEEEEENS_6half_tENS5_IJSB_llEEESI_SJ_NS4_8TiledMMAINS4_8MMA_AtomIJNS4_4SM904GMMA26MMA_64x128x16_F32F16F16_SSILNSN_5MajorE1ELSP_1ELNSN_7ScaleInE1ELSQ_1EEEEEENS4_6LayoutISC_NS5_IJNSA_ILi0EEESU_SU_EEEEENS5_IJNS4_10UnderscoreESX_SX_EEEEENS4_9TiledCopyINS4_9Copy_AtomIJNS4_31SM80_CP_ASYNC_CACHEALWAYS_ZFILLINS_9uint128_tES13_EESI_EEENST_INS5_IJNSA_ILi256EEENSA_ILi8EEEEEENS5_IJS17_SB_EEEEENS5_IJSF_NSA_ILi16EEEEEEEENS4_14ComposedLayoutINS4_7SwizzleILi3ELi4ELi3EEENS4_18smem_ptr_flag_bitsILi16EEENST_INS5_IJSG_S17_EEENS5_IJSB_SG_EEEEEEEvNS4_8identityES1D_S1M_vS1N_EENS_8epilogue10collective6detail29Sm90TmaWarpSpecializedAdapterINS1Q_21EpilogueGatherScatterINS5_IJlSB_lEEES1U_NS1P_6thread17LinearCombinationISI_Li1EffLNS1V_9ScaleType4KindE0ELNS_15FloatRoundStyleE2ESI_EENS1_15EpilogueDefaultEN7example8NoGatherES23_EEEEvNS22_13IndexedGatherIiEES27_EEEEvNT_6ParamsE --------------------------
	.section	.nv.info._ZN7cutlass13device_kernelINS_4gemm6kernel10GemmGatherIN4cute5tupleIJiiiiEEENS1_10collective13CollectiveMmaINS1_38MainloopSm90CpAsyncGmmaWarpSpecializedILi7ENS5_IJNS4_1CILi1EEESB_SB_EEENS1_28KernelCpAsyncWarpSpecializedEEENS5_IJNSA_ILi128EEESF_NSA_ILi64EEEEEENS_6half_tENS5_IJSB_llEEESI_SJ_NS4_8TiledMMAINS4_8MMA_AtomIJNS4_4SM904GMMA26MMA_64x128x16_F32F16F16_SSILNSN_5MajorE1ELSP_1ELNSN_7ScaleInE1ELSQ_1EEEEEENS4_6LayoutISC_NS5_IJNSA_ILi0EEESU_SU_EEEEENS5_IJNS4_10UnderscoreESX_SX_EEEEENS4_9TiledCopyINS4_9Copy_AtomIJNS4_31SM80_CP_ASYNC_CACHEALWAYS_ZFILLINS_9uint128_tES13_EESI_EEENST_INS5_IJNSA_ILi256EEENSA_ILi8EEEEEENS5_IJS17_SB_EEEEENS5_IJSF_NSA_ILi16EEEEEEEENS4_14ComposedLayoutINS4_7SwizzleILi3ELi4ELi3EEENS4_18smem_ptr_flag_bitsILi16EEENST_INS5_IJSG_S17_EEENS5_IJSB_SG_EEEEEEEvNS4_8identityES1D_S1M_vS1N_EENS_8epilogue10collective6detail29Sm90TmaWarpSpecializedAdapterINS1Q_21EpilogueGatherScatterINS5_IJlSB_lEEES1U_NS1P_6thread17LinearCombinationISI_Li1EffLNS1V_9ScaleType4KindE0ELNS_15FloatRoundStyleE2ESI_EENS1_15EpilogueDefaultEN7example8NoGatherES23_EEEEvNS22_13IndexedGatherIiEES27_EEEEvNT_6ParamsE,"",@"SHT_CUDA_INFO"
	.sectionflags	@""
	.align	4


	//----- nvinfo : EIATTR_CUDA_API_VERSION
	.align		4
        /*0000*/ 	.byte	0x04, 0x37
        /*0002*/ 	.short	(.L_263 - .L_262)
.L_262:
        /*0004*/ 	.word	0x00000082


	//----- nvinfo : EIATTR_KPARAM_INFO
	.align		4
.L_263:
        /*0008*/ 	.byte	0x04, 0x17
        /*000a*/ 	.short	(.L_265 - .L_264)
.L_264:
        /*000c*/ 	.word	0x00000000
        /*0010*/ 	.short	0x0000
        /*0012*/ 	.short	0x0000
        /*0014*/ 	.byte	0x00, 0xf0, 0x01, 0x03


	//----- nvinfo : EIATTR_SPARSE_MMA_MASK
	.align		4
.L_265:
        /*0018*/ 	.byte	0x03, 0x50
        /*001a*/ 	.short	0x0000


	//----- nvinfo : EIATTR_MAXREG_COUNT
	.align		4
        /*001c*/ 	.byte	0x03, 0x1b
        /*001e*/ 	.short	0x00a8


	//----- nvinfo : EIATTR_NUM_BARRIERS
	.align		4
        /*0020*/ 	.byte	0x02, 0x4c
        /*0022*/ 	.byte	0x01
	.zero		1


	//----- nvinfo : EIATTR_EXTERNS
	.align		4
        /*0024*/ 	.byte	0x04, 0x0f
        /*0026*/ 	.short	(.L_267 - .L_266)


	//   ....[0]....
	.align		4
.L_266:
        /*0028*/ 	.word	index@(__assertfail)


	//----- nvinfo : EIATTR_MERCURY_ISA_VERSION
	.align		4
.L_267:
        /*002c*/ 	.byte	0x03, 0x5f
        /*002e*/ 	.short	0x0101


	//----- nvinfo : EIATTR_COOP_GROUP_MASK_REGIDS
	.align		4
        /*0030*/ 	.byte	0x04, 0x29
        /*0032*/ 	.short	(.L_269 - .L_268)


	//   ....[0]....
.L_268:
        /*0034*/ 	.word	0xffffffff


	//   ....[1]....
        /*0038*/ 	.word	0xffffffff


	//   ....[2]....
        /*003c*/ 	.word	0xffffffff


	//   ....[3]....
        /*0040*/ 	.word	0x0500000f


	//   ....[4]....
        /*0044*/ 	.word	0x0500000f


	//   ....[5]....
        /*0048*/ 	.word	0x0500000f


	//----- nvinfo : EIATTR_COOP_GROUP_INSTR_OFFSETS
	.align		4
.L_269:
        /*004c*/ 	.byte	0x04, 0x28
        /*004e*/ 	.short	(.L_271 - .L_270)


	//   ....[0]....
.L_270:
        /*0050*/ 	.word	0x00000030


	//   ....[1]....
        /*0054*/ 	.word	0x000001a0


	//   ....[2]....
        /*0058*/ 	.word	0x00000450


	//   ....[3]....
        /*005c*/ 	.word	0x0000cde0


	//   ....[4]....
        /*0060*/ 	.word	0x0000cee0


	//   ....[5]....
        /*0064*/ 	.word	0x0000cff0


	//----- nvinfo : EIATTR_SYSCALL_OFFSETS
	.align		4
.L_271:
        /*0068*/ 	.byte	0x04, 0x46
        /*006a*/ 	.short	(.L_273 - .L_272)


	//   ....[0]....
.L_272:
        /*006c*/ 	.word	0x00000150


	//   ....[1]....
        /*0070*/ 	.word	0x00004210


	//----- nvinfo : EIATTR_MBARRIER_INSTR_OFFSETS
	.align		4
.L_273:
        /*0074*/ 	.byte	0x04, 0x39
        /*0076*/ 	.short	(.L_275 - .L_274)


	//   ....[0]....
.L_274:
        /*0078*/ 	.word	0x000002e0
        /*007c*/ 	.word	0x000000ff
        /*0080*/ 	.word	0x00038000
        /*0084*/ 	.short	0x0100
        /*0086*/ 	.byte	0x08
	.zero		1


	//   ....[1]....
        /*0088*/ 	.word	0x000002f0
        /*008c*/ 	.word	0x000000ff
        /*0090*/ 	.word	0x00038038
        /*0094*/ 	.short	0x0100
        /*0096*/ 	.byte	0x08
	.zero		1


	//   ....[2]....
        /*0098*/ 	.word	0x00000300
        /*009c*/ 	.word	0x000000ff
        /*00a0*/ 	.word	0x00038008
        /*00a4*/ 	.short	0x0100
        /*00a6*/ 	.byte	0x08
	.zero		1


	//   ....[3]....
        /*00a8*/ 	.word	0x00000310
        /*00ac*/ 	.word	0x000000ff
        /*00b0*/ 	.word	0x00038040
        /*00b4*/ 	.short	0x0100
        /*00b6*/ 	.byte	0x08
	.zero		1


	//   ....[4]....
        /*00b8*/ 	.word	0x00000320
        /*00bc*/ 	.word	0x000000ff
        /*00c0*/ 	.word	0x00038010
        /*00c4*/ 	.short	0x0100
        /*00c6*/ 	.byte	0x08
	.zero		1


	//   ....[5]....
        /*00c8*/ 	.word	0x00000330
        /*00cc*/ 	.word	0x000000ff
        /*00d0*/ 	.word	0x00038048
        /*00d4*/ 	.short	0x0100
        /*00d6*/ 	.byte	0x08
	.zero		1


	//   ....[6]....
        /*00d8*/ 	.word	0x00000340
        /*00dc*/ 	.word	0x000000ff
        /*00e0*/ 	.word	0x00038018
        /*00e4*/ 	.short	0x0100
        /*00e6*/ 	.byte	0x08
	.zero		1


	//   ....[7]....
        /*00e8*/ 	.word	0x00000350
        /*00ec*/ 	.word	0x000000ff
        /*00f0*/ 	.word	0x00038050
        /*00f4*/ 	.short	0x0100
        /*00f6*/ 	.byte	0x08
	.zero		1


	//   ....[8]....
        /*00f8*/ 	.word	0x00000360
        /*00fc*/ 	.word	0x000000ff
        /*0100*/ 	.word	0x00038020
        /*0104*/ 	.short	0x0100
        /*0106*/ 	.byte	0x08
	.zero		1


	//   ....[9]....
        /*0108*/ 	.word	0x00000370
        /*010c*/ 	.word	0x000000ff
        /*0110*/ 	.word	0x00038058
        /*0114*/ 	.short	0x0100
        /*0116*/ 	.byte	0x08
	.zero		1


	//   ....[10]....
        /*0118*/ 	.word	0x00000380
        /*011c*/ 	.word	0x000000ff
        /*0120*/ 	.word	0x00038028
        /*0124*/ 	.short	0x0100
        /*0126*/ 	.byte	0x08
	.zero		1


	//   ....[11]....
        /*0128*/ 	.word	0x00000390
        /*012c*/ 	.word	0x000000ff
        /*0130*/ 	.word	0x00038060
        /*0134*/ 	.short	0x0100
        /*0136*/ 	.byte	0x08
	.zero		1


	//   ....[12]....
        /*0138*/ 	.word	0x000003a0
        /*013c*/ 	.word	0x000000ff
        /*0140*/ 	.word	0x00038030
        /*0144*/ 	.short	0x0100
        /*0146*/ 	.byte	0x08
	.zero		1


	//   ....[13]....
        /*0148*/ 	.word	0x000003b0
        /*014c*/ 	.word	0x000000ff
        /*0150*/ 	.word	0x00038068
        /*0154*/ 	.short	0x0100
        /*0156*/ 	.byte	0x08
	.zero		1


	//   ....[14]....
        /*0158*/ 	.word	0x000007f0
        /*015c*/ 	.word	0x000000ff
        /*0160*/ 	.word	0x00038038
        /*0164*/ 	.short	0x010a
        /*0166*/ 	.byte	0x0a
	.zero		1


	//   ....[15]....
        /*0168*/ 	.word	0x00003000
        /*016c*/ 	.word	0x000000ff
        /*0170*/ 	.word	0x00038000
        /*0174*/ 	.short	0x0107
        /*0176*/ 	.byte	0x0a
	.zero		1


	//   ....[16]....
        /*0178*/ 	.word	0x00003070
        /*017c*/ 	.word	0x000000ff
        /*0180*/ 	.word	0x00038000
        /*0184*/ 	.short	0x0101
        /*0186*/ 	.byte	0x0a
	.zero		1


	//   ....[17]....
        /*0188*/ 	.word	0x00003200
        /*018c*/ 	.word	0x000000ff
        /*0190*/ 	.word	0x00038038
        /*0194*/ 	.short	0x010a
        /*0196*/ 	.byte	0x0b
	.zero		1


	//   ....[18]....
        /*0198*/ 	.word	0x00003a30
        /*019c*/ 	.word	0x000000ff
        /*01a0*/ 	.word	0x00038000
        /*01a4*/ 	.short	0x0107
        /*01a6*/ 	.byte	0x0b
	.zero		1


	//   ....[19]....
        /*01a8*/ 	.word	0x00003ac0
        /*01ac*/ 	.word	0x000000ff
        /*01b0*/ 	.word	0x00038000
        /*01b4*/ 	.short	0x0101
        /*01b6*/ 	.byte	0x0b
	.zero		1


	//   ....[20]....
        /*01b8*/ 	.word	0x00003c90
        /*01bc*/ 	.word	0x00000002
        /*01c0*/ 	.word	0x00038038
        /*01c4*/ 	.short	0x010a
        /*01c6*/ 	.byte	0x3f
	.zero		1


	//   ....[21]....
        /*01c8*/ 	.word	0x00003d40
        /*01cc*/ 	.word	0x00000000
        /*01d0*/ 	.word	0x00038038
        /*01d4*/ 	.short	0x010a
        /*01d6*/ 	.byte	0x3f
	.zero		1


	//   ....[22]....
        /*01d8*/ 	.word	0x00003df0
        /*01dc*/ 	.word	0x00000000
        /*01e0*/ 	.word	0x00038038
        /*01e4*/ 	.short	0x010a
        /*01e6*/ 	.byte	0x3f
	.zero		1


	//   ....[23]....
        /*01e8*/ 	.word	0x00003ea0
        /*01ec*/ 	.word	0x00000000
        /*01f0*/ 	.word	0x00038038
        /*01f4*/ 	.short	0x010a
        /*01f6*/ 	.byte	0x3f
	.zero		1


	//   ....[24]....
        /*01f8*/ 	.word	0x00003f50
        /*01fc*/ 	.word	0x00000000
        /*0200*/ 	.word	0x00038038
        /*0204*/ 	.short	0x010a
        /*0206*/ 	.byte	0x3f
	.zero		1


	//   ....[25]....
        /*0208*/ 	.word	0x00004000
        /*020c*/ 	.word	0x00000000
        /*0210*/ 	.word	0x00038038
        /*0214*/ 	.short	0x010a
        /*0216*/ 	.byte	0x3f
	.zero		1


	//   ....[26]....
        /*0218*/ 	.word	0x000040b0
        /*021c*/ 	.word	0x00000012
        /*0220*/ 	.word	0x00038038
        /*0224*/ 	.short	0x010a
        /*0226*/ 	.byte	0x3f
	.zero		1


	//   ....[27]....
        /*0228*/ 	.word	0x000042a0
        /*022c*/ 	.word	0x00000009
        /*0230*/ 	.word	0x00038000
        /*0234*/ 	.short	0x010a
        /*0236*/ 	.byte	0x3f
	.zero		1


	//   ....[28]....
        /*0238*/ 	.word	0x000042e0
        /*023c*/ 	.word	0x00000009
        /*0240*/ 	.word	0x00038000
        /*0244*/ 	.short	0x010a
        /*0246*/ 	.byte	0x3f
	.zero		1


	//   ....[29]....
        /*0248*/ 	.word	0x00004750
        /*024c*/ 	.word	0x00000005
        /*0250*/ 	.word	0x00038000
        /*0254*/ 	.short	0x010a
        /*0256*/ 	.byte	0x3f
	.zero		1


	//   ....[30]....
        /*0258*/ 	.word	0x00004790
        /*025c*/ 	.word	0x00000005
        /*0260*/ 	.word	0x00038000
        /*0264*/ 	.short	0x010a
        /*0266*/ 	.byte	0x3f
	.zero		1


	//   ....[31]....
        /*0268*/ 	.word	0x00004bb0
        /*026c*/ 	.word	0x00000002
        /*0270*/ 	.word	0x00000000
        /*0274*/ 	.short	0x0101
        /*0276*/ 	.byte	0x3f
	.zero		1


	//   ....[32]....
        /*0278*/ 	.word	0x00004d10
        /*027c*/ 	.word	0x00000002
        /*0280*/ 	.word	0x00000000
        /*0284*/ 	.short	0x0101
        /*0286*/ 	.byte	0x3f
	.zero		1


	//   ....[33]....
        /*0288*/ 	.word	0x0000d0c0
        /*028c*/ 	.word	0x00000003
        /*0290*/ 	.word	0x00038038
        /*0294*/ 	.short	0x010a
        /*0296*/ 	.byte	0x3f
	.zero		1


	//   ....[34]....
        /*0298*/ 	.word	0x0000d120
        /*029c*/ 	.word	0x00000009
        /*02a0*/ 	.word	0x00038038
        /*02a4*/ 	.short	0x010a
        /*02a6*/ 	.byte	0x3f
	.zero		1


	//   ....[35]....
        /*02a8*/ 	.word	0x0000d170
        /*02ac*/ 	.word	0x00000002
        /*02b0*/ 	.word	0x00038038
        /*02b4*/ 	.short	0x010a
        /*02b6*/ 	.byte	0x3f
	.zero		1


	//   ....[36]....
        /*02b8*/ 	.word	0x0000d1c0
        /*02bc*/ 	.word	0x00000000
        /*02c0*/ 	.word	0x00038038
        /*02c4*/ 	.short	0x010a
        /*02c6*/ 	.byte	0x3f
	.zero		1


	//   ....[37]....
        /*02c8*/ 	.word	0x0000d210
        /*02cc*/ 	.word	0x00000000
        /*02d0*/ 	.word	0x00038038
        /*02d4*/ 	.short	0x010a
        /*02d6*/ 	.byte	0x3f
	.zero		1


	//   ....[38]....
        /*02d8*/ 	.word	0x0000d260
        /*02dc*/ 	.word	0x00000000
        /*02e0*/ 	.word	0x00038038
        /*02e4*/ 	.short	0x010a
        /*02e6*/ 	.byte	0x3f
	.zero		1


	//   ....[39]....
        /*02e8*/ 	.word	0x0000d2b0
        /*02ec*/ 	.word	0x00000000
        /*02f0*/ 	.word	0x00038038
        /*02f4*/ 	.short	0x010a
        /*02f6*/ 	.byte	0x3f
	.zero		1


	//   ....[40]....
        /*02f8*/ 	.word	0x0000d300
        /*02fc*/ 	.word	0x00000000
        /*0300*/ 	.word	0x00038038
        /*0304*/ 	.short	0x010a
        /*0306*/ 	.byte	0x3f
	.zero		1


	//   ....[41]....
        /*0308*/ 	.word	0x0000d350
        /*030c*/ 	.word	0x00000009
        /*0310*/ 	.word	0x00038000
        /*0314*/ 	.short	0x010a
        /*0316*/ 	.byte	0x3f
	.zero		1


	//   ....[42]....
        /*0318*/ 	.word	0x0000d3a0
        /*031c*/ 	.word	0x00000005
        /*0320*/ 	.word	0x00038000
        /*0324*/ 	.short	0x010a
        /*0326*/ 	.byte	0x3f
	.zero		1


	//----- nvinfo : EIATTR_NUM_MBARRIERS
	.align		4
.L_275:
        /*0328*/ 	.byte	0x03, 0x38
        /*032a*/ 	.short	0x000e


	//----- nvinfo : EIATTR_EXIT_INSTR_OFFSETS
	.align		4
        /*032c*/ 	.byte	0x04, 0x1c
        /*032e*/ 	.short	(.L_277 - .L_276)


	//   ....[0]....
.L_276:
        /*0330*/ 	.word	0x000040e0


	//   ....[1]....
        /*0334*/ 	.word	0x0000aac0


	//   ....[2]....
        /*0338*/ 	.word	0x0000ab30


	//   ....[3]....
        /*033c*/ 	.word	0x0000cd50


	//   ....[4]....
        /*0340*/ 	.word	0x0000cd90


	//----- nvinfo : EIATTR_MAX_THREADS
	.align		4
.L_277:
        /*0344*/ 	.byte	0x04, 0x05
        /*0346*/ 	.short	(.L_279 - .L_278)
.L_278:
        /*0348*/ 	.word	0x00000180
        /*034c*/ 	.word	0x00000001
        /*0350*/ 	.word	0x00000001


	//----- nvinfo : EIATTR_CRS_STACK_SIZE
	.align		4
.L_279:
        /*0354*/ 	.byte	0x04, 0x1e
        /*0356*/ 	.short	(.L_281 - .L_280)
.L_280:
        /*0358*/ 	.word	0x00000000


	//----- nvinfo : EIATTR_CBANK_PARAM_SIZE
	.align		4
.L_281:
        /*035c*/ 	.byte	0x03, 0x19
        /*035e*/ 	.short	0x00c0


	//----- nvinfo : EIATTR_PARAM_CBANK
	.align		4
        /*0360*/ 	.byte	0x04, 0x0a
        /*0362*/ 	.short	(.L_283 - .L_282)
	.align		4
.L_282:
        /*0364*/ 	.word	index@(.nv.constant0._ZN7cutlass13device_kernelINS_4gemm6kernel10GemmGatherIN4cute5tupleIJiiiiEEENS1_10collective13CollectiveMmaINS1_38MainloopSm90CpAsyncGmmaWarpSpecializedILi7ENS5_IJNS4_1CILi1EEESB_SB_EEENS1_28KernelCpAsyncWarpSpecializedEEENS5_IJNSA_ILi128EEESF_NSA_ILi64EEEEEENS_6half_tENS5_IJSB_llEEESI_SJ_NS4_8TiledMMAINS4_8MMA_AtomIJNS4_4SM904GMMA26MMA_64x128x16_F32F16F16_SSILNSN_5MajorE1ELSP_1ELNSN_7ScaleInE1ELSQ_1EEEEEENS4_6LayoutISC_NS5_IJNSA_ILi0EEESU_SU_EEEEENS5_IJNS4_10UnderscoreESX_SX_EEEEENS4_9TiledCopyINS4_9Copy_AtomIJNS4_31SM80_CP_ASYNC_CACHEALWAYS_ZFILLINS_9uint128_tES13_EESI_EEENST_INS5_IJNSA_ILi256EEENSA_ILi8EEEEEENS5_IJS17_SB_EEEEENS5_IJSF_NSA_ILi16EEEEEEEENS4_14ComposedLayoutINS4_7SwizzleILi3ELi4ELi3EEENS4_18smem_ptr_flag_bitsILi16EEENST_INS5_IJSG_S17_EEENS5_IJSB_SG_EEEEEEEvNS4_8identityES1D_S1M_vS1N_EENS_8epilogue10collective6detail29Sm90TmaWarpSpecializedAdapterINS1Q_21EpilogueGatherScatterINS5_IJlSB_lEEES1U_NS1P_6thread17LinearCombinationISI_Li1EffLNS1V_9ScaleType4KindE0ELNS_15FloatRoundStyleE2ESI_EENS1_15EpilogueDefaultEN7example8NoGatherES23_EEEEvNS22_13IndexedGatherIiEES27_EEEEvNT_6ParamsE)
        /*0368*/ 	.short	0x0210
        /*036a*/ 	.short	0x00c0


	//----- nvinfo : EIATTR_SW_WAR
	.align		4
.L_283:
        /*036c*/ 	.byte	0x04, 0x36
        /*036e*/ 	.short	(.L_285 - .L_284)
.L_284:
        /*0370*/ 	.word	0x00000008
.L_285:


//--------------------- .nv.info._ZN7cutlass13device_kernelINS_4gemm6kernel13GemmUniversalIN4cute5tupleIJiiiiEEENS1_10collective13CollectiveMmaINS1_34MainloopSm90TmaGmmaWarpSpecializedILi7ENS5_IJNS4_1CILi2EEESB_NSA_ILi1EEEEEENS1_35KernelTmaWarpSpecializedCooperativeEEENS5_IJNSA_ILi128EEESG_NSA_ILi64EEEEEENS_6half_tENS5_IJlSC_lEEESJ_SK_NS4_8TiledMMAINS4_8MMA_AtomIJNS4_4SM904GMMA26MMA_64x128x16_F32F16F16_SSILNSO_5MajorE0ELSQ_0ELNSO_7ScaleInE1ELSR_1EEEEEENS4_6LayoutINS5_IJSB_SC_SC_EEENS5_IJSC_NSA_ILi0EEESW_EEEEENS5_IJNS4_10UnderscoreESZ_SZ_EEEEENS4_23SM90_TMA_LOAD_MULTICASTENS4_14ComposedLayoutINS4_7SwizzleILi3ELi4ELi3EEENS4_18smem_ptr_flag_bitsILi16EEENSU_INS5_IJNSA_ILi8EEESH_EEENS5_IJSH_SC_EEEEEEEvNS4_8identityES12_S1C_vS1D_EENS_8epilogue10collective6detail29Sm90TmaWarpSpecializedAdapterINS1G_15DefaultEpilogueISJ_NS5_IJSC_llEEES1K_NS1F_6thread17LinearCombinationISJ_Li1EffLNS1L_9ScaleType4KindE0ELNS_15FloatRoundStyleE2ESJ_EENS1_15EpilogueDefaultEEEEEvvEEEEvNT_6ParamsE --------------------------
	.section	.nv.info._ZN7cutlass13device_kernelINS_4gemm6kernel13GemmUniversalIN4cute5tupleIJiiiiEEENS1_10collective13CollectiveMmaINS1_34MainloopSm90TmaGmmaWarpSpecializedILi7ENS5_IJNS4_1CILi2EEESB_NSA_ILi1EEEEEENS1_35KernelTmaWarpSpecializedCooperativeEEENS5_IJNSA_ILi128EEESG_NSA_ILi64EEEEEENS_6half_tENS5_IJlSC_lEEESJ_SK_NS4_8TiledMMAINS4_8MMA_AtomIJNS4_4SM904GMMA26MMA_64x128x16_F32F16F16_SSILNSO_5MajorE0ELSQ_0ELNSO_7ScaleInE1ELSR_1EEEEEENS4_6LayoutINS5_IJSB_SC_SC_EEENS5_IJSC_NSA_ILi0EEESW_EEEEENS5_IJNS4_10UnderscoreESZ_SZ_EEEEENS4_23SM90_TMA_LOAD_MULTICASTENS4_14ComposedLayoutINS4_7SwizzleILi3ELi4ELi3EEENS4_18smem_ptr_flag_bitsILi16EEENSU_INS5_IJNSA_ILi8EEESH_EEENS5_IJSH_SC_EEEEEEEvNS4_8identityES12_S1C_vS1D_EENS_8epilogue10collective6detail29Sm90TmaWarpSpecializedAdapterINS1G_15DefaultEpilogueISJ_NS5_IJSC_llEEES1K_NS1F_6thread17LinearCombinationISJ_Li1EffLNS1L_9ScaleType4KindE0ELNS_15FloatRoundStyleE2ESJ_EENS1_15EpilogueDefaultEEEEEvvEEEEvNT_6ParamsE,"",@"SHT_CUDA_INFO"
	.sectionflags	@""
	.align	4


	//----- nvinfo : EIATTR_CUDA_API_VERSION
	.align		4
        /*0000*/ 	.byte	0x04, 0x37
        /*0002*/ 	.short	(.L_287 - .L_286)
.L_286:
        /*0004*/ 	.word	0x00000082


	//----- nvinfo : EIATTR_KPARAM_INFO
	.align		4
.L_287:
        /*0008*/ 	.byte	0x04, 0x17
        /*000a*/ 	.short	(.L_289 - .L_288)
.L_288:
        /*000c*/ 	.word	0x00000000
        /*0010*/ 	.short	0x0000
        /*0012*/ 	.short	0x0070
        /*0014*/ 	.byte	0x00, 0xf0, 0x01, 0x10


	//----- nvinfo : EIATTR_SPARSE_MMA_MASK
	.align		4
.L_289:
        /*0018*/ 	.byte	0x03, 0x50
        /*001a*/ 	.short	0x0000


	//----- nvinfo : EIATTR_MAXREG_COUNT
	.align		4
        /*001c*/ 	.byte	0x03, 0x1b
        /*001e*/ 	.short	0x00a8


	//----- nvinfo : EIATTR_NUM_BARRIERS
	.align		4
        /*0020*/ 	.byte	0x02, 0x4c
        /*0022*/ 	.byte	0x01
	.zero		1


	//----- nvinfo : EIATTR_EXTERNS
	.align		4
        /*0024*/ 	.byte	0x04, 0x0f
        /*0026*/ 	.short	(.L_291 - .L_290)


	//   ....[0]....
	.align		4
.L_290:
        /*0028*/ 	.word	index@(__assertfail)


	//----- nvinfo : EIATTR_MERCURY_ISA_VERSION
	.align		4
.L_291:
        /*002c*/ 	.byte	0x03, 0x5f
        /*002e*/ 	.short	0x0101


	//----- nvinfo : EIATTR_INT_WARP_WIDE_INSTR_OFFSETS
	.align		4
        /*0030*/ 	.byte	0x04, 0x31
        /*0032*/ 	.short	(.L_293 - .L_292)


	//   ....[0]....
.L_292:
        /*0034*/ 	.word	0x000004f0


	//   ....[1]....
        /*0038*/ 	.word	0x000005f0


	//   ....[2]....
        /*003c*/ 	.word	0x00000700


	//----- nvinfo : EIATTR_COOP_GROUP_MASK_REGIDS
	.align		4
.L_293:
        /*0040*/ 	.byte	0x04, 0x29
        /*0042*/ 	.short	(.L_295 - .L_294)


	//   ....[0]....
.L_294:
        /*0044*/ 	.word	0xffffffff


	//   ....[1]....
        /*0048*/ 	.word	0xffffffff


	//   ....[2]....
        /*004c*/ 	.word	0xffffffff


	//   ....[3]....
        /*0050*/ 	.word	0xffffffff


	//   ....[4]....
        /*0054*/ 	.word	0xffffffff


	//   ....[5]....
        /*0058*/ 	.word	0xffffffff


	//----- nvinfo : EIATTR_COOP_GROUP_INSTR_OFFSETS
	.align		4
.L_295:
        /*005c*/ 	.byte	0x04, 0x28
        /*005e*/ 	.short	(.L_297 - .L_296)


	//   ....[0]....
.L_296:
        /*0060*/ 	.word	0x00000060


	//   ....[1]....
        /*0064*/ 	.word	0x00000070


	//   ....[2]....
        /*0068*/ 	.word	0x00000130


	//   ....[3]....
        /*006c*/ 	.word	0x00000330


	//   ....[4]....
        /*0070*/ 	.word	0x00000860


	//   ....[5]....
        /*0074*/ 	.word	0x00001540


	//----- nvinfo : EIATTR_REG_RECONFIG
	.align		4
.L_297:
        /*0078*/ 	.byte	0x01, 0x54
	.zero		2


	//----- nvinfo : EIATTR_SYSCALL_OFFSETS
	.align		4
        /*007c*/ 	.byte	0x04, 0x46
        /*007e*/ 	.short	(.L_299 - .L_298)


	//   ....[0]....
.L_298:
        /*0080*/ 	.word	0x00001730


	//----- nvinfo : EIATTR_MBARRIER_INSTR_OFFSETS
	.align		4
.L_299:
        /*0084*/ 	.byte	0x04, 0x39
        /*0086*/ 	.short	(.L_301 - .L_300)


	//   ....[0]....
.L_300:
        /*0088*/ 	.word	0x00000230
        /*008c*/ 	.word	0x000000ff
        /*0090*/ 	.word	0x00000000
        /*0094*/ 	.short	0x0100
        /*0096*/ 	.byte	0x08
	.zero		1


	//   ....[1]....
        /*0098*/ 	.word	0x00000240
        /*009c*/ 	.word	0x000000ff
        /*00a0*/ 	.word	0x00000038
        /*00a4*/ 	.short	0x0100
        /*00a6*/ 	.byte	0x08
	.zero		1


	//   ....[2]....
        /*00a8*/ 	.word	0x00000250
        /*00ac*/ 	.word	0x000000ff
        /*00b0*/ 	.word	0x00000008
        /*00b4*/ 	.short	0x0100
        /*00b6*/ 	.byte	0x08
	.zero		1


	//   ....[3]....
        /*00b8*/ 	.word	0x00000260
        /*00bc*/ 	.word	0x000000ff
        /*00c0*/ 	.word	0x00000040
        /*00c4*/ 	.short	0x0100
        /*00c6*/ 	.byte	0x08
	.zero		1


	//   ....[4]....
        /*00c8*/ 	.word	0x00000270
        /*00cc*/ 	.word	0x000000ff
        /*00d0*/ 	.word	0x00000010
        /*00d4*/ 	.short	0x0100
        /*00d6*/ 	.byte	0x08
	.zero		1


	//   ....[5]....
        /*00d8*/ 	.word	0x00000280
        /*00dc*/ 	.word	0x000000ff
        /*00e0*/ 	.word	0x00000048
        /*00e4*/ 	.short	0x0100
        /*00e6*/ 	.byte	0x08
	.zero		1


	//   ....[6]....
        /*00e8*/ 	.word	0x00000290
        /*00ec*/ 	.word	0x000000ff
        /*00f0*/ 	.word	0x00000018
        /*00f4*/ 	.short	0x0100
        /*00f6*/ 	.byte	0x08
	.zero		1


	//   ....[7]....
        /*00f8*/ 	.word	0x000002a0
        /*00fc*/ 	.word	0x000000ff
        /*0100*/ 	.word	0x00000050
        /*0104*/ 	.short	0x0100
        /*0106*/ 	.byte	0x08
	.zero		1


	//   ....[8]....
        /*0108*/ 	.word	0x000002b0
        /*010c*/ 	.word	0x000000ff
        /*0110*/ 	.word	0x00000020
        /*0114*/ 	.short	0x0100
        /*0116*/ 	.byte	0x08
	.zero		1


	//   ....[9]....
        /*0118*/ 	.word	0x000002c0
        /*011c*/ 	.word	0x000000ff
        /*0120*/ 	.word	0x00000058
        /*0124*/ 	.short	0x0100
        /*0126*/ 	.byte	0x08
	.zero		1


	//   ....[10]....
        /*0128*/ 	.word	0x000002d0
        /*012c*/ 	.word	0x000000ff
        /*0130*/ 	.word	0x00000028
        /*0134*/ 	.short	0x0100
        /*0136*/ 	.byte	0x08
	.zero		1


	//   ....[11]....
        /*0138*/ 	.word	0x000002e0
        /*013c*/ 	.word	0x000000ff
        /*0140*/ 	.word	0x00000060
        /*0144*/ 	.short	0x0100
        /*0146*/ 	.byte	0x08
	.zero		1


	//   ....[12]....
        /*0148*/ 	.word	0x000002f0
        /*014c*/ 	.word	0x000000ff
        /*0150*/ 	.word	0x00000030
        /*0154*/ 	.short	0x0100
        /*0156*/ 	.byte	0x08
	.zero		1


	//   ....[13]....
        /*0158*/ 	.word	0x00000300
        /*015c*/ 	.word	0x000000ff
        /*0160*/ 	.word	0x00000068
        /*0164*/ 	.short	0x0100
        /*0166*/ 	.byte	0x08
	.zero		1


	//   ....[14]....
        /*0168*/ 	.word	0x00000780
        /*016c*/ 	.word	0x000000ff
        /*0170*/ 	.word	0x00000080
        /*0174*/ 	.short	0x0100
        /*0176*/ 	.byte	0x06
	.zero		1


	//   ....[15]....
        /*0178*/ 	.word	0x00000810
        /*017c*/ 	.word	0x000000ff
        /*0180*/ 	.word	0x00000088
        /*0184*/ 	.short	0x0100
        /*0186*/ 	.byte	0x06
	.zero		1


	//   ....[16]....
        /*0188*/ 	.word	0x000017f0
        /*018c*/ 	.word	0x00000003
        /*0190*/ 	.word	0x00000000
        /*0194*/ 	.short	0x010a
        /*0196*/ 	.byte	0x3f
	.zero		1


	//   ....[17]....
        /*0198*/ 	.word	0x00001850
        /*019c*/ 	.word	0x00000003
        /*01a0*/ 	.word	0x00000000
        /*01a4*/ 	.short	0x010a
        /*01a6*/ 	.byte	0x3f
	.zero		1


	//   ....[18]....
        /*01a8*/ 	.word	0x00001bd0
        /*01ac*/ 	.word	0x00000005
        /*01b0*/ 	.word	0x00000000
        /*01b4*/ 	.short	0x010a
        /*01b6*/ 	.byte	0x3f
	.zero		1


	//   ....[19]....
        /*01b8*/ 	.word	0x00001c10
        /*01bc*/ 	.word	0x00000005
        /*01c0*/ 	.word	0x00000000
        /*01c4*/ 	.short	0x010a
        /*01c6*/ 	.byte	0x3f
	.zero		1


	//   ....[20]....
        /*01c8*/ 	.word	0x00001e70
        /*01cc*/ 	.word	0x00000005
        /*01d0*/ 	.word	0x00000000
        /*01d4*/ 	.short	0x0101
        /*01d6*/ 	.byte	0x3f
	.zero		1


	//   ....[21]....
        /*01d8*/ 	.word	0x00002090
        /*01dc*/ 	.word	0x00000003
        /*01e0*/ 	.word	0x00000000
        /*01e4*/ 	.short	0x0101
        /*01e6*/ 	.byte	0x3f
	.zero		1


	//   ....[22]....
        /*01e8*/ 	.word	0x000088d0
        /*01ec*/ 	.word	0x00000015
        /*01f0*/ 	.word	0x00000038
        /*01f4*/ 	.short	0x010a
        /*01f6*/ 	.byte	0x3f
	.zero		1


	//   ....[23]....
        /*01f8*/ 	.word	0x00008cf0
        /*01fc*/ 	.word	0x00000006
        /*0200*/ 	.word	0x00000088
        /*0204*/ 	.short	0x0101
        /*0206*/ 	.byte	0x3f
	.zero		1


	//   ....[24]....
        /*0208*/ 	.word	0x000093f0
        /*020c*/ 	.word	0x00000007
        /*0210*/ 	.word	0x00000000
        /*0214*/ 	.short	0x010a
        /*0216*/ 	.byte	0x3f
	.zero		1


	//   ....[25]....
        /*0218*/ 	.word	0x00009470
        /*021c*/ 	.word	0x00000008
        /*0220*/ 	.word	0x00000000
        /*0224*/ 	.short	0x010a
        /*0226*/ 	.byte	0x3f
	.zero		1


	//   ....[26]....
        /*0228*/ 	.word	0x00009500
        /*022c*/ 	.word	0x00000009
        /*0230*/ 	.word	0x00000000
        /*0234*/ 	.short	0x010a
        /*0236*/ 	.byte	0x3f
	.zero		1


	//   ....[27]....
        /*0238*/ 	.word	0x00009590
        /*023c*/ 	.word	0x00000008
        /*0240*/ 	.word	0x00000000
        /*0244*/ 	.short	0x010a
        /*0246*/ 	.byte	0x3f
	.zero		1


	//   ....[28]....
        /*0248*/ 	.word	0x00009620
        /*024c*/ 	.word	0x00000009
        /*0250*/ 	.word	0x00000000
        /*0254*/ 	.short	0x010a
        /*0256*/ 	.byte	0x3f
	.zero		1


	//   ....[29]....
        /*0258*/ 	.word	0x000096b0
        /*025c*/ 	.word	0x00000006
        /*0260*/ 	.word	0x00000000
        /*0264*/ 	.short	0x010a
        /*0266*/ 	.byte	0x3f
	.zero		1


	//   ....[30]....
        /*0268*/ 	.word	0x00009740
        /*026c*/ 	.word	0x00000003
        /*0270*/ 	.word	0x00000000
        /*0274*/ 	.short	0x010a
        /*0276*/ 	.byte	0x3f
	.zero		1


	//   ....[31]....
        /*0278*/ 	.word	0x000097a0
        /*027c*/ 	.word	0x00000003
        /*0280*/ 	.word	0x00000000
        /*0284*/ 	.short	0x010a
        /*0286*/ 	.byte	0x3f
	.zero		1


	//   ....[32]....
        /*0288*/ 	.word	0x000097f0
        /*028c*/ 	.word	0x00000005
        /*0290*/ 	.word	0x00000000
        /*0294*/ 	.short	0x010a
        /*0296*/ 	.byte	0x3f
	.zero		1


	//   ....[33]....
        /*0298*/ 	.word	0x000098c0
        /*029c*/ 	.word	0x00000015
        /*02a0*/ 	.word	0x00000038
        /*02a4*/ 	.short	0x010a
        /*02a6*/ 	.byte	0x3f
	.zero		1


	//   ....[34]....
        /*02a8*/ 	.word	0x00009990
        /*02ac*/ 	.word	0x00000007
        /*02b0*/ 	.word	0x00000000
        /*02b4*/ 	.short	0x010a
        /*02b6*/ 	.byte	0x3f
	.zero		1


	//   ....[35]....
        /*02b8*/ 	.word	0x000099e0
        /*02bc*/ 	.word	0x00000008
        /*02c0*/ 	.word	0x00000000
        /*02c4*/ 	.short	0x010a
        /*02c6*/ 	.byte	0x3f
	.zero		1


	//   ....[36]....
        /*02c8*/ 	.word	0x00009a30
        /*02cc*/ 	.word	0x00000009
        /*02d0*/ 	.word	0x00000000
        /*02d4*/ 	.short	0x010a
        /*02d6*/ 	.byte	0x3f
	.zero		1


	//   ....[37]....
        /*02d8*/ 	.word	0x00009a80
        /*02dc*/ 	.word	0x00000008
        /*02e0*/ 	.word	0x00000000
        /*02e4*/ 	.short	0x010a
        /*02e6*/ 	.byte	0x3f
	.zero		1


	//   ....[38]....
        /*02e8*/ 	.word	0x00009ad0
        /*02ec*/ 	.word	0x00000009
        /*02f0*/ 	.word	0x00000000
        /*02f4*/ 	.short	0x010a
        /*02f6*/ 	.byte	0x3f
	.zero		1


	//   ....[39]....
        /*02f8*/ 	.word	0x00009b20
        /*02fc*/ 	.word	0x00000006
        /*0300*/ 	.word	0x00000000
        /*0304*/ 	.short	0x010a
        /*0306*/ 	.byte	0x3f
	.zero		1


	//----- nvinfo : EIATTR_NUM_MBARRIERS
	.align		4
.L_301:
        /*0308*/ 	.byte	0x03, 0x38
        /*030a*/ 	.short	0x0010


	//----- nvinfo : EIATTR_EXIT_INSTR_OFFSETS
	.align		4
        /*030c*/ 	.byte	0x04, 0x1c
        /*030e*/ 	.short	(.L_303 - .L_302)


	//   ....[0]....
.L_302:
        /*0310*/ 	.word	0x00000a30


	//   ....[1]....
        /*0314*/ 	.word	0x00001240


	//   ....[2]....
        /*0318*/ 	.word	0x00007f90


	//   ....[3]....
        /*031c*/ 	.word	0x000084f0


	//   ....[4]....
        /*0320*/ 	.word	0x00009790


	//----- nvinfo : EIATTR_MAX_THREADS
	.align		4
.L_303:
        /*0324*/ 	.byte	0x04, 0x05
        /*0326*/ 	.short	(.L_305 - .L_304)
.L_304:
        /*0328*/ 	.word	0x00000180
        /*032c*/ 	.word	0x00000001
        /*0330*/ 	.word	0x00000001


	//----- nvinfo : EIATTR_CRS_STACK_SIZE
	.align		4
.L_305:
        /*0334*/ 	.byte	0x04, 0x1e
        /*0336*/ 	.short	(.L_307 - .L_306)
.L_306:
        /*0338*/ 	.word	0x00000000


	//----- nvinfo : EIATTR_CBANK_PARAM_SIZE
	.align		4
.L_307:
        /*033c*/ 	.byte	0x03, 0x19
        /*033e*/ 	.short	0x0470


	//----- nvinfo : EIATTR_PARAM_CBANK
	.align		4
        /*0340*/ 	.byte	0x04, 0x0a
        /*0342*/ 	.short	(.L_309 - .L_308)
	.align		4
.L_308:
        /*0344*/ 	.word	index@(.nv.constant0._ZN7cutlass13device_kernelINS_4gemm6kernel13GemmUniversalIN4cute5tupleIJiiiiEEENS1_10collective13CollectiveMmaINS1_34MainloopSm90TmaGmmaWarpSpecializedILi7ENS5_IJNS4_1CILi2EEESB_NSA_ILi1EEEEEENS1_35KernelTmaWarpSpecializedCooperativeEEENS5_IJNSA_ILi128EEESG_NSA_ILi64EEEEEENS_6half_tENS5_IJlSC_lEEESJ_SK_NS4_8TiledMMAINS4_8MMA_AtomIJNS4_4SM904GMMA26MMA_64x128x16_F32F16F16_SSILNSO_5MajorE0ELSQ_0ELNSO_7ScaleInE1ELSR_1EEEEEENS4_6LayoutINS5_IJSB_SC_SC_EEENS5_IJSC_NSA_ILi0EEESW_EEEEENS5_IJNS4_10UnderscoreESZ_SZ_EEEEENS4_23SM90_TMA_LOAD_MULTICASTENS4_14ComposedLayoutINS4_7SwizzleILi3ELi4ELi3EEENS4_18smem_ptr_flag_bitsILi16EEENSU_INS5_IJNSA_ILi8EEESH_EEENS5_IJSH_SC_EEEEEEEvNS4_8identityES12_S1C_vS1D_EENS_8epilogue10collective6detail29Sm90TmaWarpSpecializedAdapterINS1G_15DefaultEpilogueISJ_NS5_IJSC_llEEES1K_NS1F_6thread17LinearCombinationISJ_Li1EffLNS1L_9ScaleType4KindE0ELNS_15FloatRoundStyleE2ESJ_EENS1_15EpilogueDefaultEEEEEvvEEEEvNT_6ParamsE)
        /*0348*/ 	.short	0x0210
        /*034a*/ 	.short	0x0470


	//----- nvinfo : EIATTR_SW_WAR
	.align		4
.L_309:
        /*034c*/ 	.byte	0x04, 0x36
        /*034e*/ 	.short	(.L_311 - .L_310)
.L_310:
        /*0350*/ 	.word	0x00000008
.L_311:


//--------------------- .nv.info._ZN7cutlass13device_kernelINS_4gemm6kernel13GemmUniversalIN4cute5tupleIJiiiiEEENS1_10collective13CollectiveMmaINS1_38MainloopSm90CpAsyncGmmaWarpSpecializedILi7ENS5_IJNS4_1CILi1EEESB_SB_EEENS1_28KernelCpAsyncWarpSpecializedEEENS5_IJNSA_ILi128EEESF_NSA_ILi64EEEEEENS_6half_tENS5_IJlSB_lEEESI_SJ_NS4_8TiledMMAINS4_8MMA_AtomIJNS4_4SM904GMMA26MMA_64x128x16_F32F16F16_SSILNSN_5MajorE0ELSP_0ELNSN_7ScaleInE1ELSQ_1EEEEEENS4_6LayoutISC_NS5_IJNSA_ILi0EEESU_SU_EEEEENS5_IJNS4_10UnderscoreESX_SX_EEEEENS4_9TiledCopyINS4_9Copy_AtomIJNS4_31SM80_CP_ASYNC_CACHEALWAYS_ZFILLINS_9uint128_tES13_EESI_EEENST_INS5_IJNS5_IJNSA_ILi8EEENSA_ILi32EEEEEES16_EEENS5_IJNS5_IJNSA_ILi256EEESB_EEES17_EEEEENS5_IJS17_SG_EEEEENS4_14ComposedLayoutINS4_7SwizzleILi3ELi4ELi3EEENS4_18smem_ptr_flag_bitsILi16EEENST_INS5_IJS16_SG_EEENS5_IJSG_SB_EEEEEEEvNS4_8identityES1F_S1O_vS1P_EENS_8epilogue10collective6detail29Sm90TmaWarpSpecializedAdapterINS1S_15DefaultEpilogueISI_NS5_IJSB_llEEES1W_NS1R_6thread17LinearCombinationISI_Li1EffLNS1X_9ScaleType4KindE0ELNS_15FloatRoundStyleE2ESI_EENS1_15EpilogueDefaultEEEEEvvEEEEvNT_6ParamsE --------------------------
	.section	.nv.info._ZN7cutlass13device_kernelINS_4gemm6kernel13GemmUniversalIN4cute5tupleIJiiiiEEENS1_10collective13CollectiveMmaINS1_38MainloopSm90CpAsyncGmmaWarpSpecializedILi7ENS5_IJNS4_1CILi1EEESB_SB_EEENS1_28KernelCpAsyncWarpSpecializedEEENS5_IJNSA_ILi128EEESF_NSA_ILi64EEEEEENS_6half_tENS5_IJlSB_lEEESI_SJ_NS4_8TiledMMAINS4_8MMA_AtomIJNS4_4SM904GMMA26MMA_64x128x16_F32F16F16_SSILNSN_5MajorE0ELSP_0ELNSN_7ScaleInE1ELSQ_1EEEEEENS4_6LayoutISC_NS5_IJNSA_ILi0EEESU_SU_EEEEENS5_IJNS4_10UnderscoreESX_SX_EEEEENS4_9TiledCopyINS4_9Copy_AtomIJNS4_31SM80_CP_ASYNC_CACHEALWAYS_ZFILLINS_9uint128_tES13_EESI_EEENST_INS5_IJNS5_IJNSA_ILi8EEENSA_ILi32EEEEEES16_EEENS5_IJNS5_IJNSA_ILi256EEESB_EEES17_EEEEENS5_IJS17_SG_EEEEENS4_14ComposedLayoutINS4_7SwizzleILi3ELi4ELi3EEENS4_18smem_ptr_flag_bitsILi16EEENST_INS5_IJS16_SG_EEENS5_IJSG_SB_EEEEEEEvNS4_8identityES1F_S1O_vS1P_EENS_8epilogue10collective6detail29Sm90TmaWarpSpecializedAdapterINS1S_15DefaultEpilogueISI_NS5_IJSB_llEEES1W_NS1R_6thread17LinearCombinationISI_Li1EffLNS1X_9ScaleType4KindE0ELNS_15FloatRoundStyleE2ESI_EENS1_15EpilogueDefaultEEEEEvvEEEEvNT_6ParamsE,"",@"SHT_CUDA_INFO"
	.sectionflags	@""
	.align	4


	//----- nvinfo : EIATTR_CUDA_API_VERSION
	.align		4
        /*0000*/ 	.byte	0x04, 0x37
        /*0002*/ 	.short	(.L_313 - .L_312)
.L_312:
        /*0004*/ 	.word	0x00000082


	//----- nvinfo : EIATTR_KPARAM_INFO
	.align		4
.L_313:
        /*0008*/ 	.byte	0x04, 0x17
        /*000a*/ 	.short	(.L_315 - .L_314)
.L_314:
        /*000c*/ 	.word	0x00000000
        /*0010*/ 	.short	0x0000
        /*0012*/ 	.short	0x0000
        /*0014*/ 	.byte	0x00, 0xf0, 0xa1, 0x02


	//----- nvinfo : EIATTR_SPARSE_MMA_MASK
	.align		4
.L_315:
        /*0018*/ 	.byte	0x03, 0x50
        /*001a*/ 	.short	0x0000


	//----- nvinfo : EIATTR_MAXREG_COUNT
	.align		4
        /*001c*/ 	.byte	0x03, 0x1b
        /*001e*/ 	.short	0x00a8


	//----- nvinfo : EIATTR_NUM_BARRIERS
	.align		4
        /*0020*/ 	.byte	0x02, 0x4c
        /*0022*/ 	.byte	0x01
	.zero		1


	//----- nvinfo : EIATTR_EXTERNS
	.align		4
        /*0024*/ 	.byte	0x04, 0x0f
        /*0026*/ 	.short	(.L_317 - .L_316)


	//   ....[0]....
	.align		4
.L_316:
        /*0028*/ 	.word	index@(__assertfail)


	//----- nvinfo : EIATTR_ANNOTATIONS
	.align		4
.L_317:
        /*002c*/ 	.byte	0x04, 0x55
        /*002e*/ 	.short	(.L_319 - .L_318)


	//   ....[0]....
.L_318:
        /*0030*/ 	.word	0x00000001
        /*0034*/ 	.byte	0xf0, 0x4e, 0x00, 0x00, 0x01, 0x00, 0x00, 0x00, 0x10, 0x50, 0x00, 0x00, 0x01, 0x00, 0x00, 0x00
        /* <DEDUP_REMOVED lines=45> */
        /*0314*/ 	.byte	0x90, 0xb5, 0x00, 0x00, 0x01, 0x00, 0x00, 0x00, 0xb0, 0xc7, 0x00, 0x00


	//----- nvinfo : EIATTR_MERCURY_ISA_VERSION
	.align		4
.L_319:
        /*0320*/ 	.byte	0x03, 0x5f
        /*0322*/ 	.short	0x0101


	//----- nvinfo : EIATTR_COOP_GROUP_MASK_REGIDS
	.align		4
        /*0324*/ 	.byte	0x04, 0x29
        /*0326*/ 	.short	(.L_321 - .L_320)


	//   ....[0]....
.L_320:
        /*0328*/ 	.word	0xffffffff


	//   ....[1]....
        /*032c*/ 	.word	0xffffffff


	//   ....[2]....
        /*0330*/ 	.word	0xffffffff


	//   ....[3]....
        /*0334*/ 	.word	0x0500000f


	//   ....[4]....
        /*0338*/ 	.word	0x0500000f


	//   ....[5]....
        /*033c*/ 	.word	0x0500000f


	//----- nvinfo : EIATTR_COOP_GROUP_INSTR_OFFSETS
	.align		4
.L_321:
        /*0340*/ 	.byte	0x04, 0x28
        /*0342*/ 	.short	(.L_323 - .L_322)


	//   ....[0]....
.L_322:
        /*0344*/ 	.word	0x00000040


	//   ....[1]....
        /*0348*/ 	.word	0x000001b0


	//   ....[2]....
        /*034c*/ 	.word	0x00000460


	//   ....[3]....
        /*0350*/ 	.word	0x0000ecc0


	//   ....[4]....
        /*0354*/ 	.word	0x0000edc0


	//   ....[5]....
        /*0358*/ 	.word	0x0000eed0


	//----- nvinfo : EIATTR_SYSCALL_OFFSETS
	.align		4
.L_323:
        /*035c*/ 	.byte	0x04, 0x46
        /*035e*/ 	.short	(.L_325 - .L_324)


	//   ....[0]....
.L_324:
        /*0360*/ 	.word	0x00000160


	//   ....[1]....
        /*0364*/ 	.word	0x00004140


	//----- nvinfo : EIATTR_MBARRIER_INSTR_OFFSETS
	.align		4
.L_325:
        /*0368*/ 	.byte	0x04, 0x39
        /*036a*/ 	.short	(.L_327 - .L_326)


	//   ....[0]....
.L_326:
        /*036c*/ 	.word	0x000002f0
        /*0370*/ 	.word	0x000000ff
        /*0374*/ 	.word	0x00038000
        /*0378*/ 	.short	0x0100
        /*037a*/ 	.byte	0x08
	.zero		1


	//   ....[1]....
        /*037c*/ 	.word	0x00000300
        /*0380*/ 	.word	0x000000ff
        /*0384*/ 	.word	0x00038038
        /*0388*/ 	.short	0x0100
        /*038a*/ 	.byte	0x08
	.zero		1


	//   ....[2]....
        /*038c*/ 	.word	0x00000310
        /*0390*/ 	.word	0x000000ff
        /*0394*/ 	.word	0x00038008
        /*0398*/ 	.short	0x0100
        /*039a*/ 	.byte	0x08
	.zero		1


	//   ....[3]....
        /*039c*/ 	.word	0x00000320
        /*03a0*/ 	.word	0x000000ff
        /*03a4*/ 	.word	0x00038040
        /*03a8*/ 	.short	0x0100
        /*03aa*/ 	.byte	0x08
	.zero		1


	//   ....[4]....
        /*03ac*/ 	.word	0x00000330
        /*03b0*/ 	.word	0x000000ff
        /*03b4*/ 	.word	0x00038010
        /*03b8*/ 	.short	0x0100
        /*03ba*/ 	.byte	0x08
	.zero		1


	//   ....[5]....
        /*03bc*/ 	.word	0x00000340
        /*03c0*/ 	.word	0x000000ff
        /*03c4*/ 	.word	0x00038048
        /*03c8*/ 	.short	0x0100
        /*03ca*/ 	.byte	0x08
	.zero		1


	//   ....[6]....
        /*03cc*/ 	.word	0x00000350
        /*03d0*/ 	.word	0x000000ff
        /*03d4*/ 	.word	0x00038018
        /*03d8*/ 	.short	0x0100
        /*03da*/ 	.byte	0x08
	.zero		1


	//   ....[7]....
        /*03dc*/ 	.word	0x00000360
        /*03e0*/ 	.word	0x000000ff
        /*03e4*/ 	.word	0x00038050
        /*03e8*/ 	.short	0x0100
        /*03ea*/ 	.byte	0x08
	.zero		1


	//   ....[8]....
        /*03ec*/ 	.word	0x00000370
        /*03f0*/ 	.word	0x000000ff
        /*03f4*/ 	.word	0x00038020
        /*03f8*/ 	.short	0x0100
        /*03fa*/ 	.byte	0x08
	.zero		1


	//   ....[9]....
        /*03fc*/ 	.word	0x00000380
        /*0400*/ 	.word	0x000000ff
        /*0404*/ 	.word	0x00038058
        /*0408*/ 	.short	0x0100
        /*040a*/ 	.byte	0x08
	.zero		1


	//   ....[10]....
        /*040c*/ 	.word	0x00000390
        /*0410*/ 	.word	0x000000ff
        /*0414*/ 	.word	0x00038028
        /*0418*/ 	.short	0x0100
        /*041a*/ 	.byte	0x08
	.zero		1


	//   ....[11]....
        /*041c*/ 	.word	0x000003a0
        /*0420*/ 	.word	0x000000ff
        /*0424*/ 	.word	0x00038060
        /*0428*/ 	.short	0x0100
        /*042a*/ 	.byte	0x08
	.zero		1


	//   ....[12]....
        /*042c*/ 	.word	0x000003b0
        /*0430*/ 	.word	0x000000ff
        /*0434*/ 	.word	0x00038030
        /*0438*/ 	.short	0x0100
        /*043a*/ 	.byte	0x08
	.zero		1


	//   ....[13]....
        /*043c*/ 	.word	0x000003c0
        /*0440*/ 	.word	0x000000ff
        /*0444*/ 	.word	0x00038068
        /*0448*/ 	.short	0x0100
        /*044a*/ 	.byte	0x08
	.zero		1


	//   ....[14]....
        /*044c*/ 	.word	0x00000c40
        /*0450*/ 	.word	0x000000ff
        /*0454*/ 	.word	0x00038038
        /*0458*/ 	.short	0x010a
        /*045a*/ 	.byte	0x07
	.zero		1


	//   ....[15]....
        /*045c*/ 	.word	0x00002cb0
        /*0460*/ 	.word	0x000000ff
        /*0464*/ 	.word	0x00038000
        /*0468*/ 	.short	0x0107
        /*046a*/ 	.byte	0x07
	.zero		1


	//   ....[16]....
        /*046c*/ 	.word	0x00002d20
        /*0470*/ 	.word	0x000000ff
        /*0474*/ 	.word	0x00038000
        /*0478*/ 	.short	0x0101
        /*047a*/ 	.byte	0x07
	.zero		1


	//   ....[17]....
        /*047c*/ 	.word	0x000033c0
        /*0480*/ 	.word	0x000000ff
        /*0484*/ 	.word	0x00038038
        /*0488*/ 	.short	0x010a
        /*048a*/ 	.byte	0x0a
	.zero		1


	//   ....[18]....
        /*048c*/ 	.word	0x00003980
        /*0490*/ 	.word	0x000000ff
        /*0494*/ 	.word	0x00038000
        /*0498*/ 	.short	0x0107
        /*049a*/ 	.byte	0x0a
	.zero		1


	//   ....[19]....
        /*049c*/ 	.word	0x00003a10
        /*04a0*/ 	.word	0x000000ff
        /*04a4*/ 	.word	0x00038000
        /*04a8*/ 	.short	0x0101
        /*04aa*/ 	.byte	0x0a
	.zero		1


	//   ....[20]....
        /*04ac*/ 	.word	0x00003bc0
        /*04b0*/ 	.word	0x00000002
        /*04b4*/ 	.word	0x00038038
        /*04b8*/ 	.short	0x010a
        /*04ba*/ 	.byte	0x3f
	.zero		1


	//   ....[21]....
        /*04bc*/ 	.word	0x00003c70
        /*04c0*/ 	.word	0x00000000
        /*04c4*/ 	.word	0x00038038
        /*04c8*/ 	.short	0x010a
        /*04ca*/ 	.byte	0x3f
	.zero		1


	//   ....[22]....
        /*04cc*/ 	.word	0x00003d20
        /*04d0*/ 	.word	0x00000000
        /*04d4*/ 	.word	0x00038038
        /*04d8*/ 	.short	0x010a
        /*04da*/ 	.byte	0x3f
	.zero		1


	//   ....[23]....
        /*04dc*/ 	.word	0x00003dd0
        /*04e0*/ 	.word	0x00000000
        /*04e4*/ 	.word	0x00038038
        /*04e8*/ 	.short	0x010a
        /*04ea*/ 	.byte	0x3f
	.zero		1


	//   ....[24]....
        /*04ec*/ 	.word	0x00003e80
        /*04f0*/ 	.word	0x00000000
        /*04f4*/ 	.word	0x00038038
        /*04f8*/ 	.short	0x010a
        /*04fa*/ 	.byte	0x3f
	.zero		1


	//   ....[25]....
        /*04fc*/ 	.word	0x00003f30
        /*0500*/ 	.word	0x00000000
        /*0504*/ 	.word	0x00038038
        /*0508*/ 	.short	0x010a
        /*050a*/ 	.byte	0x3f
	.zero		1


	//   ....[26]....
        /*050c*/ 	.word	0x00003fe0
        /*0510*/ 	.word	0x00000011
        /*0514*/ 	.word	0x00038038
        /*0518*/ 	.short	0x010a
        /*051a*/ 	.byte	0x3f
	.zero		1


	//   ....[27]....
        /*051c*/ 	.word	0x000041d0
        /*0520*/ 	.word	0x00000007
        /*0524*/ 	.word	0x00038000
        /*0528*/ 	.short	0x010a
        /*052a*/ 	.byte	0x3f
	.zero		1


	//   ....[28]....
        /*052c*/ 	.word	0x00004210
        /*0530*/ 	.word	0x00000007
        /*0534*/ 	.word	0x00038000
        /*0538*/ 	.short	0x010a
        /*053a*/ 	.byte	0x3f
	.zero		1


	//   ....[29]....
        /*053c*/ 	.word	0x00004690
        /*0540*/ 	.word	0x00000005
        /*0544*/ 	.word	0x00038000
        /*0548*/ 	.short	0x010a
        /*054a*/ 	.byte	0x3f
	.zero		1


	//   ....[30]....
        /*054c*/ 	.word	0x000046d0
        /*0550*/ 	.word	0x00000005
        /*0554*/ 	.word	0x00038000
        /*0558*/ 	.short	0x010a
        /*055a*/ 	.byte	0x3f
	.zero		1


	//   ....[31]....
        /*055c*/ 	.word	0x00004af0
        /*0560*/ 	.word	0x00000004
        /*0564*/ 	.word	0x00000000
        /*0568*/ 	.short	0x0101
        /*056a*/ 	.byte	0x3f
	.zero		1


	//   ....[32]....
        /*056c*/ 	.word	0x00004c50
        /*0570*/ 	.word	0x00000003
        /*0574*/ 	.word	0x00000000
        /*0578*/ 	.short	0x0101
        /*057a*/ 	.byte	0x3f
	.zero		1


	//   ....[33]....
        /*057c*/ 	.word	0x0000efa0
        /*0580*/ 	.word	0x00000019
        /*0584*/ 	.word	0x00038038
        /*0588*/ 	.short	0x010a
        /*058a*/ 	.byte	0x3f
	.zero		1


	//   ....[34]....
        /*058c*/ 	.word	0x0000f000
        /*0590*/ 	.word	0x00000003
        /*0594*/ 	.word	0x00038038
        /*0598*/ 	.short	0x010a
        /*059a*/ 	.byte	0x3f
	.zero		1


	//   ....[35]....
        /*059c*/ 	.word	0x0000f050
        /*05a0*/ 	.word	0x00000002
        /*05a4*/ 	.word	0x00038038
        /*05a8*/ 	.short	0x010a
        /*05aa*/ 	.byte	0x3f
	.zero		1


	//   ....[36]....
        /*05ac*/ 	.word	0x0000f0a0
        /*05b0*/ 	.word	0x00000000
        /*05b4*/ 	.word	0x00038038
        /*05b8*/ 	.short	0x010a
        /*05ba*/ 	.byte	0x3f
	.zero		1


	//   ....[37]....
        /*05bc*/ 	.word	0x0000f0f0
        /*05c0*/ 	.word	0x00000000
        /*05c4*/ 	.word	0x00038038
        /*05c8*/ 	.short	0x010a
        /*05ca*/ 	.byte	0x3f
	.zero		1


	//   ....[38]....
        /*05cc*/ 	.word	0x0000f140
        /*05d0*/ 	.word	0x00000000
        /*05d4*/ 	.word	0x00038038
        /*05d8*/ 	.short	0x010a
        /*05da*/ 	.byte	0x3f
	.zero		1


	//   ....[39]....
        /*05dc*/ 	.word	0x0000f190
        /*05e0*/ 	.word	0x00000000
        /*05e4*/ 	.word	0x00038038
        /*05e8*/ 	.short	0x010a
        /*05ea*/ 	.byte	0x3f
	.zero		1


	//   ....[40]....
        /*05ec*/ 	.word	0x0000f1e0
        /*05f0*/ 	.word	0x00000000
        /*05f4*/ 	.word	0x00038038
        /*05f8*/ 	.short	0x010a
        /*05fa*/ 	.byte	0x3f
	.zero		1


	//   ....[41]....
        /*05fc*/ 	.word	0x0000f230
        /*0600*/ 	.word	0x00000007
        /*0604*/ 	.word	0x00038000
        /*0608*/ 	.short	0x010a
        /*060a*/ 	.byte	0x3f
	.zero		1


	//   ....[42]....
        /*060c*/ 	.word	0x0000f280
        /*0610*/ 	.word	0x00000005
        /*0614*/ 	.word	0x00038000
        /*0618*/ 	.short	0x010a
        /*061a*/ 	.byte	0x3f
	.zero		1


	//----- nvinfo : EIATTR_NUM_MBARRIERS
	.align		4
.L_327:
        /*061c*/ 	.byte	0x03, 0x38
        /*061e*/ 	.short	0x000e


	//----- nvinfo : EIATTR_EXIT_INSTR_OFFSETS
	.align		4
        /*0620*/ 	.byte	0x04, 0x1c
        /*0622*/ 	.short	(.L_329 - .L_328)


	//   ....[0]....
.L_328:
        /*0624*/ 	.word	0x00004010


	//   ....[1]....
        /*0628*/ 	.word	0x00004e10


	//   ....[2]....
        /*062c*/ 	.word	0x0000c770


	//   ....[3]....
        /*0630*/ 	.word	0x0000c7a0


	//   ....[4]....
        /*0634*/ 	.word	0x0000ec40


	//   ....[5]....
        /*0638*/ 	.word	0x0000ec70


	//----- nvinfo : EIATTR_MAX_THREADS
	.align		4
.L_329:
        /*063c*/ 	.byte	0x04, 0x05
        /*063e*/ 	.short	(.L_331 - .L_330)
.L_330:
        /*0640*/ 	.word	0x00000180
        /*0644*/ 	.word	0x00000001
        /*0648*/ 	.word	0x00000001


	//----- nvinfo : EIATTR_CRS_STACK_SIZE
	.align		4
.L_331:
        /*064c*/ 	.byte	0x04, 0x1e
        /*064e*/ 	.short	(.L_333 - .L_332)
.L_332:
        /*0650*/ 	.word	0x00000000


	//----- nvinfo : EIATTR_CBANK_PARAM_SIZE
	.align		4
.L_333:
        /*0654*/ 	.byte	0x03, 0x19
        /*0656*/ 	.short	0x00a8


	//----- nvinfo : EIATTR_PARAM_CBANK
	.align		4
        /*0658*/ 	.byte	0x04, 0x0a
        /*065a*/ 	.short	(.L_335 - .L_334)
	.align		4
.L_334:
        /*065c*/ 	.word	index@(.nv.constant0._ZN7cutlass13device_kernelINS_4gemm6kernel13GemmUniversalIN4cute5tupleIJiiiiEEENS1_10collective13CollectiveMmaINS1_38MainloopSm90CpAsyncGmmaWarpSpecializedILi7ENS5_IJNS4_1CILi1EEESB_SB_EEENS1_28KernelCpAsyncWarpSpecializedEEENS5_IJNSA_ILi128EEESF_NSA_ILi64EEEEEENS_6half_tENS5_IJlSB_lEEESI_SJ_NS4_8TiledMMAINS4_8MMA_AtomIJNS4_4SM904GMMA26MMA_64x128x16_F32F16F16_SSILNSN_5MajorE0ELSP_0ELNSN_7ScaleInE1ELSQ_1EEEEEENS4_6LayoutISC_NS5_IJNSA_ILi0EEESU_SU_EEEEENS5_IJNS4_10UnderscoreESX_SX_EEEEENS4_9TiledCopyINS4_9Copy_AtomIJNS4_31SM80_CP_ASYNC_CACHEALWAYS_ZFILLINS_9uint128_tES13_EESI_EEENST_INS5_IJNS5_IJNSA_ILi8EEENSA_ILi32EEEEEES16_EEENS5_IJNS5_IJNSA_ILi256EEESB_EEES17_EEEEENS5_IJS17_SG_EEEEENS4_14ComposedLayoutINS4_7SwizzleILi3ELi4ELi3EEENS4_18smem_ptr_flag_bitsILi16EEENST_INS5_IJS16_SG_EEENS5_IJSG_SB_EEEEEEEvNS4_8identityES1F_S1O_vS1P_EENS_8epilogue10collective6detail29Sm90TmaWarpSpecializedAdapterINS1S_15DefaultEpilogueISI_NS5_IJSB_llEEES1W_NS1R_6thread17LinearCombinationISI_Li1EffLNS1X_9ScaleType4KindE0ELNS_15FloatRoundStyleE2ESI_EENS1_15EpilogueDefaultEEEEEvvEEEEvNT_6ParamsE)
        /*0660*/ 	.short	0x0210
        /*0662*/ 	.short	0x00a8


	//----- nvinfo : EIATTR_SW_WAR
	.align		4
.L_335:
        /*0664*/ 	.byte	0x04, 0x36
        /*0666*/ 	.short	(.L_337 - .L_336)
.L_336:
        /*0668*/ 	.word	0x00000008
.L_337:


//--------------------- .nv.info._ZN7cutlass13device_kernelINS_4gemm6kernel10GemmGatherIN4cute5tupleIJiiiiEEENS1_10collective13CollectiveMmaINS1_38MainloopSm90CpAsyncGmmaWarpSpecializedILi7ENS5_IJNS4_1CILi1EEESB_SB_EEENS1_28KernelCpAsyncWarpSpecializedEEENS5_IJNSA_ILi128EEESF_NSA_ILi64EEEEEENS_6half_tENS5_IJlSB_lEEESI_SJ_NS4_8TiledMMAINS4_8MMA_AtomIJNS4_4SM904GMMA26MMA_64x128x16_F32F16F16_SSILNSN_5MajorE0ELSP_0ELNSN_7ScaleInE1ELSQ_1EEEEEENS4_6LayoutISC_NS5_IJNSA_ILi0EEESU_SU_EEEEENS5_IJNS4_10UnderscoreESX_SX_EEEEENS4_9TiledCopyINS4_9Copy_AtomIJNS4_31SM80_CP_ASYNC_CACHEALWAYS_ZFILLINS_9uint128_tES13_EESI_EEENST_INS5_IJNS5_IJNSA_ILi8EEENSA_ILi32EEEEEES16_EEENS5_IJNS5_IJNSA_ILi256EEESB_EEES17_EEEEENS5_IJS17_SG_EEEEENS4_14ComposedLayoutINS4_7SwizzleILi3ELi4ELi3EEENS4_18smem_ptr_flag_bitsILi16EEENST_INS5_IJS16_SG_EEENS5_IJSG_SB_EEEEEEEvNS4_8identityES1F_S1O_vS1P_EENS_8epilogue10collective6detail29Sm90TmaWarpSpecializedAdapterINS1S_21EpilogueGatherScatterINS5_IJSB_llEEES1W_NS1R_6thread17LinearCombinationISI_Li1EffLNS1X_9ScaleType4KindE0ELNS_15FloatRoundStyleE2ESI_EENS1_15EpilogueDefaultEN7example13IndexedGatherIiEES26_EEEEvNS24_8NoGatherES26_EEEEvNT_6ParamsE --------------------------
	.section	.nv.info._ZN7cutlass13device_kernelINS_4gemm6kernel10GemmGatherIN4cute5tupleIJiiiiEEENS1_10collective13CollectiveMmaINS1_38MainloopSm90CpAsyncGmmaWarpSpecializedILi7ENS5_IJNS4_1CILi1EEESB_SB_EEENS1_28KernelCpAsyncWarpSpecializedEEENS5_IJNSA_ILi128EEESF_NSA_ILi64EEEEEENS_6half_tENS5_IJlSB_lEEESI_SJ_NS4_8TiledMMAINS4_8MMA_AtomIJNS4_4SM904GMMA26MMA_64x128x16_F32F16F16_SSILNSN_5MajorE0ELSP_0ELNSN_7ScaleInE1ELSQ_1EEEEEENS4_6LayoutISC_NS5_IJNSA_ILi0EEESU_SU_EEEEENS5_IJNS4_10UnderscoreESX_SX_EEEEENS4_9TiledCopyINS4_9Copy_AtomIJNS4_31SM80_CP_ASYNC_CACHEALWAYS_ZFILLINS_9uint128_tES13_EESI_EEENST_INS5_IJNS5_IJNSA_ILi8EEENSA_ILi32EEEEEES16_EEENS5_IJNS5_IJNSA_ILi256EEESB_EEES17_EEEEENS5_IJS17_SG_EEEEENS4_14ComposedLayoutINS4_7SwizzleILi3ELi4ELi3EEENS4_18smem_ptr_flag_bitsILi16EEENST_INS5_IJS16_SG_EEENS5_IJSG_SB_EEEEEEEvNS4_8identityES1F_S1O_vS1P_EENS_8epilogue10collective6detail29Sm90TmaWarpSpecializedAdapterINS1S_21EpilogueGatherScatterINS5_IJSB_llEEES1W_NS1R_6thread17LinearCombinationISI_Li1EffLNS1X_9ScaleType4KindE0ELNS_15FloatRoundStyleE2ESI_EENS1_15EpilogueDefaultEN7example13IndexedGatherIiEES26_EEEEvNS24_8NoGatherES26_EEEEvNT_6ParamsE,"",@"SHT_CUDA_INFO"
	.sectionflags	@""
	.align	4


	//----- nvinfo : EIATTR_CUDA_API_VERSION
	.align		4
        /*0000*/ 	.byte	0x04, 0x37
        /*0002*/ 	.short	(.L_339 - .L_338)
.L_338:
        /*0004*/ 	.word	0x00000082


	//----- nvinfo : EIATTR_KPARAM_INFO
	.align		4
.L_339:
        /*0008*/ 	.byte	0x04, 0x17
        /*000a*/ 	.short	(.L_341 - .L_340)
.L_340:
        /*000c*/ 	.word	0x00000000
        /*0010*/ 	.short	0x0000
        /*0012*/ 	.short	0x0000
        /*0014*/ 	.byte	0x00, 0xf0, 0x21, 0x03


	//----- nvinfo : EIATTR_SPARSE_MMA_MASK
	.align		4
.L_341:
        /*0018*/ 	.byte	0x03, 0x50
        /*001a*/ 	.short	0x0000


	//----- nvinfo : EIATTR_MAXREG_COUNT
	.align		4
        /*001c*/ 	.byte	0x03, 0x1b
        /*001e*/ 	.short	0x00a8


	//----- nvinfo : EIATTR_NUM_BARRIERS
	.align		4
        /*0020*/ 	.byte	0x02, 0x4c
        /*0022*/ 	.byte	0x01
	.zero		1


	//----- nvinfo : EIATTR_EXTERNS
	.align		4
        /*0024*/ 	.byte	0x04, 0x0f
        /*0026*/ 	.short	(.L_343 - .L_342)


	//   ....[0]....
	.align		4
.L_342:
        /*0028*/ 	.word	index@(__assertfail)


	//----- nvinfo : EIATTR_MERCURY_ISA_VERSION
	.align		4
.L_343:
        /*002c*/ 	.byte	0x03, 0x5f
        /*002e*/ 	.short	0x0101


	//----- nvinfo : EIATTR_COOP_GROUP_MASK_REGIDS
	.align		4
        /*0030*/ 	.byte	0x04, 0x29
        /*0032*/ 	.short	(.L_345 - .L_344)


	//   ....[0]....
.L_344:
        /*0034*/ 	.word	0xffffffff


	//   ....[1]....
        /*0038*/ 	.word	0xffffffff


	//   ....[2]....
        /*003c*/ 	.word	0xffffffff


	//   ....[3]....
        /*0040*/ 	.word	0x0500000f


	//   ....[4]....
        /*0044*/ 	.word	0x0500000f


	//   ....[5]....
        /*0048*/ 	.word	0x0500000f


	//----- nvinfo : EIATTR_COOP_GROUP_INSTR_OFFSETS
	.align		4
.L_345:
        /*004c*/ 	.byte	0x04, 0x28
        /*004e*/ 	.short	(.L_347 - .L_346)


	//   ....[0]....
.L_346:
        /*0050*/ 	.word	0x00000030


	//   ....[1]....
        /*0054*/ 	.word	0x000001a0


	//   ....[2]....
        /*0058*/ 	.word	0x00000450


	//   ....[3]....
        /*005c*/ 	.word	0x000263a0


	//   ....[4]....
        /*0060*/ 	.word	0x000264a0


	//   ....[5]....
        /*0064*/ 	.word	0x000265b0


	//----- nvinfo : EIATTR_SYSCALL_OFFSETS
	.align		4
.L_347:
        /*0068*/ 	.byte	0x04, 0x46
        /*006a*/ 	.short	(.L_349 - .L_348)


	//   ....[0]....
.L_348:
        /*006c*/ 	.word	0x00000150


	//   ....[1]....
        /*0070*/ 	.word	0x00003fa0


	//----- nvinfo : EIATTR_MBARRIER_INSTR_OFFSETS
	.align		4
.L_349:
        /*0074*/ 	.byte	0x04, 0x39
        /*0076*/ 	.short	(.L_351 - .L_350)


	//   ....[0]....
.L_350:
        /*0078*/ 	.word	0x000002e0
        /*007c*/ 	.word	0x000000ff
        /*0080*/ 	.word	0x00038000
        /*0084*/ 	.short	0x0100
        /*0086*/ 	.byte	0x08
	.zero		1


	//   ....[1]....
        /*0088*/ 	.word	0x000002f0
        /*008c*/ 	.word	0x000000ff
        /*0090*/ 	.word	0x00038038
        /*0094*/ 	.short	0x0100
        /*0096*/ 	.byte	0x08
	.zero		1


	//   ....[2]....
        /*0098*/ 	.word	0x00000300
        /*009c*/ 	.word	0x000000ff
        /*00a0*/ 	.word	0x00038008
        /*00a4*/ 	.short	0x0100
        /*00a6*/ 	.byte	0x08
	.zero		1


	//   ....[3]....
        /*00a8*/ 	.word	0x00000310
        /*00ac*/ 	.word	0x000000ff
        /*00b0*/ 	.word	0x00038040
        /*00b4*/ 	.short	0x0100
        /*00b6*/ 	.byte	0x08
	.zero		1


	//   ....[4]....
        /*00b8*/ 	.word	0x00000320
        /*00bc*/ 	.word	0x000000ff
        /*00c0*/ 	.word	0x00038010
        /*00c4*/ 	.short	0x0100
        /*00c6*/ 	.byte	0x08
	.zero		1


	//   ....[5]....
        /*00c8*/ 	.word	0x00000330
        /*00cc*/ 	.word	0x000000ff
        /*00d0*/ 	.word	0x00038048
        /*00d4*/ 	.short	0x0100
        /*00d6*/ 	.byte	0x08
	.zero		1


	//   ....[6]....
        /*00d8*/ 	.word	0x00000340
        /*00dc*/ 	.word	0x000000ff
        /*00e0*/ 	.word	0x00038018
        /*00e4*/ 	.short	0x0100
        /*00e6*/ 	.byte	0x08
	.zero		1


	//   ....[7]....
        /*00e8*/ 	.word	0x00000350
        /*00ec*/ 	.word	0x000000ff
        /*00f0*/ 	.word	0x00038050
        /*00f4*/ 	.short	0x0100
        /*00f6*/ 	.byte	0x08
	.zero		1


	//   ....[8]....
        /*00f8*/ 	.word	0x00000360
        /*00fc*/ 	.word	0x000000ff
        /*0100*/ 	.word	0x00038020
        /*0104*/ 	.short	0x0100
        /*0106*/ 	.byte	0x08
	.zero		1


	//   ....[9]....
        /*0108*/ 	.word	0x00000370
        /*010c*/ 	.word	0x000000ff
        /*0110*/ 	.word	0x00038058
        /*0114*/ 	.short	0x0100
        /*0116*/ 	.byte	0x08
	.zero		1


	//   ....[10]....
        /*0118*/ 	.word	0x00000380
        /*011c*/ 	.word	0x000000ff
        /*0120*/ 	.word	0x00038028
        /*0124*/ 	.short	0x0100
        /*0126*/ 	.byte	0x08
	.zero		1


	//   ....[11]....
        /*0128*/ 	.word	0x00000390
        /*012c*/ 	.word	0x000000ff
        /*0130*/ 	.word	0x00038060
        /*0134*/ 	.short	0x0100
        /*0136*/ 	.byte	0x08
	.zero		1


	//   ....[12]....
        /*0138*/ 	.word	0x000003a0
        /*013c*/ 	.word	0x000000ff
        /*0140*/ 	.word	0x00038030
        /*0144*/ 	.short	0x0100
        /*0146*/ 	.byte	0x08
	.zero		1


	//   ....[13]....
        /*0148*/ 	.word	0x000003b0
        /*014c*/ 	.word	0x000000ff
        /*0150*/ 	.word	0x00038068
        /*0154*/ 	.short	0x0100
        /*0156*/ 	.byte	0x08
	.zero		1


	//   ....[14]....
        /*0158*/ 	.word	0x00000990
        /*015c*/ 	.word	0x000000ff
        /*0160*/ 	.word	0x00038038
        /*0164*/ 	.short	0x010a
        /*0166*/ 	.byte	0x07
	.zero		1


	//   ....[15]....
        /*0168*/ 	.word	0x00002c60
        /*016c*/ 	.word	0x000000ff
        /*0170*/ 	.word	0x00038000
        /*0174*/ 	.short	0x0107
        /*0176*/ 	.byte	0x07
	.zero		1


	//   ....[16]....
        /*0178*/ 	.word	0x00002cd0
        /*017c*/ 	.word	0x000000ff
        /*0180*/ 	.word	0x00038000
        /*0184*/ 	.short	0x0101
        /*0186*/ 	.byte	0x07
	.zero		1


	//   ....[17]....
        /*0188*/ 	.word	0x00003050
        /*018c*/ 	.word	0x000000ff
        /*0190*/ 	.word	0x00038038
        /*0194*/ 	.short	0x010a
        /*0196*/ 	.byte	0x0c
	.zero		1


	//   ....[18]....
        /*0198*/ 	.word	0x000037d0
        /*019c*/ 	.word	0x000000ff
        /*01a0*/ 	.word	0x00038000
        /*01a4*/ 	.short	0x0107
        /*01a6*/ 	.byte	0x0c
	.zero		1


	//   ....[19]....
        /*01a8*/ 	.word	0x00003860
        /*01ac*/ 	.word	0x000000ff
        /*01b0*/ 	.word	0x00038000
        /*01b4*/ 	.short	0x0101
        /*01b6*/ 	.byte	0x0c
	.zero		1


	//   ....[20]....
        /*01b8*/ 	.word	0x00003a20
        /*01bc*/ 	.word	0x00000002
        /*01c0*/ 	.word	0x00038038
        /*01c4*/ 	.short	0x010a
        /*01c6*/ 	.byte	0x3f
	.zero		1


	//   ....[21]....
        /*01c8*/ 	.word	0x00003ad0
        /*01cc*/ 	.word	0x00000000
        /*01d0*/ 	.word	0x00038038
        /*01d4*/ 	.short	0x010a
        /*01d6*/ 	.byte	0x3f
	.zero		1


	//   ....[22]....
        /*01d8*/ 	.word	0x00003b80
        /*01dc*/ 	.word	0x00000000
        /*01e0*/ 	.word	0x00038038
        /*01e4*/ 	.short	0x010a
        /*01e6*/ 	.byte	0x3f
	.zero		1


	//   ....[23]....
        /*01e8*/ 	.word	0x00003c30
        /*01ec*/ 	.word	0x00000000
        /*01f0*/ 	.word	0x00038038
        /*01f4*/ 	.short	0x010a
        /*01f6*/ 	.byte	0x3f
	.zero		1


	//   ....[24]....
        /*01f8*/ 	.word	0x00003ce0
        /*01fc*/ 	.word	0x00000000
        /*0200*/ 	.word	0x00038038
        /*0204*/ 	.short	0x010a
        /*0206*/ 	.byte	0x3f
	.zero		1


	//   ....[25]....
        /*0208*/ 	.word	0x00003d90
        /*020c*/ 	.word	0x00000000
        /*0210*/ 	.word	0x00038038
        /*0214*/ 	.short	0x010a
        /*0216*/ 	.byte	0x3f
	.zero		1


	//   ....[26]....
        /*0218*/ 	.word	0x00003e40
        /*021c*/ 	.word	0x00000016
        /*0220*/ 	.word	0x00038038
        /*0224*/ 	.short	0x010a
        /*0226*/ 	.byte	0x3f
	.zero		1


	//   ....[27]....
        /*0228*/ 	.word	0x00004030
        /*022c*/ 	.word	0x00000009
        /*0230*/ 	.word	0x00038000
        /*0234*/ 	.short	0x010a
        /*0236*/ 	.byte	0x3f
	.zero		1


	//   ....[28]....
        /*0238*/ 	.word	0x00004070
        /*023c*/ 	.word	0x00000009
        /*0240*/ 	.word	0x00038000
        /*0244*/ 	.short	0x010a
        /*0246*/ 	.byte	0x3f
	.zero		1


	//   ....[29]....
        /*0248*/ 	.word	0x000044f0
        /*024c*/ 	.word	0x00000005
        /*0250*/ 	.word	0x00038000
        /*0254*/ 	.short	0x010a
        /*0256*/ 	.byte	0x3f
	.zero		1


	//   ....[30]....
        /*0258*/ 	.word	0x00004530
        /*025c*/ 	.word	0x00000005
        /*0260*/ 	.word	0x00038000
        /*0264*/ 	.short	0x010a
        /*0266*/ 	.byte	0x3f
	.zero		1


	//   ....[31]....
        /*0268*/ 	.word	0x00004950
        /*026c*/ 	.word	0x00000002
        /*0270*/ 	.word	0x00000000
        /*0274*/ 	.short	0x0101
        /*0276*/ 	.byte	0x3f
	.zero		1


	//   ....[32]....
        /*0278*/ 	.word	0x00004ab0
        /*027c*/ 	.word	0x00000002
        /*0280*/ 	.word	0x00000000
        /*0284*/ 	.short	0x0101
        /*0286*/ 	.byte	0x3f
	.zero		1


	//   ....[33]....
        /*0288*/ 	.word	0x00026680
        /*028c*/ 	.word	0x0000001d
        /*0290*/ 	.word	0x00038038
        /*0294*/ 	.short	0x010a
        /*0296*/ 	.byte	0x3f
	.zero		1


	//   ....[34]....
        /*0298*/ 	.word	0x000266e0
        /*029c*/ 	.word	0x00000008
        /*02a0*/ 	.word	0x00038038
        /*02a4*/ 	.short	0x010a
        /*02a6*/ 	.byte	0x3f
	.zero		1


	//   ....[35]....
        /*02a8*/ 	.word	0x00026730
        /*02ac*/ 	.word	0x00000002
        /*02b0*/ 	.word	0x00038038
        /*02b4*/ 	.short	0x010a
        /*02b6*/ 	.byte	0x3f
	.zero		1


	//   ....[36]....
        /*02b8*/ 	.word	0x00026780
        /*02bc*/ 	.word	0x00000000
        /*02c0*/ 	.word	0x00038038
        /*02c4*/ 	.short	0x010a
        /*02c6*/ 	.byte	0x3f
	.zero		1


	//   ....[37]....
        /*02c8*/ 	.word	0x000267d0
        /*02cc*/ 	.word	0x00000000
        /*02d0*/ 	.word	0x00038038
        /*02d4*/ 	.short	0x010a
        /*02d6*/ 	.byte	0x3f
	.zero		1


	//   ....[38]....
        /*02d8*/ 	.word	0x00026820
        /*02dc*/ 	.word	0x00000000
        /*02e0*/ 	.word	0x00038038
        /*02e4*/ 	.short	0x010a
        /*02e6*/ 	.byte	0x3f
	.zero		1


	//   ....[39]....
        /*02e8*/ 	.word	0x00026870
        /*02ec*/ 	.word	0x00000000
        /*02f0*/ 	.word	0x00038038
        /*02f4*/ 	.short	0x010a
        /*02f6*/ 	.byte	0x3f
	.zero		1


	//   ....[40]....
        /*02f8*/ 	.word	0x000268c0
        /*02fc*/ 	.word	0x00000000
        /*0300*/ 	.word	0x00038038
        /*0304*/ 	.short	0x010a
        /*0306*/ 	.byte	0x3f
	.zero		1


	//   ....[41]....
        /*0308*/ 	.word	0x00026910
        /*030c*/ 	.word	0x00000009
        /*0310*/ 	.word	0x00038000
        /*0314*/ 	.short	0x010a
        /*0316*/ 	.byte	0x3f
	.zero		1


	//   ....[42]....
        /*0318*/ 	.word	0x00026960
        /*031c*/ 	.word	0x00000005
        /*0320*/ 	.word	0x00038000
        /*0324*/ 	.short	0x010a
        /*0326*/ 	.byte	0x3f
	.zero		1


	//----- nvinfo : EIATTR_NUM_MBARRIERS
	.align		4
.L_351:
        /*0328*/ 	.byte	0x03, 0x38
        /*032a*/ 	.short	0x000e


	//----- nvinfo : EIATTR_EXIT_INSTR_OFFSETS
	.align		4
        /*032c*/ 	.byte	0x04, 0x1c
        /*032e*/ 	.short	(.L_353 - .L_352)


	//   ....[0]....
.L_352:
        /*0330*/ 	.word	0x00003e70


	//   ....[1]....
        /*0334*/ 	.word	0x00019eb0


	//   ....[2]....
        /*0338*/ 	.word	0x0001a120


	//   ....[3]....
        /*033c*/ 	.word	0x00026200


	//   ....[4]....
        /*0340*/ 	.word	0x00026350


	//----- nvinfo : EIATTR_MAX_THREADS
	.align		4
.L_353:
        /*0344*/ 	.byte	0x04, 0x05
        /*0346*/ 	.short	(.L_355 - .L_354)
.L_354:
        /*0348*/ 	.word	0x00000180
        /*034c*/ 	.word	0x00000001
        /*0350*/ 	.word	0x00000001


	//----- nvinfo : EIATTR_CRS_STACK_SIZE
	.align		4
.L_355:
        /*0354*/ 	.byte	0x04, 0x1e
        /*0356*/ 	.short	(.L_357 - .L_356)
.L_356:
        /*0358*/ 	.word	0x00000000


	//----- nvinfo : EIATTR_CBANK_PARAM_SIZE
	.align		4
.L_357:
        /*035c*/ 	.byte	0x03, 0x19
        /*035e*/ 	.short	0x00c8


	//----- nvinfo : EIATTR_PARAM_CBANK
	.align		4
        /*0360*/ 	.byte	0x04, 0x0a
        /*0362*/ 	.short	(.L_359 - .L_358)
	.align		4
.L_358:
        /*0364*/ 	.word	index@(.nv.constant0._ZN7cutlass13device_kernelINS_4gemm6kernel10GemmGatherIN4cute5tupleIJiiiiEEENS1_10collective13CollectiveMmaINS1_38MainloopSm90CpAsyncGmmaWarpSpecializedILi7ENS5_IJNS4_1CILi1EEESB_SB_EEENS1_28KernelCpAsyncWarpSpecializedEEENS5_IJNSA_ILi128EEESF_NSA_ILi64EEEEEENS_6half_tENS5_IJlSB_lEEESI_SJ_NS4_8TiledMMAINS4_8MMA_AtomIJNS4_4SM904GMMA26MMA_64x128x16_F32F16F16_SSILNSN_5MajorE0ELSP_0ELNSN_7ScaleInE1ELSQ_1EEEEEENS4_6LayoutISC_NS5_IJNSA_ILi0EEESU_SU_EEEEENS5_IJNS4_10UnderscoreESX_SX_EEEEENS4_9TiledCopyINS4_9Copy_AtomIJNS4_31SM80_CP_ASYNC_CACHEALWAYS_ZFILLINS_9uint128_tES13_EESI_EEENST_INS5_IJNS5_IJNSA_ILi8EEENSA_ILi32EEEEEES16_EEENS5_IJNS5_IJNSA_ILi256EEESB_EEES17_EEEEENS5_IJS17_SG_EEEEENS4_14ComposedLayoutINS4_7SwizzleILi3ELi4ELi3EEENS4_18smem_ptr_flag_bitsILi16EEENST_INS5_IJS16_SG_EEENS5_IJSG_SB_EEEEEEEvNS4_8identityES1F_S1O_vS1P_EENS_8epilogue10collective6detail29Sm90TmaWarpSpecializedAdapterINS1S_21EpilogueGatherScatterINS5_IJSB_llEEES1W_NS1R_6thread17LinearCombinationISI_Li1EffLNS1X_9ScaleType4KindE0ELNS_15FloatRoundStyleE2ESI_EENS1_15EpilogueDefaultEN7example13IndexedGatherIiEES26_EEEEvNS24_8NoGatherES26_EEEEvNT_6ParamsE)
        /*0368*/ 	.short	0x0210
        /*036a*/ 	.short	0x00c8


	//----- nvinfo : EIATTR_SW_WAR
	.align		4
.L_359:
        /*036c*/ 	.byte	0x04, 0x36
        /*036e*/ 	.short	(.L_361 - .L_360)
.L_360:
        /*0370*/ 	.word	0x00000008
.L_361:


//--------------------- .nv.info._ZN7cutlass13device_kernelINS_4gemm6kernel13GemmUniversalIN4cute5tupleIJiiiiEEENS1_10collective13CollectiveMmaINS1_34MainloopSm90TmaGmmaWarpSpecializedILi7ENS5_IJNS4_1CILi2EEESB_NSA_ILi1EEEEEENS1_35KernelTmaWarpSpecializedCooperativeEEENS5_IJNSA_ILi128EEESG_NSA_ILi64EEEEEENS_6half_tENS5_IJlSC_lEEESJ_SK_NS4_8TiledMMAINS4_8MMA_AtomIJNS4_4SM904GMMA26MMA_64x128x16_F32F16F16_SSILNSO_5MajorE0ELSQ_0ELNSO_7ScaleInE1ELSR_1EEEEEENS4_6LayoutINS5_IJSB_SC_SC_EEENS5_IJSC_NSA_ILi0EEESW_EEEEENS5_IJNS4_10UnderscoreESZ_SZ_EEEEENS4_23SM90_TMA_LOAD_MULTICASTENS4_14ComposedLayoutINS4_7SwizzleILi3ELi4ELi3EEENS4_18smem_ptr_flag_bitsILi16EEENSU_INS5_IJNSA_ILi8EEESH_EEENS5_IJSH_SC_EEEEEEEvNS4_8identityES12_S1C_vS1D_EENS_8epilogue10collective6detail29Sm90TmaWarpSpecializedAdapterINS1G_15DefaultEpilogueISJ_SK_SK_NS1F_6thread17LinearCombinationISJ_Li1EffLNS1K_9ScaleType4KindE0ELNS_15FloatRoundStyleE2ESJ_EENS1_15EpilogueDefaultEEEEEvvEEEEvNT_6ParamsE --------------------------
	.section	.nv.info._ZN7cutlass13device_kernelINS_4gemm6kernel13GemmUniversalIN4cute5tupleIJiiiiEEENS1_10collective13CollectiveMmaINS1_34MainloopSm90TmaGmmaWarpSpecializedILi7ENS5_IJNS4_1CILi2EEESB_NSA_ILi1EEEEEENS1_35KernelTmaWarpSpecializedCooperativeEEENS5_IJNSA_ILi128EEESG_NSA_ILi64EEEEEENS_6half_tENS5_IJlSC_lEEESJ_SK_NS4_8TiledMMAINS4_8MMA_AtomIJNS4_4SM904GMMA26MMA_64x128x16_F32F16F16_SSILNSO_5MajorE0ELSQ_0ELNSO_7ScaleInE1ELSR_1EEEEEENS4_6LayoutINS5_IJSB_SC_SC_EEENS5_IJSC_NSA_ILi0EEESW_EEEEENS5_IJNS4_10UnderscoreESZ_SZ_EEEEENS4_23SM90_TMA_LOAD_MULTICASTENS4_14ComposedLayoutINS4_7SwizzleILi3ELi4ELi3EEENS4_18smem_ptr_flag_bitsILi16EEENSU_INS5_IJNSA_ILi8EEESH_EEENS5_IJSH_SC_EEEEEEEvNS4_8identityES12_S1C_vS1D_EENS_8epilogue10collective6detail29Sm90TmaWarpSpecializedAdapterINS1G_15DefaultEpilogueISJ_SK_SK_NS1F_6thread17LinearCombinationISJ_Li1EffLNS1K_9ScaleType4KindE0ELNS_15FloatRoundStyleE2ESJ_EENS1_15EpilogueDefaultEEEEEvvEEEEvNT_6ParamsE,"",@"SHT_CUDA_INFO"
	.sectionflags	@""
	.align	4


	//----- nvinfo : EIATTR_CUDA_API_VERSION
	.align		4
        /*0000*/ 	.byte	0x04, 0x37
        /*0002*/ 	.short	(.L_363 - .L_362)
.L_362:
        /*0004*/ 	.word	0x00000082


	//----- nvinfo : EIATTR_KPARAM_INFO
	.align		4
.L_363:
        /*0008*/ 	.byte	0x04, 0x17
        /*000a*/ 	.short	(.L_365 - .L_364)
.L_364:
        /*000c*/ 	.word	0x00000000
        /*0010*/ 	.short	0x0000
        /*0012*/ 	.short	0x0070
        /*0014*/ 	.byte	0x00, 0xf0, 0x01, 0x10


	//----- nvinfo : EIATTR_SPARSE_MMA_MASK
	.align		4
.L_365:
        /*0018*/ 	.byte	0x03, 0x50
        /*001a*/ 	.short	0x0000


	//----- nvinfo : EIATTR_MAXREG_COUNT
	.align		4
        /*001c*/ 	.byte	0x03, 0x1b
        /*001e*/ 	.short	0x00a8


	//----- nvinfo : EIATTR_NUM_BARRIERS
	.align		4
        /*0020*/ 	.byte	0x02, 0x4c
        /*0022*/ 	.byte	0x01
	.zero		1


	//----- nvinfo : EIATTR_EXTERNS
	.align		4
        /*0024*/ 	.byte	0x04, 0x0f
        /*0026*/ 	.short	(.L_367 - .L_366)


	//   ....[0]....
	.align		4
.L_366:
        /*0028*/ 	.word	index@(__assertfail)


	//----- nvinfo : EIATTR_MERCURY_ISA_VERSION
	.align		4
.L_367:
        /*002c*/ 	.byte	0x03, 0x5f
        /*002e*/ 	.short	0x0101


	//----- nvinfo : EIATTR_INT_WARP_WIDE_INSTR_OFFSETS
	.align		4
        /*0030*/ 	.byte	0x04, 0x31
        /*0032*/ 	.short	(.L_369 - .L_368)


	//   ....[0]....
.L_368:
        /*0034*/ 	.word	0x000004e0


	//   ....[1]....
        /*0038*/ 	.word	0x00000510


	//   ....[2]....
        /*003c*/ 	.word	0x000006b0


	//----- nvinfo : EIATTR_COOP_GROUP_MASK_REGIDS
	.align		4
.L_369:
        /*0040*/ 	.byte	0x04, 0x29
        /*0042*/ 	.short	(.L_371 - .L_370)


	//   ....[0]....
.L_370:
        /*0044*/ 	.word	0xffffffff


	//   ....[1]....
        /*0048*/ 	.word	0xffffffff


	//   ....[2]....
        /*004c*/ 	.word	0xffffffff


	//   ....[3]....
        /*0050*/ 	.word	0xffffffff


	//   ....[4]....
        /*0054*/ 	.word	0xffffffff


	//   ....[5]....
        /*0058*/ 	.word	0xffffffff


	//----- nvinfo : EIATTR_COOP_GROUP_INSTR_OFFSETS
	.align		4
.L_371:
        /*005c*/ 	.byte	0x04, 0x28
        /*005e*/ 	.short	(.L_373 - .L_372)


	//   ....[0]....
.L_372:
        /*0060*/ 	.word	0x00000060


	//   ....[1]....
        /*0064*/ 	.word	0x00000070


	//   ....[2]....
        /*0068*/ 	.word	0x00000130


	//   ....[3]....
        /*006c*/ 	.word	0x00000330


	//   ....[4]....
        /*0070*/ 	.word	0x00000860


	//   ....[5]....
        /*0074*/ 	.word	0x000014e0


	//----- nvinfo : EIATTR_REG_RECONFIG
	.align		4
.L_373:
        /*0078*/ 	.byte	0x01, 0x54
	.zero		2


	//----- nvinfo : EIATTR_SYSCALL_OFFSETS
	.align		4
        /*007c*/ 	.byte	0x04, 0x46
        /*007e*/ 	.short	(.L_375 - .L_374)


	//   ....[0]....
.L_374:
        /*0080*/ 	.word	0x000016d0


	//----- nvinfo : EIATTR_MBARRIER_INSTR_OFFSETS
	.align		4
.L_375:
        /*0084*/ 	.byte	0x04, 0x39
        /*0086*/ 	.short	(.L_377 - .L_376)


	//   ....[0]....
.L_376:
        /*0088*/ 	.word	0x00000230
        /*008c*/ 	.word	0x000000ff
        /*0090*/ 	.word	0x00000000
        /*0094*/ 	.short	0x0100
        /*0096*/ 	.byte	0x08
	.zero		1


	//   ....[1]....
        /*0098*/ 	.word	0x00000240
        /*009c*/ 	.word	0x000000ff
        /*00a0*/ 	.word	0x00000038
        /*00a4*/ 	.short	0x0100
        /*00a6*/ 	.byte	0x08
	.zero		1


	//   ....[2]....
        /*00a8*/ 	.word	0x00000250
        /*00ac*/ 	.word	0x000000ff
        /*00b0*/ 	.word	0x00000008
        /*00b4*/ 	.short	0x0100
        /*00b6*/ 	.byte	0x08
	.zero		1


	//   ....[3]....
        /*00b8*/ 	.word	0x00000260
        /*00bc*/ 	.word	0x000000ff
        /*00c0*/ 	.word	0x00000040
        /*00c4*/ 	.short	0x0100
        /*00c6*/ 	.byte	0x08
	.zero		1


	//   ....[4]....
        /*00c8*/ 	.word	0x00000270
        /*00cc*/ 	.word	0x000000ff
        /*00d0*/ 	.word	0x00000010
        /*00d4*/ 	.short	0x0100
        /*00d6*/ 	.byte	0x08
	.zero		1


	//   ....[5]....
        /*00d8*/ 	.word	0x00000280
        /*00dc*/ 	.word	0x000000ff
        /*00e0*/ 	.word	0x00000048
        /*00e4*/ 	.short	0x0100
        /*00e6*/ 	.byte	0x08
	.zero		1


	//   ....[6]....
        /*00e8*/ 	.word	0x00000290
        /*00ec*/ 	.word	0x000000ff
        /*00f0*/ 	.word	0x00000018
        /*00f4*/ 	.short	0x0100
        /*00f6*/ 	.byte	0x08
	.zero		1


	//   ....[7]....
        /*00f8*/ 	.word	0x000002a0
        /*00fc*/ 	.word	0x000000ff
        /*0100*/ 	.word	0x00000050
        /*0104*/ 	.short	0x0100
        /*0106*/ 	.byte	0x08
	.zero		1


	//   ....[8]....
        /*0108*/ 	.word	0x000002b0
        /*010c*/ 	.word	0x000000ff
        /*0110*/ 	.word	0x00000020
        /*0114*/ 	.short	0x0100
        /*0116*/ 	.byte	0x08
	.zero		1


	//   ....[9]....
        /*0118*/ 	.word	0x000002c0
        /*011c*/ 	.word	0x000000ff
        /*0120*/ 	.word	0x00000058
        /*0124*/ 	.short	0x0100
        /*0126*/ 	.byte	0x08
	.zero		1


	//   ....[10]....
        /*0128*/ 	.word	0x000002d0
        /*012c*/ 	.word	0x000000ff
        /*0130*/ 	.word	0x00000028
        /*0134*/ 	.short	0x0100
        /*0136*/ 	.byte	0x08
	.zero		1


	//   ....[11]....
        /*0138*/ 	.word	0x000002e0
        /*013c*/ 	.word	0x000000ff
        /*0140*/ 	.word	0x00000060
        /*0144*/ 	.short	0x0100
        /*0146*/ 	.byte	0x08
	.zero		1


	//   ....[12]....
        /*0148*/ 	.word	0x000002f0
        /*014c*/ 	.word	0x000000ff
        /*0150*/ 	.word	0x00000030
        /*0154*/ 	.short	0x0100
        /*0156*/ 	.byte	0x08
	.zero		1


	//   ....[13]....
        /*0158*/ 	.word	0x00000300
        /*015c*/ 	.word	0x000000ff
        /*0160*/ 	.word	0x00000068
        /*0164*/ 	.short	0x0100
        /*0166*/ 	.byte	0x08
	.zero		1


	//   ....[14]....
        /*0168*/ 	.word	0x00000740
        /*016c*/ 	.word	0x000000ff
        /*0170*/ 	.word	0x00000080
        /*0174*/ 	.short	0x0100
        /*0176*/ 	.byte	0x06
	.zero		1


	//   ....[15]....
        /*0178*/ 	.word	0x000007e0
        /*017c*/ 	.word	0x000000ff
        /*0180*/ 	.word	0x00000088
        /*0184*/ 	.short	0x0100
        /*0186*/ 	.byte	0x06
	.zero		1


	//   ....[16]....
        /*0188*/ 	.word	0x00001790
        /*018c*/ 	.word	0x00000003
        /*0190*/ 	.word	0x00000000
        /*0194*/ 	.short	0x010a
        /*0196*/ 	.byte	0x3f
	.zero		1


	//   ....[17]....
        /*0198*/ 	.word	0x000017f0
        /*019c*/ 	.word	0x00000003
        /*01a0*/ 	.word	0x00000000
        /*01a4*/ 	.short	0x010a
        /*01a6*/ 	.byte	0x3f
	.zero		1


	//   ....[18]....
        /*01a8*/ 	.word	0x00001b70
        /*01ac*/ 	.word	0x00000005
        /*01b0*/ 	.word	0x00000000
        /*01b4*/ 	.short	0x010a
        /*01b6*/ 	.byte	0x3f
	.zero		1


	//   ....[19]....
        /*01b8*/ 	.word	0x00001bb0
        /*01bc*/ 	.word	0x00000005
        /*01c0*/ 	.word	0x00000000
        /*01c4*/ 	.short	0x010a
        /*01c6*/ 	.byte	0x3f
	.zero		1


	//   ....[20]....
        /*01c8*/ 	.word	0x00001e10
        /*01cc*/ 	.word	0x00000004
        /*01d0*/ 	.word	0x00000000
        /*01d4*/ 	.short	0x0101
        /*01d6*/ 	.byte	0x3f
	.zero		1


	//   ....[21]....
        /*01d8*/ 	.word	0x00002030
        /*01dc*/ 	.word	0x00000000
        /*01e0*/ 	.word	0x00000000
        /*01e4*/ 	.short	0x0101
        /*01e6*/ 	.byte	0x3f
	.zero		1


	//   ....[22]....
        /*01e8*/ 	.word	0x00007260
        /*01ec*/ 	.word	0x00000015
        /*01f0*/ 	.word	0x00000038
        /*01f4*/ 	.short	0x010a
        /*01f6*/ 	.byte	0x3f
	.zero		1


	//   ....[23]....
        /*01f8*/ 	.word	0x00007680
        /*01fc*/ 	.word	0x00000006
        /*0200*/ 	.word	0x00000088
        /*0204*/ 	.short	0x0101
        /*0206*/ 	.byte	0x3f
	.zero		1


	//   ....[24]....
        /*0208*/ 	.word	0x00007d80
        /*020c*/ 	.word	0x00000007
        /*0210*/ 	.word	0x00000000
        /*0214*/ 	.short	0x010a
        /*0216*/ 	.byte	0x3f
	.zero		1


	//   ....[25]....
        /*0218*/ 	.word	0x00007e00
        /*021c*/ 	.word	0x00000008
        /*0220*/ 	.word	0x00000000
        /*0224*/ 	.short	0x010a
        /*0226*/ 	.byte	0x3f
	.zero		1


	//   ....[26]....
        /*0228*/ 	.word	0x00007e90
        /*022c*/ 	.word	0x00000009
        /*0230*/ 	.word	0x00000000
        /*0234*/ 	.short	0x010a
        /*0236*/ 	.byte	0x3f
	.zero		1


	//   ....[27]....
        /*0238*/ 	.word	0x00007f20
        /*023c*/ 	.word	0x00000008
        /*0240*/ 	.word	0x00000000
        /*0244*/ 	.short	0x010a
        /*0246*/ 	.byte	0x3f
	.zero		1


	//   ....[28]....
        /*0248*/ 	.word	0x00007fb0
        /*024c*/ 	.word	0x00000009
        /*0250*/ 	.word	0x00000000
        /*0254*/ 	.short	0x010a
        /*0256*/ 	.byte	0x3f
	.zero		1


	//   ....[29]....
        /*0258*/ 	.word	0x00008040
        /*025c*/ 	.word	0x00000006
        /*0260*/ 	.word	0x00000000
        /*0264*/ 	.short	0x010a
        /*0266*/ 	.byte	0x3f
	.zero		1


	//   ....[30]....
        /*0268*/ 	.word	0x000080d0
        /*026c*/ 	.word	0x00000003
        /*0270*/ 	.word	0x00000000
        /*0274*/ 	.short	0x010a
        /*0276*/ 	.byte	0x3f
	.zero		1


	//   ....[31]....
        /*0278*/ 	.word	0x00008130
        /*027c*/ 	.word	0x00000003
        /*0280*/ 	.word	0x00000000
        /*0284*/ 	.short	0x010a
        /*0286*/ 	.byte	0x3f
	.zero		1


	//   ....[32]....
        /*0288*/ 	.word	0x00008180
        /*028c*/ 	.word	0x00000005
        /*0290*/ 	.word	0x00000000
        /*0294*/ 	.short	0x010a
        /*0296*/ 	.byte	0x3f
	.zero		1


	//   ....[33]....
        /*0298*/ 	.word	0x00008250
        /*029c*/ 	.word	0x00000015
        /*02a0*/ 	.word	0x00000038
        /*02a4*/ 	.short	0x010a
        /*02a6*/ 	.byte	0x3f
	.zero		1


	//   ....[34]....
        /*02a8*/ 	.word	0x00008320
        /*02ac*/ 	.word	0x00000007
        /*02b0*/ 	.word	0x00000000
        /*02b4*/ 	.short	0x010a
        /*02b6*/ 	.byte	0x3f
	.zero		1


	//   ....[35]....
        /*02b8*/ 	.word	0x00008370
        /*02bc*/ 	.word	0x00000008
        /*02c0*/ 	.word	0x00000000
        /*02c4*/ 	.short	0x010a
        /*02c6*/ 	.byte	0x3f
	.zero		1


	//   ....[36]....
        /*02c8*/ 	.word	0x000083c0
        /*02cc*/ 	.word	0x00000009
        /*02d0*/ 	.word	0x00000000
        /*02d4*/ 	.short	0x010a
        /*02d6*/ 	.byte	0x3f
	.zero		1


	//   ....[37]....
        /*02d8*/ 	.word	0x00008410
        /*02dc*/ 	.word	0x00000008
        /*02e0*/ 	.word	0x00000000
        /*02e4*/ 	.short	0x010a
        /*02e6*/ 	.byte	0x3f
	.zero		1


	//   ....[38]....
        /*02e8*/ 	.word	0x00008460
        /*02ec*/ 	.word	0x00000009
        /*02f0*/ 	.word	0x00000000
        /*02f4*/ 	.short	0x010a
        /*02f6*/ 	.byte	0x3f
	.zero		1


	//   ....[39]....
        /*02f8*/ 	.word	0x000084b0
        /*02fc*/ 	.word	0x00000006
        /*0300*/ 	.word	0x00000000
        /*0304*/ 	.short	0x010a
        /*0306*/ 	.byte	0x3f
	.zero		1


	//----- nvinfo : EIATTR_NUM_MBARRIERS
	.align		4
.L_377:
        /*0308*/ 	.byte	0x03, 0x38
        /*030a*/ 	.short	0x0010


	//----- nvinfo : EIATTR_EXIT_INSTR_OFFSETS
	.align		4
        /*030c*/ 	.byte	0x04, 0x1c
        /*030e*/ 	.short	(.L_379 - .L_378)


	//   ....[0]....
.L_378:
        /*0310*/ 	.word	0x00000a30


	//   ....[1]....
        /*0314*/ 	.word	0x00001240


	//   ....[2]....
        /*0318*/ 	.word	0x00006920


	//   ....[3]....
        /*031c*/ 	.word	0x00006e80


	//   ....[4]....
        /*0320*/ 	.word	0x00008120


	//----- nvinfo : EIATTR_MAX_THREADS
	.align		4
.L_379:
        /*0324*/ 	.byte	0x04, 0x05
        /*0326*/ 	.short	(.L_381 - .L_380)
.L_380:
        /*0328*/ 	.word	0x00000180
        /*032c*/ 	.word	0x00000001
        /*0330*/ 	.word	0x00000001


	//----- nvinfo : EIATTR_CRS_STACK_SIZE
	.align		4
.L_381:
        /*0334*/ 	.byte	0x04, 0x1e
        /*0336*/ 	.short	(.L_383 - .L_382)
.L_382:
        /*0338*/ 	.word	0x00000000


	//----- nvinfo : EIATTR_CBANK_PARAM_SIZE
	.align		4
.L_383:
        /*033c*/ 	.byte	0x03, 0x19
        /*033e*/ 	.short	0x0470


	//----- nvinfo : EIATTR_PARAM_CBANK
	.align		4
        /*0340*/ 	.byte	0x04, 0x0a
        /*0342*/ 	.short	(.L_385 - .L_384)
	.align		4
.L_384:
        /*0344*/ 	.word	index@(.nv.constant0._ZN7cutlass13device_kernelINS_4gemm6kernel13GemmUniversalIN4cute5tupleIJiiiiEEENS1_10collective13CollectiveMmaINS1_34MainloopSm90TmaGmmaWarpSpecializedILi7ENS5_IJNS4_1CILi2EEESB_NSA_ILi1EEEEEENS1_35KernelTmaWarpSpecializedCooperativeEEENS5_IJNSA_ILi128EEESG_NSA_ILi64EEEEEENS_6half_tENS5_IJlSC_lEEESJ_SK_NS4_8TiledMMAINS4_8MMA_AtomIJNS4_4SM904GMMA26MMA_64x128x16_F32F16F16_SSILNSO_5MajorE0ELSQ_0ELNSO_7ScaleInE1ELSR_1EEEEEENS4_6LayoutINS5_IJSB_SC_SC_EEENS5_IJSC_NSA_ILi0EEESW_EEEEENS5_IJNS4_10UnderscoreESZ_SZ_EEEEENS4_23SM90_TMA_LOAD_MULTICASTENS4_14ComposedLayoutINS4_7SwizzleILi3ELi4ELi3EEENS4_18smem_ptr_flag_bitsILi16EEENSU_INS5_IJNSA_ILi8EEESH_EEENS5_IJSH_SC_EEEEEEEvNS4_8identityES12_S1C_vS1D_EENS_8epilogue10collective6detail29Sm90TmaWarpSpecializedAdapterINS1G_15DefaultEpilogueISJ_SK_SK_NS1F_6thread17LinearCombinationISJ_Li1EffLNS1K_9ScaleType4KindE0ELNS_15FloatRoundStyleE2ESJ_EENS1_15EpilogueDefaultEEEEEvvEEEEvNT_6ParamsE)
        /*0348*/ 	.short	0x0210
        /*034a*/ 	.short	0x0470


	//----- nvinfo : EIATTR_SW_WAR
	.align		4
.L_385:
        /*034c*/ 	.byte	0x04, 0x36
        /*034e*/ 	.short	(.L_387 - .L_386)
.L_386:
        /*0350*/ 	.word	0x00000008
.L_387:


//--------------------- .nv.info._ZN7cutlass13device_kernelINS_4gemm6kernel13GemmUniversalIN4cute5tupleIJiiiiEEENS1_10collective13CollectiveMmaINS1_38MainloopSm90CpAsyncGmmaWarpSpecializedILi7ENS5_IJNS4_1CILi1EEESB_SB_EEENS1_28KernelCpAsyncWarpSpecializedEEENS5_IJNSA_ILi128EEESF_NSA_ILi64EEEEEENS_6half_tENS5_IJlSB_lEEESI_SJ_NS4_8TiledMMAINS4_8MMA_AtomIJNS4_4SM904GMMA26MMA_64x128x16_F32F16F16_SSILNSN_5MajorE0ELSP_0ELNSN_7ScaleInE1ELSQ_1EEEEEENS4_6LayoutISC_NS5_IJNSA_ILi0EEESU_SU_EEEEENS5_IJNS4_10UnderscoreESX_SX_EEEEENS4_9TiledCopyINS4_9Copy_AtomIJNS4_31SM80_CP_ASYNC_CACHEALWAYS_ZFILLINS_9uint128_tES13_EESI_EEENST_INS5_IJNS5_IJNSA_ILi8EEENSA_ILi32EEEEEES16_EEENS5_IJNS5_IJNSA_ILi256EEESB_EEES17_EEEEENS5_IJS17_SG_EEEEENS4_14ComposedLayoutINS4_7SwizzleILi3ELi4ELi3EEENS4_18smem_ptr_flag_bitsILi16EEENST_INS5_IJS16_SG_EEENS5_IJSG_SB_EEEEEEEvNS4_8identityES1F_S1O_vS1P_EENS_8epilogue10collective6detail29Sm90TmaWarpSpecializedAdapterINS1S_15DefaultEpilogueISI_SJ_SJ_NS1R_6thread17LinearCombinationISI_Li1EffLNS1W_9ScaleType4KindE0ELNS_15FloatRoundStyleE2ESI_EENS1_15EpilogueDefaultEEEEEvvEEEEvNT_6ParamsE --------------------------
	.section	.nv.info._ZN7cutlass13device_kernelINS_4gemm6kernel13GemmUniversalIN4cute5tupleIJiiiiEEENS1_10collective13CollectiveMmaINS1_38MainloopSm90CpAsyncGmmaWarpSpecializedILi7ENS5_IJNS4_1CILi1EEESB_SB_EEENS1_28KernelCpAsyncWarpSpecializedEEENS5_IJNSA_ILi128EEESF_NSA_ILi64EEEEEENS_6half_tENS5_IJlSB_lEEESI_SJ_NS4_8TiledMMAINS4_8MMA_AtomIJNS4_4SM904GMMA26MMA_64x128x16_F32F16F16_SSILNSN_5MajorE0ELSP_0ELNSN_7ScaleInE1ELSQ_1EEEEEENS4_6LayoutISC_NS5_IJNSA_ILi0EEESU_SU_EEEEENS5_IJNS4_10UnderscoreESX_SX_EEEEENS4_9TiledCopyINS4_9Copy_AtomIJNS4_31SM80_CP_ASYNC_CACHEALWAYS_ZFILLINS_9uint128_tES13_EESI_EEENST_INS5_IJNS5_IJNSA_ILi8EEENSA_ILi32EEEEEES16_EEENS5_IJNS5_IJNSA_ILi256EEESB_EEES17_EEEEENS5_IJS17_SG_EEEEENS4_14ComposedLayoutINS4_7SwizzleILi3ELi4ELi3EEENS4_18smem_ptr_flag_bitsILi16EEENST_INS5_IJS16_SG_EEENS5_IJSG_SB_EEEEEEEvNS4_8identityES1F_S1O_vS1P_EENS_8epilogue10collective6detail29Sm90TmaWarpSpecializedAdapterINS1S_15DefaultEpilogueISI_SJ_SJ_NS1R_6thread17LinearCombinationISI_Li1EffLNS1W_9ScaleType4KindE0ELNS_15FloatRoundStyleE2ESI_EENS1_15EpilogueDefaultEEEEEvvEEEEvNT_6ParamsE,"",@"SHT_CUDA_INFO"
	.sectionflags	@""
	.align	4


	//----- nvinfo : EIATTR_CUDA_API_VERSION
	.align		4
        /*0000*/ 	.byte	0x04, 0x37
        /*0002*/ 	.short	(.L_389 - .L_388)
.L_388:
        /*0004*/ 	.word	0x00000082


	//----- nvinfo : EIATTR_KPARAM_INFO
	.align		4
.L_389:
        /*0008*/ 	.byte	0x04, 0x17
        /*000a*/ 	.short	(.L_391 - .L_390)
.L_390:
        /*000c*/ 	.word	0x00000000
        /*0010*/ 	.short	0x0000
        /*0012*/ 	.short	0x0000
        /*0014*/ 	.byte	0x00, 0xf0, 0xa1, 0x02


	//----- nvinfo : EIATTR_SPARSE_MMA_MASK
	.align		4
.L_391:
        /*0018*/ 	.byte	0x03, 0x50
        /*001a*/ 	.short	0x0000


	//----- nvinfo : EIATTR_MAXREG_COUNT
	.align		4
        /*001c*/ 	.byte	0x03, 0x1b
        /*001e*/ 	.short	0x00a8


	//----- nvinfo : EIATTR_NUM_BARRIERS
	.align		4
        /*0020*/ 	.byte	0x02, 0x4c
        /*0022*/ 	.byte	0x01
	.zero		1


	//----- nvinfo : EIATTR_EXTERNS
	.align		4
        /*0024*/ 	.byte	0x04, 0x0f
        /*0026*/ 	.short	(.L_393 - .L_392)


	//   ....[0]....
	.align		4
.L_392:
        /*0028*/ 	.word	index@(__assertfail)


	//----- nvinfo : EIATTR_MERCURY_ISA_VERSION
	.align		4
.L_393:
        /*002c*/ 	.byte	0x03, 0x5f
        /*002e*/ 	.short	0x0101


	//----- nvinfo : EIATTR_COOP_GROUP_MASK_REGIDS
	.align		4
        /*0030*/ 	.byte	0x04, 0x29
        /*0032*/ 	.short	(.L_395 - .L_394)


	//   ....[0]....
.L_394:
        /*0034*/ 	.word	0xffffffff


	//   ....[1]....
        /*0038*/ 	.word	0xffffffff


	//   ....[2]....
        /*003c*/ 	.word	0xffffffff


	//   ....[3]....
        /*0040*/ 	.word	0x0500000f


	//   ....[4]....
        /*0044*/ 	.word	0x0500000f


	//   ....[5]....
        /*0048*/ 	.word	0x0500000f


	//----- nvinfo : EIATTR_COOP_GROUP_INSTR_OFFSETS
	.align		4
.L_395:
        /*004c*/ 	.byte	0x04, 0x28
        /*004e*/ 	.short	(.L_397 - .L_396)


	//   ....[0]....
.L_396:
        /*0050*/ 	.word	0x00000030


	//   ....[1]....
        /*0054*/ 	.word	0x000001a0


	//   ....[2]....
        /*0058*/ 	.word	0x00000450


	//   ....[3]....
        /*005c*/ 	.word	0x0000cf90


	//   ....[4]....
        /*0060*/ 	.word	0x0000d090


	//   ....[5]....
        /*0064*/ 	.word	0x0000d1a0


	//----- nvinfo : EIATTR_SYSCALL_OFFSETS
	.align		4
.L_397:
        /*0068*/ 	.byte	0x04, 0x46
        /*006a*/ 	.short	(.L_399 - .L_398)


	//   ....[0]....
.L_398:
        /*006c*/ 	.word	0x00000150


	//   ....[1]....
        /*0070*/ 	.word	0x00004130


	//----- nvinfo : EIATTR_MBARRIER_INSTR_OFFSETS
	.align		4
.L_399:
        /*0074*/ 	.byte	0x04, 0x39
        /*0076*/ 	.short	(.L_401 - .L_400)


	//   ....[0]....
.L_400:
        /*0078*/ 	.word	0x000002e0
        /*007c*/ 	.word	0x000000ff
        /*0080*/ 	.word	0x00038000
        /*0084*/ 	.short	0x0100
        /*0086*/ 	.byte	0x08
	.zero		1


	//   ....[1]....
        /*0088*/ 	.word	0x000002f0
        /*008c*/ 	.word	0x000000ff
        /*0090*/ 	.word	0x00038038
        /*0094*/ 	.short	0x0100
        /*0096*/ 	.byte	0x08
	.zero		1


	//   ....[2]....
        /*0098*/ 	.word	0x00000300
        /*009c*/ 	.word	0x000000ff
        /*00a0*/ 	.word	0x00038008
        /*00a4*/ 	.short	0x0100
        /*00a6*/ 	.byte	0x08
	.zero		1


	//   ....[3]....
        /*00a8*/ 	.word	0x00000310
        /*00ac*/ 	.word	0x000000ff
        /*00b0*/ 	.word	0x00038040
        /*00b4*/ 	.short	0x0100
        /*00b6*/ 	.byte	0x08
	.zero		1


	//   ....[4]....
        /*00b8*/ 	.word	0x00000320
        /*00bc*/ 	.word	0x000000ff
        /*00c0*/ 	.word	0x00038010
        /*00c4*/ 	.short	0x0100
        /*00c6*/ 	.byte	0x08
	.zero		1


	//   ....[5]....
        /*00c8*/ 	.word	0x00000330
        /*00cc*/ 	.word	0x000000ff
        /*00d0*/ 	.word	0x00038048
        /*00d4*/ 	.short	0x0100
        /*00d6*/ 	.byte	0x08
	.zero		1


	//   ....[6]....
        /*00d8*/ 	.word	0x00000340
        /*00dc*/ 	.word	0x000000ff
        /*00e0*/ 	.word	0x00038018
        /*00e4*/ 	.short	0x0100
        /*00e6*/ 	.byte	0x08
	.zero		1


	//   ....[7]....
        /*00e8*/ 	.word	0x00000350
        /*00ec*/ 	.word	0x000000ff
        /*00f0*/ 	.word	0x00038050
        /*00f4*/ 	.short	0x0100
        /*00f6*/ 	.byte	0x08
	.zero		1


	//   ....[8]....
        /*00f8*/ 	.word	0x00000360
        /*00fc*/ 	.word	0x000000ff
        /*0100*/ 	.word	0x00038020
        /*0104*/ 	.short	0x0100
        /*0106*/ 	.byte	0x08
	.zero		1


	//   ....[9]....
        /*0108*/ 	.word	0x00000370
        /*010c*/ 	.word	0x000000ff
        /*0110*/ 	.word	0x00038058
        /*0114*/ 	.short	0x0100
        /*0116*/ 	.byte	0x08
	.zero		1


	//   ....[10]....
        /*0118*/ 	.word	0x00000380
        /*011c*/ 	.word	0x000000ff
        /*0120*/ 	.word	0x00038028
        /*0124*/ 	.short	0x0100
        /*0126*/ 	.byte	0x08
	.zero		1


	//   ....[11]....
        /*0128*/ 	.word	0x00000390
        /*012c*/ 	.word	0x000000ff
        /*0130*/ 	.word	0x00038060
        /*0134*/ 	.short	0x0100
        /*0136*/ 	.byte	0x08
	.zero		1


	//   ....[12]....
        /*0138*/ 	.word	0x000003a0
        /*013c*/ 	.word	0x000000ff
        /*0140*/ 	.word	0x00038030
        /*0144*/ 	.short	0x0100
        /*0146*/ 	.byte	0x08
	.zero		1


	//   ....[13]....
        /*0148*/ 	.word	0x000003b0
        /*014c*/ 	.word	0x000000ff
        /*0150*/ 	.word	0x00038068
        /*0154*/ 	.short	0x0100
        /*0156*/ 	.byte	0x08
	.zero		1


	//   ....[14]....
        /*0158*/ 	.word	0x00000c30
        /*015c*/ 	.word	0x000000ff
        /*0160*/ 	.word	0x00038038
        /*0164*/ 	.short	0x010a
        /*0166*/ 	.byte	0x07
	.zero		1


	//   ....[15]....
        /*0168*/ 	.word	0x00002ca0
        /*016c*/ 	.word	0x000000ff
        /*0170*/ 	.word	0x00038000
        /*0174*/ 	.short	0x0107
        /*0176*/ 	.byte	0x07
	.zero		1


	//   ....[16]....
        /*0178*/ 	.word	0x00002d10
        /*017c*/ 	.word	0x000000ff
        /*0180*/ 	.word	0x00038000
        /*0184*/ 	.short	0x0101
        /*0186*/ 	.byte	0x07
	.zero		1


	//   ....[17]....
        /*0188*/ 	.word	0x000033b0
        /*018c*/ 	.word	0x000000ff
        /*0190*/ 	.word	0x00038038
        /*0194*/ 	.short	0x010a
        /*0196*/ 	.byte	0x0a
	.zero		1


	//   ....[18]....
        /*0198*/ 	.word	0x00003970
        /*019c*/ 	.word	0x000000ff
        /*01a0*/ 	.word	0x00038000
        /*01a4*/ 	.short	0x0107
        /*01a6*/ 	.byte	0x0a
	.zero		1


	//   ....[19]....
        /*01a8*/ 	.word	0x00003a00
        /*01ac*/ 	.word	0x000000ff
        /*01b0*/ 	.word	0x00038000
        /*01b4*/ 	.short	0x0101
        /*01b6*/ 	.byte	0x0a
	.zero		1


	//   ....[20]....
        /*01b8*/ 	.word	0x00003bb0
        /*01bc*/ 	.word	0x00000002
        /*01c0*/ 	.word	0x00038038
        /*01c4*/ 	.short	0x010a
        /*01c6*/ 	.byte	0x3f
	.zero		1


	//   ....[21]....
        /*01c8*/ 	.word	0x00003c60
        /*01cc*/ 	.word	0x00000000
        /*01d0*/ 	.word	0x00038038
        /*01d4*/ 	.short	0x010a
        /*01d6*/ 	.byte	0x3f
	.zero		1


	//   ....[22]....
        /*01d8*/ 	.word	0x00003d10
        /*01dc*/ 	.word	0x00000000
        /*01e0*/ 	.word	0x00038038
        /*01e4*/ 	.short	0x010a
        /*01e6*/ 	.byte	0x3f
	.zero		1


	//   ....[23]....
        /*01e8*/ 	.word	0x00003dc0
        /*01ec*/ 	.word	0x00000000
        /*01f0*/ 	.word	0x00038038
        /*01f4*/ 	.short	0x010a
        /*01f6*/ 	.byte	0x3f
	.zero		1


	//   ....[24]....
        /*01f8*/ 	.word	0x00003e70
        /*01fc*/ 	.word	0x00000000
        /*0200*/ 	.word	0x00038038
        /*0204*/ 	.short	0x010a
        /*0206*/ 	.byte	0x3f
	.zero		1


	//   ....[25]....
        /*0208*/ 	.word	0x00003f20
        /*020c*/ 	.word	0x00000000
        /*0210*/ 	.word	0x00038038
        /*0214*/ 	.short	0x010a
        /*0216*/ 	.byte	0x3f
	.zero		1


	//   ....[26]....
        /*0218*/ 	.word	0x00003fd0
        /*021c*/ 	.word	0x00000011
        /*0220*/ 	.word	0x00038038
        /*0224*/ 	.short	0x010a
        /*0226*/ 	.byte	0x3f
	.zero		1


	//   ....[27]....
        /*0228*/ 	.word	0x000041c0
        /*022c*/ 	.word	0x00000007
        /*0230*/ 	.word	0x00038000
        /*0234*/ 	.short	0x010a
        /*0236*/ 	.byte	0x3f
	.zero		1


	//   ....[28]....
        /*0238*/ 	.word	0x00004200
        /*023c*/ 	.word	0x00000007
        /*0240*/ 	.word	0x00038000
        /*0244*/ 	.short	0x010a
        /*0246*/ 	.byte	0x3f
	.zero		1


	//   ....[29]....
        /*0248*/ 	.word	0x00004680
        /*024c*/ 	.word	0x00000005
        /*0250*/ 	.word	0x00038000
        /*0254*/ 	.short	0x010a
        /*0256*/ 	.byte	0x3f
	.zero		1


	//   ....[30]....
        /*0258*/ 	.word	0x000046c0
        /*025c*/ 	.word	0x00000005
        /*0260*/ 	.word	0x00038000
        /*0264*/ 	.short	0x010a
        /*0266*/ 	.byte	0x3f
	.zero		1


	//   ....[31]....
        /*0268*/ 	.word	0x00004ae0
        /*026c*/ 	.word	0x00000004
        /*0270*/ 	.word	0x00000000
        /*0274*/ 	.short	0x0101
        /*0276*/ 	.byte	0x3f
	.zero		1


	//   ....[32]....
        /*0278*/ 	.word	0x00004c40
        /*027c*/ 	.word	0x00000003
        /*0280*/ 	.word	0x00000000
        /*0284*/ 	.short	0x0101
        /*0286*/ 	.byte	0x3f
	.zero		1


	//   ....[33]....
        /*0288*/ 	.word	0x0000d270
        /*028c*/ 	.word	0x00000019
        /*0290*/ 	.word	0x00038038
        /*0294*/ 	.short	0x010a
        /*0296*/ 	.byte	0x3f
	.zero		1


	//   ....[34]....
        /*0298*/ 	.word	0x0000d2d0
        /*029c*/ 	.word	0x00000003
        /*02a0*/ 	.word	0x00038038
        /*02a4*/ 	.short	0x010a
        /*02a6*/ 	.byte	0x3f
	.zero		1


	//   ....[35]....
        /*02a8*/ 	.word	0x0000d320
        /*02ac*/ 	.word	0x00000002
        /*02b0*/ 	.word	0x00038038
        /*02b4*/ 	.short	0x010a
        /*02b6*/ 	.byte	0x3f
	.zero		1


	//   ....[36]....
        /*02b8*/ 	.word	0x0000d370
        /*02bc*/ 	.word	0x00000000
        /*02c0*/ 	.word	0x00038038
        /*02c4*/ 	.short	0x010a
        /*02c6*/ 	.byte	0x3f
	.zero		1


	//   ....[37]....
        /*02c8*/ 	.word	0x0000d3c0
        /*02cc*/ 	.word	0x00000000
        /*02d0*/ 	.word	0x00038038
        /*02d4*/ 	.short	0x010a
        /*02d6*/ 	.byte	0x3f
	.zero		1


	//   ....[38]....
        /*02d8*/ 	.word	0x0000d410
        /*02dc*/ 	.word	0x00000000
        /*02e0*/ 	.word	0x00038038
        /*02e4*/ 	.short	0x010a
        /*02e6*/ 	.byte	0x3f
	.zero		1


	//   ....[39]....
        /*02e8*/ 	.word	0x0000d460
        /*02ec*/ 	.word	0x00000000
        /*02f0*/ 	.word	0x00038038
        /*02f4*/ 	.short	0x010a
        /*02f6*/ 	.byte	0x3f
	.zero		1


	//   ....[40]....
        /*02f8*/ 	.word	0x0000d4b0
        /*02fc*/ 	.word	0x00000000
        /*0300*/ 	.word	0x00038038
        /*0304*/ 	.short	0x010a
        /*0306*/ 	.byte	0x3f
	.zero		1


	//   ....[41]....
        /*0308*/ 	.word	0x0000d500
        /*030c*/ 	.word	0x00000007
        /*0310*/ 	.word	0x00038000
        /*0314*/ 	.short	0x010a
        /*0316*/ 	.byte	0x3f
	.zero		1


	//   ....[42]....
        /*0318*/ 	.word	0x0000d550
        /*031c*/ 	.word	0x00000005
        /*0320*/ 	.word	0x00038000
        /*0324*/ 	.short	0x010a
        /*0326*/ 	.byte	0x3f
	.zero		1


	//----- nvinfo : EIATTR_NUM_MBARRIERS
	.align		4
.L_401:
        /*0328*/ 	.byte	0x03, 0x38
        /*032a*/ 	.short	0x000e


	//----- nvinfo : EIATTR_EXIT_INSTR_OFFSETS
	.align		4
        /*032c*/ 	.byte	0x04, 0x1c
        /*032e*/ 	.short	(.L_403 - .L_402)


	//   ....[0]....
.L_402:
        /*0330*/ 	.word	0x00004000


	//   ....[1]....
        /*0334*/ 	.word	0x00004df0


	//   ....[2]....
        /*0338*/ 	.word	0x0000aa60


	//   ....[3]....
        /*033c*/ 	.word	0x0000aa90


	//   ....[4]....
        /*0340*/ 	.word	0x0000cf10


	//   ....[5]....
        /*0344*/ 	.word	0x0000cf40


	//----- nvinfo : EIATTR_MAX_THREADS
	.align		4
.L_403:
        /*0348*/ 	.byte	0x04, 0x05
        /*034a*/ 	.short	(.L_405 - .L_404)
.L_404:
        /*034c*/ 	.word	0x00000180
        /*0350*/ 	.word	0x00000001
        /*0354*/ 	.word	0x00000001


	//----- nvinfo : EIATTR_CRS_STACK_SIZE
	.align		4
.L_405:
        /*0358*/ 	.byte	0x04, 0x1e
        /*035a*/ 	.short	(.L_407 - .L_406)
.L_406:
        /*035c*/ 	.word	0x00000000


	//----- nvinfo : EIATTR_CBANK_PARAM_SIZE
	.align		4
.L_407:
        /*0360*/ 	.byte	0x03, 0x19
        /*0362*/ 	.short	0x00a8


	//----- nvinfo : EIATTR_PARAM_CBANK
	.align		4
        /*0364*/ 	.byte	0x04, 0x0a
        /*0366*/ 	.short	(.L_409 - .L_408)
	.align		4
.L_408:
        /*0368*/ 	.word	index@(.nv.constant0._ZN7cutlass13device_kernelINS_4gemm6kernel13GemmUniversalIN4cute5tupleIJiiiiEEENS1_10collective13CollectiveMmaINS1_38MainloopSm90CpAsyncGmmaWarpSpecializedILi7ENS5_IJNS4_1CILi1EEESB_SB_EEENS1_28KernelCpAsyncWarpSpecializedEEENS5_IJNSA_ILi128EEESF_NSA_ILi64EEEEEENS_6half_tENS5_IJlSB_lEEESI_SJ_NS4_8TiledMMAINS4_8MMA_AtomIJNS4_4SM904GMMA26MMA_64x128x16_F32F16F16_SSILNSN_5MajorE0ELSP_0ELNSN_7ScaleInE1ELSQ_1EEEEEENS4_6LayoutISC_NS5_IJNSA_ILi0EEESU_SU_EEEEENS5_IJNS4_10UnderscoreESX_SX_EEEEENS4_9TiledCopyINS4_9Copy_AtomIJNS4_31SM80_CP_ASYNC_CACHEALWAYS_ZFILLINS_9uint128_tES13_EESI_EEENST_INS5_IJNS5_IJNSA_ILi8EEENSA_ILi32EEEEEES16_EEENS5_IJNS5_IJNSA_ILi256EEESB_EEES17_EEEEENS5_IJS17_SG_EEEEENS4_14ComposedLayoutINS4_7SwizzleILi3ELi4ELi3EEENS4_18smem_ptr_flag_bitsILi16EEENST_INS5_IJS16_SG_EEENS5_IJSG_SB_EEEEEEEvNS4_8identityES1F_S1O_vS1P_EENS_8epilogue10collective6detail29Sm90TmaWarpSpecializedAdapterINS1S_15DefaultEpilogueISI_SJ_SJ_NS1R_6thread17LinearCombinationISI_Li1EffLNS1W_9ScaleType4KindE0ELNS_15FloatRoundStyleE2ESI_EENS1_15EpilogueDefaultEEEEEvvEEEEvNT_6ParamsE)
        /*036c*/ 	.short	0x0210
        /*036e*/ 	.short	0x00a8


	//----- nvinfo : EIATTR_SW_WAR
	.align		4
.L_409:
        /*0370*/ 	.byte	0x04, 0x36
        /*0372*/ 	.short	(.L_411 - .L_410)
.L_410:
        /*0374*/ 	.word	0x00000008
.L_411:


//--------------------- .nv.info._ZN7cutlass13device_kernelINS_4gemm6kernel10GemmGatherIN4cute5tupleIJiiiiEEENS1_10collective13CollectiveMmaINS1_38MainloopSm90CpAsyncGmmaWarpSpecializedILi7ENS5_IJNS4_1CILi1EEESB_SB_EEENS1_28KernelCpAsyncWarpSpecializedEEENS5_IJNSA_ILi128EEESF_NSA_ILi64EEEEEENS_6half_tENS5_IJlSB_lEEESI_SJ_NS4_8TiledMMAINS4_8MMA_AtomIJNS4_4SM904GMMA26MMA_64x128x16_F32F16F16_SSILNSN_5MajorE0ELSP_0ELNSN_7ScaleInE1ELSQ_1EEEEEENS4_6LayoutISC_NS5_IJNSA_ILi0EEESU_SU_EEEEENS5_IJNS4_10UnderscoreESX_SX_EEEEENS4_9TiledCopyINS4_9Copy_AtomIJNS4_31SM80_CP_ASYNC_CACHEALWAYS_ZFILLINS_9uint128_tES13_EESI_EEENST_INS5_IJNS5_IJNSA_ILi8EEENSA_ILi32EEEEEES16_EEENS5_IJNS5_IJNSA_ILi256EEESB_EEES17_EEEEENS5_IJS17_SG_EEEEENS4_14ComposedLayoutINS4_7SwizzleILi3ELi4ELi3EEENS4_18smem_ptr_flag_bitsILi16EEENST_INS5_IJS16_SG_EEENS5_IJSG_SB_EEEEEEEvNS4_8identityES1F_S1O_vS1P_EENS_8epilogue10collective6detail29Sm90TmaWarpSpecializedAdapterINS1S_21EpilogueGatherScatterISJ_SJ_NS1R_6thread17LinearCombinationISI_Li1EffLNS1W_9ScaleType4KindE0ELNS_15FloatRoundStyleE2ESI_EENS1_15EpilogueDefaultEN7example13IndexedGatherIiEES25_EEEEvS25_NS23_8NoGatherEEEEEvNT_6ParamsE --------------------------
	.section	.nv.info._ZN7cutlass13device_kernelINS_4gemm6kernel10GemmGatherIN4cute5tupleIJiiiiEEENS1_10collective13CollectiveMmaINS1_38MainloopSm90CpAsyncGmmaWarpSpecializedILi7ENS5_IJNS4_1CILi1EEESB_SB_EEENS1_28KernelCpAsyncWarpSpecializedEEENS5_IJNSA_ILi128EEESF_NSA_ILi64EEEEEENS_6half_tENS5_IJlSB_lEEESI_SJ_NS4_8TiledMMAINS4_8MMA_AtomIJNS4_4SM904GMMA26MMA_64x128x16_F32F16F16_SSILNSN_5MajorE0ELSP_0ELNSN_7ScaleInE1ELSQ_1EEEEEENS4_6LayoutISC_NS5_IJNSA_ILi0EEESU_SU_EEEEENS5_IJNS4_10UnderscoreESX_SX_EEEEENS4_9TiledCopyINS4_9Copy_AtomIJNS4_31SM80_CP_ASYNC_CACHEALWAYS_ZFILLINS_9uint128_tES13_EESI_EEENST_INS5_IJNS5_IJNSA_ILi8EEENSA_ILi32EEEEEES16_EEENS5_IJNS5_IJNSA_ILi256EEESB_EEES17_EEEEENS5_IJS17_SG_EEEEENS4_14ComposedLayoutINS4_7SwizzleILi3ELi4ELi3EEENS4_18smem_ptr_flag_bitsILi16EEENST_INS5_IJS16_SG_EEENS5_IJSG_SB_EEEEEEEvNS4_8identityES1F_S1O_vS1P_EENS_8epilogue10collective6detail29Sm90TmaWarpSpecializedAdapterINS1S_21EpilogueGatherScatterISJ_SJ_NS1R_6thread17LinearCombinationISI_Li1EffLNS1W_9ScaleType4KindE0ELNS_15FloatRoundStyleE2ESI_EENS1_15EpilogueDefaultEN7example13IndexedGatherIiEES25_EEEEvS25_NS23_8NoGatherEEEEEvNT_6ParamsE,"",@"SHT_CUDA_INFO"
	.sectionflags	@""
	.align	4


	//----- nvinfo : EIATTR_CUDA_API_VERSION
	.align		4
        /*0000*/ 	.byte	0x04, 0x37
        /*0002*/ 	.short	(.L_413 - .L_412)
.L_412:
        /*0004*/ 	.word	0x00000082


	//----- nvinfo : EIATTR_KPARAM_INFO
	.align		4
.L_413:
        /*0008*/ 	.byte	0x04, 0x17
        /*000a*/ 	.short	(.L_415 - .L_414)
.L_414:
        /*000c*/ 	.word	0x00000000
        /*0010*/ 	.short	0x0000
        /*0012*/ 	.short	0x0000
        /*0014*/ 	.byte	0x00, 0xf0, 0x21, 0x03


	//----- nvinfo : EIATTR_SPARSE_MMA_MASK
	.align		4
.L_415:
        /*0018*/ 	.byte	0x03, 0x50
        /*001a*/ 	.short	0x0000


	//----- nvinfo : EIATTR_MAXREG_COUNT
	.align		4
        /*001c*/ 	.byte	0x03, 0x1b
        /*001e*/ 	.short	0x00a8


	//----- nvinfo : EIATTR_NUM_BARRIERS
	.align		4
        /*0020*/ 	.byte	0x02, 0x4c
        /*0022*/ 	.byte	0x01
	.zero		1


	//----- nvinfo : EIATTR_EXTERNS
	.align		4
        /*0024*/ 	.byte	0x04, 0x0f
        /*0026*/ 	.short	(.L_417 - .L_416)


	//   ....[0]....
	.align		4
.L_416:
        /*0028*/ 	.word	index@(__assertfail)


	//----- nvinfo : EIATTR_MERCURY_ISA_VERSION
	.align		4
.L_417:
        /*002c*/ 	.byte	0x03, 0x5f
        /*002e*/ 	.short	0x0101


	//----- nvinfo : EIATTR_COOP_GROUP_MASK_REGIDS
	.align		4
        /*0030*/ 	.byte	0x04, 0x29
        /*0032*/ 	.short	(.L_419 - .L_418)


	//   ....[0]....
.L_418:
        /*0034*/ 	.word	0xffffffff


	//   ....[1]....
        /*0038*/ 	.word	0xffffffff


	//   ....[2]....
        /*003c*/ 	.word	0xffffffff


	//   ....[3]....
        /*0040*/ 	.word	0x0500000f


	//   ....[4]....
        /*0044*/ 	.word	0x0500000f


	//   ....[5]....
        /*0048*/ 	.word	0x0500000f


	//----- nvinfo : EIATTR_COOP_GROUP_INSTR_OFFSETS
	.align		4
.L_419:
        /*004c*/ 	.byte	0x04, 0x28
        /*004e*/ 	.short	(.L_421 - .L_420)


	//   ....[0]....
.L_420:
        /*0050*/ 	.word	0x00000030


	//   ....[1]....
        /*0054*/ 	.word	0x000001a0


	//   ....[2]....
        /*0058*/ 	.word	0x00000450


	//   ....[3]....
        /*005c*/ 	.word	0x00026370


	//   ....[4]....
        /*0060*/ 	.word	0x00026470


	//   ....[5]....
        /*0064*/ 	.word	0x00026580


	//----- nvinfo : EIATTR_SYSCALL_OFFSETS
	.align		4
.L_421:
        /*0068*/ 	.byte	0x04, 0x46
        /*006a*/ 	.short	(.L_423 - .L_422)


	//   ....[0]....
.L_422:
        /*006c*/ 	.word	0x00000150


	//   ....[1]....
        /*0070*/ 	.word	0x00003f70


	//----- nvinfo : EIATTR_MBARRIER_INSTR_OFFSETS
	.align		4
.L_423:
        /*0074*/ 	.byte	0x04, 0x39
        /*0076*/ 	.short	(.L_425 - .L_424)


	//   ....[0]....
.L_424:
        /*0078*/ 	.word	0x000002e0
        /*007c*/ 	.word	0x000000ff
        /*0080*/ 	.word	0x00038000
        /*0084*/ 	.short	0x0100
        /*0086*/ 	.byte	0x08
	.zero		1


	//   ....[1]....
        /*0088*/ 	.word	0x000002f0
        /*008c*/ 	.word	0x000000ff
        /*0090*/ 	.word	0x00038038
        /*0094*/ 	.short	0x0100
        /*0096*/ 	.byte	0x08
	.zero		1


	//   ....[2]....
        /*0098*/ 	.word	0x00000300
        /*009c*/ 	.word	0x000000ff
        /*00a0*/ 	.word	0x00038008
        /*00a4*/ 	.short	0x0100
        /*00a6*/ 	.byte	0x08
	.zero		1


	//   ....[3]....
        /*00a8*/ 	.word	0x00000310
        /*00ac*/ 	.word	0x000000ff
        /*00b0*/ 	.word	0x00038040
        /*00b4*/ 	.short	0x0100
        /*00b6*/ 	.byte	0x08
	.zero		1


	//   ....[4]....
        /*00b8*/ 	.word	0x00000320
        /*00bc*/ 	.word	0x000000ff
        /*00c0*/ 	.word	0x00038010
        /*00c4*/ 	.short	0x0100
        /*00c6*/ 	.byte	0x08
	.zero		1


	//   ....[5]....
        /*00c8*/ 	.word	0x00000330
        /*00cc*/ 	.word	0x000000ff
        /*00d0*/ 	.word	0x00038048
        /*00d4*/ 	.short	0x0100
        /*00d6*/ 	.byte	0x08
	.zero		1


	//   ....[6]....
        /*00d8*/ 	.word	0x00000340
        /*00dc*/ 	.word	0x000000ff
        /*00e0*/ 	.word	0x00038018
        /*00e4*/ 	.short	0x0100
        /*00e6*/ 	.byte	0x08
	.zero		1


	//   ....[7]....
        /*00e8*/ 	.word	0x00000350
        /*00ec*/ 	.word	0x000000ff
        /*00f0*/ 	.word	0x00038050
        /*00f4*/ 	.short	0x0100
        /*00f6*/ 	.byte	0x08
	.zero		1


	//   ....[8]....
        /*00f8*/ 	.word	0x00000360
        /*00fc*/ 	.word	0x000000ff
        /*0100*/ 	.word	0x00038020
        /*0104*/ 	.short	0x0100
        /*0106*/ 	.byte	0x08
	.zero		1


	//   ....[9]....
        /*0108*/ 	.word	0x00000370
        /*010c*/ 	.word	0x000000ff
        /*0110*/ 	.word	0x00038058
        /*0114*/ 	.short	0x0100
        /*0116*/ 	.byte	0x08
	.zero		1


	//   ....[10]....
        /*0118*/ 	.word	0x00000380
        /*011c*/ 	.word	0x000000ff
        /*0120*/ 	.word	0x00038028
        /*0124*/ 	.short	0x0100
        /*0126*/ 	.byte	0x08
	.zero		1


	//   ....[11]....
        /*0128*/ 	.word	0x00000390
        /*012c*/ 	.word	0x000000ff
        /*0130*/ 	.word	0x00038060
        /*0134*/ 	.short	0x0100
        /*0136*/ 	.byte	0x08
	.zero		1


	//   ....[12]....
        /*0138*/ 	.word	0x000003a0
        /*013c*/ 	.word	0x000000ff
        /*0140*/ 	.word	0x00038030
        /*0144*/ 	.short	0x0100
        /*0146*/ 	.byte	0x08
	.zero		1


	//   ....[13]....
        /*0148*/ 	.word	0x000003b0
        /*014c*/ 	.word	0x000000ff
        /*0150*/ 	.word	0x00038068
        /*0154*/ 	.short	0x0100
        /*0156*/ 	.byte	0x08
	.zero		1


	//   ....[14]....
        /*0158*/ 	.word	0x000009a0
        /*015c*/ 	.word	0x000000ff
        /*0160*/ 	.word	0x00038038
        /*0164*/ 	.short	0x010a
        /*0166*/ 	.byte	0x0a
	.zero		1


	//   ....[15]....
        /*0168*/ 	.word	0x00002c50
        /*016c*/ 	.word	0x000000ff
        /*0170*/ 	.word	0x00038000
        /*0174*/ 	.short	0x0107
        /*0176*/ 	.byte	0x0a
	.zero		1


	//   ....[16]....
        /*0178*/ 	.word	0x00002cc0
        /*017c*/ 	.word	0x000000ff
        /*0180*/ 	.word	0x00038000
        /*0184*/ 	.short	0x0101
        /*0186*/ 	.byte	0x0a
	.zero		1


	//   ....[17]....
        /*0188*/ 	.word	0x00003040
        /*018c*/ 	.word	0x000000ff
        /*0190*/ 	.word	0x00038038
        /*0194*/ 	.short	0x010a
        /*0196*/ 	.byte	0x0d
	.zero		1


	//   ....[18]....
        /*0198*/ 	.word	0x000037a0
        /*019c*/ 	.word	0x000000ff
        /*01a0*/ 	.word	0x00038000
        /*01a4*/ 	.short	0x0107
        /*01a6*/ 	.byte	0x0d
	.zero		1


	//   ....[19]....
        /*01a8*/ 	.word	0x00003830
        /*01ac*/ 	.word	0x000000ff
        /*01b0*/ 	.word	0x00038000
        /*01b4*/ 	.short	0x0101
        /*01b6*/ 	.byte	0x0d
	.zero		1


	//   ....[20]....
        /*01b8*/ 	.word	0x000039f0
        /*01bc*/ 	.word	0x00000002
        /*01c0*/ 	.word	0x00038038
        /*01c4*/ 	.short	0x010a
        /*01c6*/ 	.byte	0x3f
	.zero		1


	//   ....[21]....
        /*01c8*/ 	.word	0x00003aa0
        /*01cc*/ 	.word	0x00000000
        /*01d0*/ 	.word	0x00038038
        /*01d4*/ 	.short	0x010a
        /*01d6*/ 	.byte	0x3f
	.zero		1


	//   ....[22]....
        /*01d8*/ 	.word	0x00003b50
        /*01dc*/ 	.word	0x00000000
        /*01e0*/ 	.word	0x00038038
        /*01e4*/ 	.short	0x010a
        /*01e6*/ 	.byte	0x3f
	.zero		1


	//   ....[23]....
        /*01e8*/ 	.word	0x00003c00
        /*01ec*/ 	.word	0x00000000
        /*01f0*/ 	.word	0x00038038
        /*01f4*/ 	.short	0x010a
        /*01f6*/ 	.byte	0x3f
	.zero		1


	//   ....[24]....
        /*01f8*/ 	.word	0x00003cb0
        /*01fc*/ 	.word	0x00000000
        /*0200*/ 	.word	0x00038038
        /*0204*/ 	.short	0x010a
        /*0206*/ 	.byte	0x3f
	.zero		1


	//   ....[25]....
        /*0208*/ 	.word	0x00003d60
        /*020c*/ 	.word	0x00000000
        /*0210*/ 	.word	0x00038038
        /*0214*/ 	.short	0x010a
        /*0216*/ 	.byte	0x3f
	.zero		1


	//   ....[26]....
        /*0218*/ 	.word	0x00003e10
        /*021c*/ 	.word	0x00000016
        /*0220*/ 	.word	0x00038038
        /*0224*/ 	.short	0x010a
        /*0226*/ 	.byte	0x3f
	.zero		1


	//   ....[27]....
        /*0228*/ 	.word	0x00004000
        /*022c*/ 	.word	0x00000009
        /*0230*/ 	.word	0x00038000
        /*0234*/ 	.short	0x010a
        /*0236*/ 	.byte	0x3f
	.zero		1


	//   ....[28]....
        /*0238*/ 	.word	0x00004040
        /*023c*/ 	.word	0x00000009
        /*0240*/ 	.word	0x00038000
        /*0244*/ 	.short	0x010a
        /*0246*/ 	.byte	0x3f
	.zero		1


	//   ....[29]....
        /*0248*/ 	.word	0x000044c0
        /*024c*/ 	.word	0x00000005
        /*0250*/ 	.word	0x00038000
        /*0254*/ 	.short	0x010a
        /*0256*/ 	.byte	0x3f
	.zero		1


	//   ....[30]....
        /*0258*/ 	.word	0x00004500
        /*025c*/ 	.word	0x00000005
        /*0260*/ 	.word	0x00038000
        /*0264*/ 	.short	0x010a
        /*0266*/ 	.byte	0x3f
	.zero		1


	//   ....[31]....
        /*0268*/ 	.word	0x00004920
        /*026c*/ 	.word	0x00000002
        /*0270*/ 	.word	0x00000000
        /*0274*/ 	.short	0x0101
        /*0276*/ 	.byte	0x3f
	.zero		1


	//   ....[32]....
        /*0278*/ 	.word	0x00004a80
        /*027c*/ 	.word	0x00000002
        /*0280*/ 	.word	0x00000000
        /*0284*/ 	.short	0x0101
        /*0286*/ 	.byte	0x3f
	.zero		1


	//   ....[33]....
        /*0288*/ 	.word	0x00026650
        /*028c*/ 	.word	0x00000019
        /*0290*/ 	.word	0x00038038
        /*0294*/ 	.short	0x010a
        /*0296*/ 	.byte	0x3f
	.zero		1


	//   ....[34]....
        /*0298*/ 	.word	0x000266b0
        /*029c*/ 	.word	0x0000000d
        /*02a0*/ 	.word	0x00038038
        /*02a4*/ 	.short	0x010a
        /*02a6*/ 	.byte	0x3f
	.zero		1


	//   ....[35]....
        /*02a8*/ 	.word	0x00026700
        /*02ac*/ 	.word	0x00000002
        /*02b0*/ 	.word	0x00038038
        /*02b4*/ 	.short	0x010a
        /*02b6*/ 	.byte	0x3f
	.zero		1


	//   ....[36]....
        /*02b8*/ 	.word	0x00026750
        /*02bc*/ 	.word	0x00000000
        /*02c0*/ 	.word	0x00038038
        /*02c4*/ 	.short	0x010a
        /*02c6*/ 	.byte	0x3f
	.zero		1


	//   ....[37]....
        /*02c8*/ 	.word	0x000267a0
        /*02cc*/ 	.word	0x00000000
        /*02d0*/ 	.word	0x00038038
        /*02d4*/ 	.short	0x010a
        /*02d6*/ 	.byte	0x3f
	.zero		1


	//   ....[38]....
        /*02d8*/ 	.word	0x000267f0
        /*02dc*/ 	.word	0x00000000
        /*02e0*/ 	.word	0x00038038
        /*02e4*/ 	.short	0x010a
        /*02e6*/ 	.byte	0x3f
	.zero		1


	//   ....[39]....
        /*02e8*/ 	.word	0x00026840
        /*02ec*/ 	.word	0x00000000
        /*02f0*/ 	.word	0x00038038
        /*02f4*/ 	.short	0x010a
        /*02f6*/ 	.byte	0x3f
	.zero		1


	//   ....[40]....
        /*02f8*/ 	.word	0x00026890
        /*02fc*/ 	.word	0x00000000
        /*0300*/ 	.word	0x00038038
        /*0304*/ 	.short	0x010a
        /*0306*/ 	.byte	0x3f
	.zero		1


	//   ....[41]....
        /*0308*/ 	.word	0x000268e0
        /*030c*/ 	.word	0x00000009
        /*0310*/ 	.word	0x00038000
        /*0314*/ 	.short	0x010a
        /*0316*/ 	.byte	0x3f
	.zero		1


	//   ....[42]....
        /*0318*/ 	.word	0x00026930
        /*031c*/ 	.word	0x00000005
        /*0320*/ 	.word	0x00038000
        /*0324*/ 	.short	0x010a
        /*0326*/ 	.byte	0x3f
	.zero		1


	//----- nvinfo : EIATTR_NUM_MBARRIERS
	.align		4
.L_425:
        /*0328*/ 	.byte	0x03, 0x38
        /*032a*/ 	.short	0x000e


	//----- nvinfo : EIATTR_EXIT_INSTR_OFFSETS
	.align		4
        /*032c*/ 	.byte	0x04, 0x1c
        /*032e*/ 	.short	(.L_427 - .L_426)


	//   ....[0]....
.L_426:
        /*0330*/ 	.word	0x00003e40


	//   ....[1]....
        /*0334*/ 	.word	0x00019e80


	//   ....[2]....
        /*0338*/ 	.word	0x0001a0f0


	//   ....[3]....
        /*033c*/ 	.word	0x000261d0


	//   ....[4]....
        /*0340*/ 	.word	0x00026320


	//----- nvinfo : EIATTR_MAX_THREADS
	.align		4
.L_427:
        /*0344*/ 	.byte	0x04, 0x05
        /*0346*/ 	.short	(.L_429 - .L_428)
.L_428:
        /*0348*/ 	.word	0x00000180
        /*034c*/ 	.word	0x00000001
        /*0350*/ 	.word	0x00000001


	//----- nvinfo : EIATTR_CRS_STACK_SIZE
	.align		4
.L_429:
        /*0354*/ 	.byte	0x04, 0x1e
        /*0356*/ 	.short	(.L_431 - .L_430)
.L_430:
        /*0358*/ 	.word	0x00000000


	//----- nvinfo : EIATTR_CBANK_PARAM_SIZE
	.align		4
.L_431:
        /*035c*/ 	.byte	0x03, 0x19
        /*035e*/ 	.short	0x00c8


	//----- nvinfo : EIATTR_PARAM_CBANK
	.align		4
        /*0360*/ 	.byte	0x04, 0x0a
        /*0362*/ 	.short	(.L_433 - .L_432)
	.align		4
.L_432:
        /*0364*/ 	.word	index@(.nv.constant0._ZN7cutlass13device_kernelINS_4gemm6kernel10GemmGatherIN4cute5tupleIJiiiiEEENS1_10collective13CollectiveMmaINS1_38MainloopSm90CpAsyncGmmaWarpSpecializedILi7ENS5_IJNS4_1CILi1EEESB_SB_EEENS1_28KernelCpAsyncWarpSpecializedEEENS5_IJNSA_ILi128EEESF_NSA_ILi64EEEEEENS_6half_tENS5_IJlSB_lEEESI_SJ_NS4_8TiledMMAINS4_8MMA_AtomIJNS4_4SM904GMMA26MMA_64x128x16_F32F16F16_SSILNSN_5MajorE0ELSP_0ELNSN_7ScaleInE1ELSQ_1EEEEEENS4_6LayoutISC_NS5_IJNSA_ILi0EEESU_SU_EEEEENS5_IJNS4_10UnderscoreESX_SX_EEEEENS4_9TiledCopyINS4_9Copy_AtomIJNS4_31SM80_CP_ASYNC_CACHEALWAYS_ZFILLINS_9uint128_tES13_EESI_EEENST_INS5_IJNS5_IJNSA_ILi8EEENSA_ILi32EEEEEES16_EEENS5_IJNS5_IJNSA_ILi256EEESB_EEES17_EEEEENS5_IJS17_SG_EEEEENS4_14ComposedLayoutINS4_7SwizzleILi3ELi4ELi3EEENS4_18smem_ptr_flag_bitsILi16EEENST_INS5_IJS16_SG_EEENS5_IJSG_SB_EEEEEEEvNS4_8identityES1F_S1O_vS1P_EENS_8epilogue10collective6detail29Sm90TmaWarpSpecializedAdapterINS1S_21EpilogueGatherScatterISJ_SJ_NS1R_6thread17LinearCombinationISI_Li1EffLNS1W_9ScaleType4KindE0ELNS_15FloatRoundStyleE2ESI_EENS1_15EpilogueDefaultEN7example13IndexedGatherIiEES25_EEEEvS25_NS23_8NoGatherEEEEEvNT_6ParamsE)
        /*0368*/ 	.short	0x0210
        /*036a*/ 	.short	0x00c8


	//----- nvinfo : EIATTR_SW_WAR
	.align		4
.L_433:
        /*036c*/ 	.byte	0x04, 0x36
        /*036e*/ 	.short	(.L_435 - .L_434)
.L_434:
        /*0370*/ 	.word	0x00000008
.L_435:


//--------------------- .nv.callgraph             --------------------------
	.section	.nv.callgraph,"",@"SHT_CUDA_CALLGRAPH"
	.align	4
	.sectionentsize	8
	.align		4
        /*0000*/ 	.word	0x00000000
	.align		4
        /*0004*/ 	.word	0xffffffff
	.align		4
        /*0008*/ 	.word	index@(_ZN7cutlass13device_kernelINS_4gemm6kernel13GemmUniversalIN4cute5tupleIJiiiiEEENS1_10collective13CollectiveMmaINS1_34MainloopSm90TmaGmmaWarpSpecializedILi7ENS5_IJNS4_1CILi2EEESB_NSA_ILi1EEEEEENS1_35KernelTmaWarpSpecializedCooperativeEEENS5_IJNSA_ILi128EEESG_NSA_ILi64EEEEEENS_6half_tENS5_IJSC_llEEESJ_SK_NS4_8TiledMMAINS4_8MMA_AtomIJNS4_4SM904GMMA26MMA_64x128x16_F32F16F16_SSILNSO_5MajorE1ELSQ_1ELNSO_7ScaleInE1ELSR_1EEEEEENS4_6LayoutINS5_IJSB_SC_SC_EEENS5_IJSC_NSA_ILi0EEESW_EEEEENS5_IJNS4_10UnderscoreESZ_SZ_EEEEENS4_23SM90_TMA_LOAD_MULTICASTENS4_14ComposedLayoutINS4_7SwizzleILi3ELi4ELi3EEENS4_18smem_ptr_flag_bitsILi16EEENSU_INS5_IJSH_NSA_ILi8EEEEEENS5_IJSC_SH_EEEEEEEvNS4_8identityES12_S1C_vS1D_EENS_8epilogue10collective6detail29Sm90TmaWarpSpecializedAdapterINS1G_15DefaultEpilogueISJ_NS5_IJlSC_lEEES1K_NS1F_6thread17LinearCombinationISJ_Li1EffLNS1L_9ScaleType4KindE0ELNS_15FloatRoundStyleE2ESJ_EENS1_15EpilogueDefaultEEEEEvvEEEEvNT_6ParamsE)
	.align		4
        /*000c*/ 	.word	index@(__assertfail)
	.align		4
        /*0010*/ 	.word	index@(_ZN7cutlass13device_kernelINS_4gemm6kernel13GemmUniversalIN4cute5tupleIJiiiiEEENS1_10collective13CollectiveMmaINS1_38MainloopSm90CpAsyncGmmaWarpSpecializedILi7ENS5_IJNS4_1CILi1EEESB_SB_EEENS1_28KernelCpAsyncWarpSpecializedEEENS5_IJNSA_ILi128EEESF_NSA_ILi64EEEEEENS_6half_tENS5_IJSB_llEEESI_SJ_NS4_8TiledMMAINS4_8MMA_AtomIJNS4_4SM904GMMA26MMA_64x128x16_F32F16F16_SSILNSN_5MajorE1ELSP_1ELNSN_7ScaleInE1ELSQ_1EEEEEENS4_6LayoutISC_NS5_IJNSA_ILi0EEESU_SU_EEEEENS5_IJNS4_10UnderscoreESX_SX_EEEEENS4_9TiledCopyINS4_9Copy_AtomIJNS4_31SM80_CP_ASYNC_CACHEALWAYS_ZFILLINS_9uint128_tES13_EESI_EEENST_INS5_IJNSA_ILi256EEENSA_ILi8EEEEEENS5_IJS17_SB_EEEEENS5_IJSF_NSA_ILi16EEEEEEEENS4_14ComposedLayoutINS4_7SwizzleILi3ELi4ELi3EEENS4_18smem_ptr_flag_bitsILi16EEENST_INS5_IJSG_S17_EEENS5_IJSB_SG_EEEEEEEvNS4_8identityES1D_S1M_vS1N_EENS_8epilogue10collective6detail29Sm90TmaWarpSpecializedAdapterINS1Q_15DefaultEpilogueISI_NS5_IJlSB_lEEES1U_NS1P_6thread17LinearCombinationISI_Li1EffLNS1V_9ScaleType4KindE0ELNS_15FloatRoundStyleE2ESI_EENS1_15EpilogueDefaultEEEEEvvEEEEvNT_6ParamsE)
	.align		4
        /*0014*/ 	.word	index@(__assertfail)
	.align		4
        /*0018*/ 	.word	index@(_ZN7cutlass13device_kernelINS_4gemm6kernel10GemmGatherIN4cute5tupleIJiiiiEEENS1_10collective13CollectiveMmaINS1_38MainloopSm90CpAsyncGmmaWarpSpecializedILi7ENS5_IJNS4_1CILi1EEESB_SB_EEENS1_28KernelCpAsyncWarpSpecializedEEENS5_IJNSA_ILi128EEESF_NSA_ILi64EEEEEENS_6half_tENS5_IJSB_llEEESI_SJ_NS4_8TiledMMAINS4_8MMA_AtomIJNS4_4SM904GMMA26MMA_64x128x16_F32F16F16_SSILNSN_5MajorE1ELSP_1ELNSN_7ScaleInE1ELSQ_1EEEEEENS4_6LayoutISC_NS5_IJNSA_ILi0EEESU_SU_EEEEENS5_IJNS4_10UnderscoreESX_SX_EEEEENS4_9TiledCopyINS4_9Copy_AtomIJNS4_31SM80_CP_ASYNC_CACHEALWAYS_ZFILLINS_9uint128_tES13_EESI_EEENST_INS5_IJNSA_ILi256EEENSA_ILi8EEEEEENS5_IJS17_SB_EEEEENS5_IJSF_NSA_ILi16EEEEEEEENS4_14ComposedLayoutINS4_7SwizzleILi3ELi4ELi3EEENS4_18smem_ptr_flag_bitsILi16EEENST_INS5_IJSG_S17_EEENS5_IJSB_SG_EEEEEEEvNS4_8identityES1D_S1M_vS1N_EENS_8epilogue10collective6detail29Sm90TmaWarpSpecializedAdapterINS1Q_21EpilogueGatherScatterINS5_IJlSB_lEEES1U_NS1P_6thread17LinearCombinationISI_Li1EffLNS1V_9ScaleType4KindE0ELNS_15FloatRoundStyleE2ESI_EENS1_15EpilogueDefaultEN7example8NoGatherES23_EEEEvNS22_13IndexedGatherIiEES27_EEEEvNT_6ParamsE)
	.align		4
        /*001c*/ 	.word	index@(__assertfail)
	.align		4
        /*0020*/ 	.word	index@(_ZN7cutlass13device_kernelINS_4gemm6kernel13GemmUniversalIN4cute5tupleIJiiiiEEENS1_10collective13CollectiveMmaINS1_34MainloopSm90TmaGmmaWarpSpecializedILi7ENS5_IJNS4_1CILi2EEESB_NSA_ILi1EEEEEENS1_35KernelTmaWarpSpecializedCooperativeEEENS5_IJNSA_ILi128EEESG_NSA_ILi64EEEEEENS_6half_tENS5_IJlSC_lEEESJ_SK_NS4_8TiledMMAINS4_8MMA_AtomIJNS4_4SM904GMMA26MMA_64x128x16_F32F16F16_SSILNSO_5MajorE0ELSQ_0ELNSO_7ScaleInE1ELSR_1EEEEEENS4_6LayoutINS5_IJSB_SC_SC_EEENS5_IJSC_NSA_ILi0EEESW_EEEEENS5_IJNS4_10UnderscoreESZ_SZ_EEEEENS4_23SM90_TMA_LOAD_MULTICASTENS4_14ComposedLayoutINS4_7SwizzleILi3ELi4ELi3EEENS4_18smem_ptr_flag_bitsILi16EEENSU_INS5_IJNSA_ILi8EEESH_EEENS5_IJSH_SC_EEEEEEEvNS4_8identityES12_S1C_vS1D_EENS_8epilogue10collective6detail29Sm90TmaWarpSpecializedAdapterINS1G_15DefaultEpilogueISJ_NS5_IJSC_llEEES1K_NS1F_6thread17LinearCombinationISJ_Li1EffLNS1L_9ScaleType4KindE0ELNS_15FloatRoundStyleE2ESJ_EENS1_15EpilogueDefaultEEEEEvvEEEEvNT_6ParamsE)
	.align		4
        /*0024*/ 	.word	index@(__assertfail)
	.align		4
        /*0028*/ 	.word	index@(_ZN7cutlass13device_kernelINS_4gemm6kernel13GemmUniversalIN4cute5tupleIJiiiiEEENS1_10collective13CollectiveMmaINS1_38MainloopSm90CpAsyncGmmaWarpSpecializedILi7ENS5_IJNS4_1CILi1EEESB_SB_EEENS1_28KernelCpAsyncWarpSpecializedEEENS5_IJNSA_ILi128EEESF_NSA_ILi64EEEEEENS_6half_tENS5_IJlSB_lEEESI_SJ_NS4_8TiledMMAINS4_8MMA_AtomIJNS4_4SM904GMMA26MMA_64x128x16_F32F16F16_SSILNSN_5MajorE0ELSP_0ELNSN_7ScaleInE1ELSQ_1EEEEEENS4_6LayoutISC_NS5_IJNSA_ILi0EEESU_SU_EEEEENS5_IJNS4_10UnderscoreESX_SX_EEEEENS4_9TiledCopyINS4_9Copy_AtomIJNS4_31SM80_CP_ASYNC_CACHEALWAYS_ZFILLINS_9uint128_tES13_EESI_EEENST_INS5_IJNS5_IJNSA_ILi8EEENSA_ILi32EEEEEES16_EEENS5_IJNS5_IJNSA_ILi256EEESB_EEES17_EEEEENS5_IJS17_SG_EEEEENS4_14ComposedLayoutINS4_7SwizzleILi3ELi4ELi3EEENS4_18smem_ptr_flag_bitsILi16EEENST_INS5_IJS16_SG_EEENS5_IJSG_SB_EEEEEEEvNS4_8identityES1F_S1O_vS1P_EENS_8epilogue10collective6detail29Sm90TmaWarpSpecializedAdapterINS1S_15DefaultEpilogueISI_NS5_IJSB_llEEES1W_NS1R_6thread17LinearCombinationISI_Li1EffLNS1X_9ScaleType4KindE0ELNS_15FloatRoundStyleE2ESI_EENS1_15EpilogueDefaultEEEEEvvEEEEvNT_6ParamsE)
	.align		4
        /*002c*/ 	.word	index@(__assertfail)
	.align		4
        /*0030*/ 	.word	index@(_ZN7cutlass13device_kernelINS_4gemm6kernel10GemmGatherIN4cute5tupleIJiiiiEEENS1_10collective13CollectiveMmaINS1_38MainloopSm90CpAsyncGmmaWarpSpecializedILi7ENS5_IJNS4_1CILi1EEESB_SB_EEENS1_28KernelCpAsyncWarpSpecializedEEENS5_IJNSA_ILi128EEESF_NSA_ILi64EEEEEENS_6half_tENS5_IJlSB_lEEESI_SJ_NS4_8TiledMMAINS4_8MMA_AtomIJNS4_4SM904GMMA26MMA_64x128x16_F32F16F16_SSILNSN_5MajorE0ELSP_0ELNSN_7ScaleInE1ELSQ_1EEEEEENS4_6LayoutISC_NS5_IJNSA_ILi0EEESU_SU_EEEEENS5_IJNS4_10UnderscoreESX_SX_EEEEENS4_9TiledCopyINS4_9Copy_AtomIJNS4_31SM80_CP_ASYNC_CACHEALWAYS_ZFILLINS_9uint128_tES13_EESI_EEENST_INS5_IJNS5_IJNSA_ILi8EEENSA_ILi32EEEEEES16_EEENS5_IJNS5_IJNSA_ILi256EEESB_EEES17_EEEEENS5_IJS17_SG_EEEEENS4_14ComposedLayoutINS4_7SwizzleILi3ELi4ELi3EEENS4_18smem_ptr_flag_bitsILi16EEENST_INS5_IJS16_SG_EEENS5_IJSG_SB_EEEEEEEvNS4_8identityES1F_S1O_vS1P_EENS_8epilogue10collective6detail29Sm90TmaWarpSpecializedAdapterINS1S_21EpilogueGatherScatterINS5_IJSB_llEEES1W_NS1R_6thread17LinearCombinationISI_Li1EffLNS1X_9ScaleType4KindE0ELNS_15FloatRoundStyleE2ESI_EENS1_15EpilogueDefaultEN7example13IndexedGatherIiEES26_EEEEvNS24_8NoGatherES26_EEEEvNT_6ParamsE)
	.align		4
        /*0034*/ 	.word	index@(__assertfail)
	.align		4
        /*0038*/ 	.word	index@(_ZN7cutlass13device_kernelINS_4gemm6kernel13GemmUniversalIN4cute5tupleIJiiiiEEENS1_10collective13CollectiveMmaINS1_34MainloopSm90TmaGmmaWarpSpecializedILi7ENS5_IJNS4_1CILi2EEESB_NSA_ILi1EEEEEENS1_35KernelTmaWarpSpecializedCooperativeEEENS5_IJNSA_ILi128EEESG_NSA_ILi64EEEEEENS_6half_tENS5_IJlSC_lEEESJ_SK_NS4_8TiledMMAINS4_8MMA_AtomIJNS4_4SM904GMMA26MMA_64x128x16_F32F16F16_SSILNSO_5MajorE0ELSQ_0ELNSO_7ScaleInE1ELSR_1EEEEEENS4_6LayoutINS5_IJSB_SC_SC_EEENS5_IJSC_NSA_ILi0EEESW_EEEEENS5_IJNS4_10UnderscoreESZ_SZ_EEEEENS4_23SM90_TMA_LOAD_MULTICASTENS4_14ComposedLayoutINS4_7SwizzleILi3ELi4ELi3EEENS4_18smem_ptr_flag_bitsILi16EEENSU_INS5_IJNSA_ILi8EEESH_EEENS5_IJSH_SC_EEEEEEEvNS4_8identityES12_S1C_vS1D_EENS_8epilogue10collective6detail29Sm90TmaWarpSpecializedAdapterINS1G_15DefaultEpilogueISJ_SK_SK_NS1F_6thread17LinearCombinationISJ_Li1EffLNS1K_9ScaleType4KindE0ELNS_15FloatRoundStyleE2ESJ_EENS1_15EpilogueDefaultEEEEEvvEEEEvNT_6ParamsE)
	.align		4
        /*003c*/ 	.word	index@(__assertfail)
	.align		4
        /*0040*/ 	.word	index@(_ZN7cutlass13device_kernelINS_4gemm6kernel13GemmUniversalIN4cute5tupleIJiiiiEEENS1_10collective13CollectiveMmaINS1_38MainloopSm90CpAsyncGmmaWarpSpecializedILi7ENS5_IJNS4_1CILi1EEESB_SB_EEENS1_28KernelCpAsyncWarpSpecializedEEENS5_IJNSA_ILi128EEESF_NSA_ILi64EEEEEENS_6half_tENS5_IJlSB_lEEESI_SJ_NS4_8TiledMMAINS4_8MMA_AtomIJNS4_4SM904GMMA26MMA_64x128x16_F32F16F16_SSILNSN_5MajorE0ELSP_0ELNSN_7ScaleInE1ELSQ_1EEEEEENS4_6LayoutISC_NS5_IJNSA_ILi0EEESU_SU_EEEEENS5_IJNS4_10UnderscoreESX_SX_EEEEENS4_9TiledCopyINS4_9Copy_AtomIJNS4_31SM80_CP_ASYNC_CACHEALWAYS_ZFILLINS_9uint128_tES13_EESI_EEENST_INS5_IJNS5_IJNSA_ILi8EEENSA_ILi32EEEEEES16_EEENS5_IJNS5_IJNSA_ILi256EEESB_EEES17_EEEEENS5_IJS17_SG_EEEEENS4_14ComposedLayoutINS4_7SwizzleILi3ELi4ELi3EEENS4_18smem_ptr_flag_bitsILi16EEENST_INS5_IJS16_SG_EEENS5_IJSG_SB_EEEEEEEvNS4_8identityES1F_S1O_vS1P_EENS_8epilogue10collective6detail29Sm90TmaWarpSpecializedAdapterINS1S_15DefaultEpilogueISI_SJ_SJ_NS1R_6thread17LinearCombinationISI_Li1EffLNS1W_9ScaleType4KindE0ELNS_15FloatRoundStyleE2ESI_EENS1_15EpilogueDefaultEEEEEvvEEEEvNT_6ParamsE)
	.align		4
        /*0044*/ 	.word	index@(__assertfail)
	.align		4
        /*0048*/ 	.word	index@(_ZN7cutlass13device_kernelINS_4gemm6kernel10GemmGatherIN4cute5tupleIJiiiiEEENS1_10collective13CollectiveMmaINS1_38MainloopSm90CpAsyncGmmaWarpSpecializedILi7ENS5_IJNS4_1CILi1EEESB_SB_EEENS1_28KernelCpAsyncWarpSpecializedEEENS5_IJNSA_ILi128EEESF_NSA_ILi64EEEEEENS_6half_tENS5_IJlSB_lEEESI_SJ_NS4_8TiledMMAINS4_8MMA_AtomIJNS4_4SM904GMMA26MMA_64x128x16_F32F16F16_SSILNSN_5MajorE0ELSP_0ELNSN_7ScaleInE1ELSQ_1EEEEEENS4_6LayoutISC_NS5_IJNSA_ILi0EEESU_SU_EEEEENS5_IJNS4_10UnderscoreESX_SX_EEEEENS4_9TiledCopyINS4_9Copy_AtomIJNS4_31SM80_CP_ASYNC_CACHEALWAYS_ZFILLINS_9uint128_tES13_EESI_EEENST_INS5_IJNS5_IJNSA_ILi8EEENSA_ILi32EEEEEES16_EEENS5_IJNS5_IJNSA_ILi256EEESB_EEES17_EEEEENS5_IJS17_SG_EEEEENS4_14ComposedLayoutINS4_7SwizzleILi3ELi4ELi3EEENS4_18smem_ptr_flag_bitsILi16EEENST_INS5_IJS16_SG_EEENS5_IJSG_SB_EEEEEEEvNS4_8identityES1F_S1O_vS1P_EENS_8epilogue10collective6detail29Sm90TmaWarpSpecializedAdapterINS1S_21EpilogueGatherScatterISJ_SJ_NS1R_6thread17LinearCombinationISI_Li1EffLNS1W_9ScaleType4KindE0ELNS_15FloatRoundStyleE2ESI_EENS1_15EpilogueDefaultEN7example13IndexedGatherIiEES25_EEEEvS25_NS23_8NoGatherEEEEEvNT_6ParamsE)
	.align		4
        /*004c*/ 	.word	index@(__assertfail)
	.align		4
        /*0050*/ 	.word	0x00000000
	.align		4
        /*0054*/ 	.word	0xfffffffe
	.align		4
        /*0058*/ 	.word	0x00000000
	.align		4
        /*005c*/ 	.word	0xfffffffd
	.align		4
        /*0060*/ 	.word	0x00000000
	.align		4
        /*0064*/ 	.word	0xfffffffc


//--------------------- .nv.constant4             --------------------------
	.section	.nv.constant4,"a",@progbits
	.align	8
	.align		8
.nv.constant4:
        /*0000*/ 	.dword	precalc_xorwow_matrix
	.align		8
        /*0008*/ 	.dword	precalc_xorwow_offset_matrix
	.align		8
        /*0010*/ 	.dword	mrg32k3aM1
	.align		8
        /*0018*/ 	.dword	mrg32k3aM2
	.align		8
        /*0020*/ 	.dword	mrg32k3aM1SubSeq
	.align		8
        /*0028*/ 	.dword	mrg32k3aM2SubSeq
	.align		8
        /*0030*/ 	.dword	mrg32k3aM1Seq
	.align		8
        /*0038*/ 	.dword	mrg32k3aM2Seq
	.align		8
        /*0040*/ 	.dword	__unnamed_1
	.align		8
        /*0048*/ 	.dword	__unnamed_2
	.align		8
        /*0050*/ 	.dword	__unnamed_3
	.align		8
        /*0058*/ 	.dword	__unnamed_4
	.align		8
        /*0060*/ 	.dword	__unnamed_5
	.align		8
        /*0068*/ 	.dword	__unnamed_6
	.align		8
        /*0070*/ 	.dword	__unnamed_7
	.align		8
        /*0078*/ 	.dword	__unnamed_8
	.align		8
        /*0080*/ 	.dword	__unnamed_9
	.align		8
        /*0088*/ 	.dword	__unnamed_10
	.align		8
        /*0090*/ 	.dword	_ZN30_INTERNAL_d70b666f_4_k_cu_main4cuda3std3__45__cpo5beginE
	.align		8
        /*0098*/ 	.dword	_ZN30_INTERNAL_d70b666f_4_k_cu_main4cuda3std3__45__cpo3endE
	.align		8
        /*00a0*/ 	.dword	_ZN30_INTERNAL_d70b666f_4_k_cu_main4cuda3std3__45__cpo6cbeginE
	.align		8
        /*00a8*/ 	.dword	_ZN30_INTERNAL_d70b666f_4_k_cu_main4cuda3std3__45__cpo4cendE
	.align		8
        /*00b0*/ 	.dword	_ZN30_INTERNAL_d70b666f_4_k_cu_main4cuda3std3__432_GLOBAL__N__d70b666f_4_k_cu_main6ignoreE
	.align		8
        /*00b8*/ 	.dword	_ZN30_INTERNAL_d70b666f_4_k_cu_main4cuda3std3__419piecewise_constructE
	.align		8
        /*00c0*/ 	.dword	_ZN30_INTERNAL_d70b666f_4_k_cu_main4cuda3std3__48in_placeE
	.align		8
        /*00c8*/ 	.dword	_ZN30_INTERNAL_d70b666f_4_k_cu_main4cuda3std6ranges3__45__cpo4swapE
	.align		8
        /*00d0*/ 	.dword	_ZN30_INTERNAL_d70b666f_4_k_cu_main4cuda3std6ranges3__45__cpo9iter_moveE
	.align		8
        /*00d8*/ 	.dword	_ZN30_INTERNAL_d70b666f_4_k_cu_main4cute7productE
	.align		8
        /*00e0*/ 	.dword	_ZN30_INTERNAL_d70b666f_4_k_cu_main4cute1_E
	.align		8
        /*00e8*/ 	.dword	$str$24
	.align		8
        /*00f0*/ 	.dword	$str$25
	.align		8
        /*00f8*/ 	.dword	$str$26
	.align		8
        /*0100*/ 	.dword	$str$27
	.align		8
        /*0108*/ 	.dword	$str$28
	.align		8
        /*0110*/ 	.dword	$str$29
	.align		8
        /*0118*/ 	.dword	__assertfail


//--------------------- .nv.constant3             --------------------------
	.section	.nv.constant3,"a",@progbits
	.align	8
.nv.constant3:
	.type		__cr_lgamma_table,@object
	.size		__cr_lgamma_table,(.L_8 - __cr_lgamma_table)
__cr_lgamma_table:
        /*0000*/ 	.byte	0x00, 0x00, 0x00, 0x00, 0x00, 0x00, 0x00, 0x00, 0x00, 0x00, 0x00, 0x00, 0x00, 0x00, 0x00, 0x00
        /*0010*/ 	.byte	0xef, 0x39, 0xfa, 0xfe, 0x42, 0x2e, 0xe6, 0x3f, 0x02, 0x20, 0x2a, 0xfa, 0x0b, 0xab, 0xfc, 0x3f
        /*0020*/ 	.byte	0xf9, 0x2c, 0x92, 0x7c, 0xa7, 0x6c, 0x09, 0x40, 0xc9, 0x79, 0x44, 0x3c, 0x64, 0x26, 0x13, 0x40
        /*0030*/ 	.byte	0xca, 0x01, 0xcf, 0x3a, 0x27, 0x51, 0x1a, 0x40, 0x30, 0xcc, 0x2d, 0xf3, 0xe1, 0x0c, 0x21, 0x40
        /*0040*/ 	.byte	0x0d, 0xb7, 0xfc, 0x82, 0x8e, 0x35, 0x25, 0x40
.L_8:


//--------------------- .text._ZN7example14scatter_kernelIN7cutlass9uint128_tENS_13IndexedGatherIiEEEEvPKT_PS5_T0_iiNS1_10FastDivmodE --------------------------
	.section	.text._ZN7example14scatter_kernelIN7cutlass9uint128_tENS_13IndexedGatherIiEEEEvPKT_PS5_T0_iiNS1_10FastDivmodE,"ax",@progbits
	.align	128
        .global         _ZN7example14scatter_kernelIN7cutlass9uint128_tENS_13IndexedGatherIiEEEEvPKT_PS5_T0_iiNS1_10FastDivmodE
        .type           _ZN7example14scatter_kernelIN7cutlass9uint128_tENS_13IndexedGatherIiEEEEvPKT_PS5_T0_iiNS1_10FastDivmodE,@function
        .size           _ZN7example14scatter_kernelIN7cutlass9uint128_tENS_13IndexedGatherIiEEEEvPKT_PS5_T0_iiNS1_10FastDivmodE,(.L_x_3190 - _ZN7example14scatter_kernelIN7cutlass9uint128_tENS_13IndexedGatherIiEEEEvPKT_PS5_T0_iiNS1_10FastDivmodE)
        .other          _ZN7example14scatter_kernelIN7cutlass9uint128_tENS_13IndexedGatherIiEEEEvPKT_PS5_T0_iiNS1_10FastDivmodE,@"STO_CUDA_ENTRY STV_DEFAULT"
_ZN7example14scatter_kernelIN7cutlass9uint128_tENS_13IndexedGatherIiEEEEvPKT_PS5_T0_iiNS1_10FastDivmodE:
.text._ZN7example14scatter_kernelIN7cutlass9uint128_tENS_13IndexedGatherIiEEEEvPKT_PS5_T0_iiNS1_10FastDivmodE:
[----:B------:R-:W-:Y:S01]  /*0000*/  LDC R1, c[0x0][0x28] ;  /* 0x00000a00ff017b82 */ /* 0x000fe20000000800 */
[----:B------:R-:W0:Y:S07]  /*0010*/  S2R R3, SR_CTAID.X ;  /* 0x0000000000037919 */ /* 0x000e2e0000002500 */
[----:B------:R-:W1:Y:S01]  /*0020*/  S2UR UR19, SR_CTAID.Z ;  /* 0x00000000001379c3 */ /* 0x000e620000002700 */
[----:B------:R-:W-:Y:S01]  /*0030*/  ULDC UR4, c[0x0][0x0] ;  /* 0x0000000000047ab9 */ /* 0x000fe20000000800 */
[----:B------:R-:W-:Y:S01]  /*0040*/  ULDC.64 UR16, c[0x0][0x228] ;  /* 0x00008a0000107ab9 */ /* 0x000fe20000000a00 */
[----:B------:R-:W0:Y:S01]  /*0050*/  S2R R0, SR_TID.X ;  /* 0x0000000000007919 */ /* 0x000e220000002100 */
[----:B-1----:R-:W-:Y:S01]  /*0060*/  UIMAD UR18, UR19, UR17, URZ ;  /* 0x00000011131272a4 */ /* 0x002fe2000f8e023f */
[----:B0-----:R-:W-:-:S05]  /*0070*/  IMAD R0, R3, UR4, R0 ;  /* 0x0000000403007c24 */ /* 0x001fca000f8e0200 */
[----:B------:R-:W-:-:S13]  /*0080*/  ISETP.GE.AND P0, PT, R0, UR16, PT ;  /* 0x0000001000007c0c */ /* 0x000fda000bf06270 */
[----:B------:R-:W-:Y:S05]  /*0090*/  @P0 EXIT ;  /* 0x000000000000094d */ /* 0x000fea0003800000 */
[----:B------:R-:W0:Y:S01]  /*00a0*/  LDC R4, c[0x0][0x230] ;  /* 0x00008c00ff047b82 */ /* 0x000e220000000800 */
[----:B------:R-:W-:Y:S01]  /*00b0*/  ULDC UR17, c[0x0][0xc] ;  /* 0x0000030000117ab9 */ /* 0x000fe20000000800 */
[----:B------:R-:W-:Y:S02]  /*00c0*/  UIMAD UR19, UR19, UR16, URZ ;  /* 0x00000010131372a4 */ /* 0x000fe4000f8e023f */
[----:B------:R-:W-:Y:S01]  /*00d0*/  UIMAD UR17, UR4, UR17, URZ ;  /* 0x00000011041172a4 */ /* 0x000fe2000f8e023f */
[----:B------:R-:W-:Y:S01]  /*00e0*/  ULDC.64 UR6, c[0x0][0x208] ;  /* 0x0000820000067ab9 */ /* 0x000fe20000000a00 */
[----:B------:R-:W-:Y:S02]  /*00f0*/  ULDC UR5, c[0x0][0x234] ;  /* 0x00008d0000057ab9 */ /* 0x000fe40000000800 */
[----:B------:R-:W1:Y:S01]  /*0100*/  LDC.64 R10, c[0x0][0x220] ;  /* 0x00008800ff0a7b82 */ /* 0x000e620000000a00 */
[----:B------:R-:W-:Y:S01]  /*0110*/  ULDC UR4, c[0x0][0x238] ;  /* 0x00008e0000047ab9 */ /* 0x000fe20000000800 */
[----:B------:R-:W-:Y:S01]  /*0120*/  ULDC.64 UR14, c[0x0][0x210] ;  /* 0x00008400000e7ab9 */ /* 0x000fe20000000a00 */
[----:B------:R-:W-:Y:S01]  /*0130*/  ULDC.64 UR10, c[0x0][0x210] ;  /* 0x00008400000a7ab9 */ /* 0x000fe20000000a00 */
[----:B------:R-:W-:Y:S01]  /*0140*/  ULDC.64 UR12, c[0x0][0x218] ;  /* 0x00008600000c7ab9 */ /* 0x000fe20000000a00 */
[----:B------:R-:W-:-:S03]  /*0150*/  ULDC.64 UR8, c[0x0][0x218] ;  /* 0x0000860000087ab9 */ /* 0x000fc60000000a00 */
[----:B------:R-:W2:Y:S01]  /*0160*/  LDC.64 R8, c[0x0][0x220] ;  /* 0x00008800ff087b82 */ /* 0x000ea20000000a00 */
[----:B0-----:R-:W-:-:S13]  /*0170*/  ISETP.NE.AND P0, PT, R4, 0x1, PT ;  /* 0x000000010400780c */ /* 0x001fda0003f05270 */
[----:B-1----:R-:W-:Y:S05]  /*0180*/  @!P0 BRA `(.L_x_0) ;  /* 0x00000000005c8947 */ /* 0x002fea0003800000 */
[----:B------:R-:W-:Y:S01]  /*0190*/  BSSY B0, `(.L_x_1) ;  /* 0x0000015000007945 */ /* 0x000fe20003800000 */
.L_x_2:
[----:B------:R-:W-:Y:S05]  /*01a0*/  IMAD.HI.U32 R6, R0, UR5, RZ ;  /* 0x0000000500067c27 */ /* 0x000fea000f8e00ff */
[----:B------:R-:W-:Y:S04]  /*01b0*/  SHF.R.U32.HI R6, RZ, UR4, R6 ;  /* 0x00000004ff067c19 */ /* 0x000fe80008011606 */
[C---:B--2---:R-:W-:Y:S04]  /*01c0*/  LEA R8, P0, R6.reuse, R10, 0x2 ;  /* 0x0000000a06087211 */ /* 0x044fe800078010ff */
[----:B------:R-:W-:Y:S02]  /*01d0*/  LEA.HI.X.SX32 R9, R6, R11, 0x2, P0 ;  /* 0x0000000b06097211 */ /* 0x000fe400000f16ff */
[C---:B0-----:R-:W-:Y:S03]  /*01e0*/  IADD3 R12, P0, R0.reuse, UR19, RZ ;  /* 0x00000013000c7c10 */ /* 0x041fe6000ff1e0ff */
[----:B------:R-:W2:Y:S01]  /*01f0*/  LDG.E.CONSTANT R3, desc[UR6][R8.64] ;  /* 0x0000000608037981 */ /* 0x000ea2000c1e9900 */
[----:B------:R-:W-:Y:S02]  /*0200*/  LEA.HI.X.SX32 R5, R0, RZ, 0x1, P0 ;  /* 0x000000ff00057211 */ /* 0x000fe400000f0eff */
[C---:B------:R-:W-:Y:S04]  /*0210*/  LEA R20, P0, R12.reuse, UR14, 0x4 ;  /* 0x0000000e0c147c11 */ /* 0x040fe8000f8020ff */
[----:B------:R-:W-:Y:S05]  /*0220*/  LEA.HI.X R21, R12, UR15, R5, 0x4, P0 ;  /* 0x0000000f0c157c11 */ /* 0x000fea00080f2405 */
[----:B------:R-:W3:Y:S01]  /*0230*/  LDG.E.128.CONSTANT R12, desc[UR6][R20.64] ;  /* 0x00000006140c7981 */ /* 0x000ee2000c1e9d00 */
[----:B--2---:R-:W-:Y:S04]  /*0240*/  IMAD.IADD R3, R3, 0x1, -R6 ;  /* 0x0000000103037824 */ /* 0x004fe800078e0a06 */
[----:B------:R-:W-:Y:S02]  /*0250*/  IMAD R2, R3, R4, R0 ;  /* 0x0000000403027224 */ /* 0x000fe400078e0200 */
[----:B------:R-:W-:Y:S03]  /*0260*/  VIADD R0, R0, UR17 ;  /* 0x0000001100007c36 */ /* 0x000fe60008000000 */
[C---:B------:R-:W-:Y:S04]  /*0270*/  IADD3 R5, P0, R2.reuse, UR18, RZ ;  /* 0x0000001202057c10 */ /* 0x040fe8000ff1e0ff */
[----:B------:R-:W-:Y:S02]  /*0280*/  LEA.HI.X.SX32 R16, R2, RZ, 0x1, P0 ;  /* 0x000000ff02107211 */ /* 0x000fe400000f0eff */
[C---:B------:R-:W-:Y:S04]  /*0290*/  LEA R18, P0, R5.reuse, UR12, 0x4 ;  /* 0x0000000c05127c11 */ /* 0x040fe8000f8020ff */
[----:B------:R-:W-:Y:S02]  /*02a0*/  LEA.HI.X R19, R5, UR13, R16, 0x4, P0 ;  /* 0x0000000d05137c11 */ /* 0x000fe400080f2410 */
[----:B------:R-:W-:Y:S03]  /*02b0*/  ISETP.GE.AND P0, PT, R0, UR16, PT ;  /* 0x0000001000007c0c */ /* 0x000fe6000bf06270 */
[----:B---3--:R0:W-:Y:S10]  /*02c0*/  STG.E.128 desc[UR6][R18.64], R12 ;  /* 0x0000000c12007986 */ /* 0x0081f4000c101d06 */
[----:B------:R-:W-:Y:S08]  /*02d0*/  @!P0 BRA `(.L_x_2) ;  /* 0xfffffffc00b08947 */ /* 0x000ff0000383ffff */
[----:B------:R-:W-:Y:S05]  /*02e0*/  BSYNC B0 ;  /* 0x0000000000007941 */ /* 0x000fea0003800000 */
.L_x_1:
[----:B------:R-:W-:Y:S05]  /*02f0*/  EXIT ;  /* 0x000000000000794d */ /* 0x000fea0003800000 */
.L_x_0:
[----:B------:R-:W-:Y:S01]  /*0300*/  BSSY B0, `(.L_x_3) ;  /* 0x0000010000007945 */ /* 0x000fe20003800000 */
.L_x_4:
[C---:B--2---:R-:W-:Y:S01]  /*0310*/  IMAD.WIDE R12, R0.reuse, 0x4, R8 ;  /* 0x00000004000c7825 */ /* 0x044fe200078e0208 */
[----:B0-----:R-:W-:-:S04]  /*0320*/  IADD3 R4, P0, R0, UR19, RZ ;  /* 0x0000001300047c10 */ /* 0x001fc8000ff1e0ff */
[----:B------:R-:W2:Y:S01]  /*0330*/  LDG.E.CONSTANT R2, desc[UR6][R12.64] ;  /* 0x000000060c027981 */ /* 0x000ea2000c1e9900 */
[----:B------:R-:W-:Y:S02]  /*0340*/  LEA.HI.X.SX32 R3, R0, RZ, 0x1, P0 ;  /* 0x000000ff00037211 */ /* 0x000fe400000f0eff */
[----:B------:R-:W-:-:S04]  /*0350*/  LEA R6, P0, R4, UR10, 0x4 ;  /* 0x0000000a04067c11 */ /* 0x000fc8000f8020ff */
[----:B------:R-:W-:-:S06]  /*0360*/  LEA.HI.X R7, R4, UR11, R3, 0x4, P0 ;  /* 0x0000000b04077c11 */ /* 0x000fcc00080f2403 */
[----:B------:R-:W3:Y:S01]  /*0370*/  LDG.E.128.CONSTANT R4, desc[UR6][R6.64] ;  /* 0x0000000606047981 */ /* 0x000ee2000c1e9d00 */
[----:B------:R-:W-:Y:S01]  /*0380*/  VIADD R0, R0, UR17 ;  /* 0x0000001100007c36 */ /* 0x000fe20008000000 */
[----:B--2---:R-:W-:-:S04]  /*0390*/  IADD3 R3, P0, R2, UR18, RZ ;  /* 0x0000001202037c10 */ /* 0x004fc8000ff1e0ff */
[----:B------:R-:W-:Y:S02]  /*03a0*/  LEA.HI.X.SX32 R2, R2, RZ, 0x1, P0 ;  /* 0x000000ff02027211 */ /* 0x000fe400000f0eff */
[----:B------:R-:W-:-:S04]  /*03b0*/  LEA R10, P0, R3, UR8, 0x4 ;  /* 0x00000008030a7c11 */ /* 0x000fc8000f8020ff */
[----:B------:R-:W-:Y:S02]  /*03c0*/  LEA.HI.X R11, R3, UR9, R2, 0x4, P0 ;  /* 0x00000009030b7c11 */ /* 0x000fe400080f2402 */
[----:B------:R-:W-:-:S03]  /*03d0*/  ISETP.GE.AND P0, PT, R0, UR16, PT ;  /* 0x0000001000007c0c */ /* 0x000fc6000bf06270 */
[----:B---3--:R0:W-:Y:S10]  /*03e0*/  STG.E.128 desc[UR6][R10.64], R4 ;  /* 0x000000040a007986 */ /* 0x0081f4000c101d06 */
[----:B------:R-:W-:Y:S05]  /*03f0*/  @!P0 BRA `(.L_x_4) ;  /* 0xfffffffc00c48947 */ /* 0x000fea000383ffff */
[----:B------:R-:W-:Y:S05]  /*0400*/  BSYNC B0 ;  /* 0x0000000000007941 */ /* 0x000fea0003800000 */
.L_x_3:
[----:B------:R-:W-:Y:S05]  /*0410*/  EXIT ;  /* 0x000000000000794d */ /* 0x000fea0003800000 */
.L_x_5:
[----:B------:R-:W-:-:S00]  /*0420*/  BRA `(.L_x_5) ;  /* 0xfffffffc00fc7947 */ /* 0x000fc0000383ffff */
[----:B------:R-:W-:-:S00]  /*0430*/  NOP ;  /* 0x0000000000007918 */ /* 0x000fc00000000000 */
        /* <DEDUP_REMOVED lines=12> */
.L_x_3190:


//--------------------- .text._ZN7example13gather_kernelIN7cutlass9uint128_tENS_13IndexedGatherIiEEEEvPKT_PS5_T0_iiNS1_10FastDivmodE --------------------------
	.section	.text._ZN7example13gather_kernelIN7cutlass9uint128_tENS_13IndexedGatherIiEEEEvPKT_PS5_T0_iiNS1_10FastDivmodE,"ax",@progbits
	.align	128
        .global         _ZN7example13gather_kernelIN7cutlass9uint128_tENS_13IndexedGatherIiEEEEvPKT_PS5_T0_iiNS1_10FastDivmodE
        .type           _ZN7example13gather_kernelIN7cutlass9uint128_tENS_13IndexedGatherIiEEEEvPKT_PS5_T0_iiNS1_10FastDivmodE,@function
        .size           _ZN7example13gather_kernelIN7cutlass9uint128_tENS_13IndexedGatherIiEEEEvPKT_PS5_T0_iiNS1_10FastDivmodE,(.L_x_3191 - _ZN7example13gather_kernelIN7cutlass9uint128_tENS_13IndexedGatherIiEEEEvPKT_PS5_T0_iiNS1_10FastDivmodE)
        .other          _ZN7example13gather_kernelIN7cutlass9uint128_tENS_13IndexedGatherIiEEEEvPKT_PS5_T0_iiNS1_10FastDivmodE,@"STO_CUDA_ENTRY STV_DEFAULT"
_ZN7example13gather_kernelIN7cutlass9uint128_tENS_13IndexedGatherIiEEEEvPKT_PS5_T0_iiNS1_10FastDivmodE:
.text._ZN7example13gather_kernelIN7cutlass9uint128_tENS_13IndexedGatherIiEEEEvPKT_PS5_T0_iiNS1_10FastDivmodE:
[----:B------:R-:W-:Y:S01]  /*0000*/  LDC R1, c[0x0][0x28] ;  /* 0x00000a00ff017b82 */ /* 0x000fe20000000800 */
[----:B------:R-:W0:Y:S01]  /*0010*/  S2R R3, SR_CTAID.X ;  /* 0x0000000000037919 */ /* 0x000e220000002500 */
[----:B------:R-:W-:Y:S01]  /*0020*/  ULDC UR5, c[0x0][0x0] ;  /* 0x0000000000057ab9 */ /* 0x000fe20000000800 */
[----:B------:R-:W-:Y:S01]  /*0030*/  ULDC.64 UR16, c[0x0][0x228] ;  /* 0x00008a0000107ab9 */ /* 0x000fe20000000a00 */
[----:B------:R-:W0:Y:S02]  /*0040*/  S2R R0, SR_TID.X ;  /* 0x0000000000007919 */ /* 0x000e240000002100 */
[----:B0-----:R-:W-:-:S05]  /*0050*/  IMAD R0, R3, UR5, R0 ;  /* 0x0000000503007c24 */ /* 0x001fca000f8e0200 */
[----:B------:R-:W-:-:S13]  /*0060*/  ISETP.GE.AND P0, PT, R0, UR17, PT ;  /* 0x0000001100007c0c */ /* 0x000fda000bf06270 */
[----:B------:R-:W-:Y:S05]  /*0070*/  @P0 EXIT ;  /* 0x000000000000094d */ /* 0x000fea0003800000 */
[----:B------:R-:W0:Y:S01]  /*0080*/  LDC R4, c[0x0][0x230] ;  /* 0x00008c00ff047b82 */ /* 0x000e220000000800 */
[----:B------:R-:W-:Y:S01]  /*0090*/  ULDC UR4, c[0x0][0xc] ;  /* 0x0000030000047ab9 */ /* 0x000fe20000000800 */
[----:B------:R-:W-:Y:S01]  /*00a0*/  ULDC.64 UR6, c[0x0][0x208] ;  /* 0x0000820000067ab9 */ /* 0x000fe20000000a00 */
[----:B------:R-:W-:Y:S01]  /*00b0*/  ULDC.64 UR14, c[0x0][0x210] ;  /* 0x00008400000e7ab9 */ /* 0x000fe20000000a00 */
[----:B------:R-:W-:Y:S01]  /*00c0*/  ULDC.64 UR10, c[0x0][0x210] ;  /* 0x00008400000a7ab9 */ /* 0x000fe20000000a00 */
[----:B------:R-:W-:Y:S01]  /*00d0*/  ULDC.64 UR12, c[0x0][0x218] ;  /* 0x00008600000c7ab9 */ /* 0x000fe20000000a00 */
[----:B------:R-:W-:Y:S02]  /*00e0*/  ULDC.64 UR8, c[0x0][0x218] ;  /* 0x0000860000087ab9 */ /* 0x000fe40000000a00 */
[----:B------:R-:W1:Y:S08]  /*00f0*/  S2UR UR18, SR_CTAID.Z ;  /* 0x00000000001279c3 */ /* 0x000e700000002700 */
[----:B------:R-:W2:Y:S08]  /*0100*/  LDC.64 R10, c[0x0][0x220] ;  /* 0x00008800ff0a7b82 */ /* 0x000eb00000000a00 */
[----:B------:R-:W3:Y:S01]  /*0110*/  LDC.64 R8, c[0x0][0x220] ;  /* 0x00008800ff087b82 */ /* 0x000ee20000000a00 */
[----:B0-----:R-:W-:Y:S01]  /*0120*/  ISETP.NE.AND P0, PT, R4, 0x1, PT ;  /* 0x000000010400780c */ /* 0x001fe20003f05270 */
[----:B-1----:R-:W-:-:S02]  /*0130*/  UIMAD UR19, UR18, UR16, URZ ;  /* 0x00000010121372a4 */ /* 0x002fc4000f8e023f */
[----:B------:R-:W-:Y:S02]  /*0140*/  UIMAD UR16, UR5, UR4, URZ ;  /* 0x00000004051072a4 */ /* 0x000fe4000f8e023f */
[----:B------:R-:W-:Y:S01]  /*0150*/  UIMAD UR18, UR18, UR17, URZ ;  /* 0x00000011121272a4 */ /* 0x000fe2000f8e023f */
[----:B------:R-:W-:Y:S01]  /*0160*/  ULDC UR5, c[0x0][0x234] ;  /* 0x00008d0000057ab9 */ /* 0x000fe20000000800 */
[----:B------:R-:W-:-:S06]  /*0170*/  ULDC UR4, c[0x0][0x238] ;  /* 0x00008e0000047ab9 */ /* 0x000fcc0000000800 */
[----:B------:R-:W-:Y:S05]  /*0180*/  @!P0 BRA `(.L_x_6) ;  /* 0x00000000005c8947 */ /* 0x000fea0003800000 */
[----:B------:R-:W-:Y:S01]  /*0190*/  BSSY B0, `(.L_x_7) ;  /* 0x0000015000007945 */ /* 0x000fe20003800000 */
.L_x_8:
[----:B------:R-:W-:Y:S05]  /*01a0*/  IMAD.HI.U32 R6, R0, UR5, RZ ;  /* 0x0000000500067c27 */ /* 0x000fea000f8e00ff */
[----:B------:R-:W-:Y:S04]  /*01b0*/  SHF.R.U32.HI R6, RZ, UR4, R6 ;  /* 0x00000004ff067c19 */ /* 0x000fe80008011606 */
[C---:B--23--:R-:W-:Y:S04]  /*01c0*/  LEA R8, P0, R6.reuse, R10, 0x2 ;  /* 0x0000000a06087211 */ /* 0x04cfe800078010ff */
[----:B------:R-:W-:Y:S05]  /*01d0*/  LEA.HI.X.SX32 R9, R6, R11, 0x2, P0 ;  /* 0x0000000b06097211 */ /* 0x000fea00000f16ff */
[----:B------:R-:W2:Y:S02]  /*01e0*/  LDG.E.CONSTANT R3, desc[UR6][R8.64] ;  /* 0x0000000608037981 */ /* 0x000ea4000c1e9900 */
[----:B--2---:R-:W-:Y:S04]  /*01f0*/  IMAD.IADD R3, R3, 0x1, -R6 ;  /* 0x0000000103037824 */ /* 0x004fe800078e0a06 */
[----:B------:R-:W-:Y:S05]  /*0200*/  IMAD R2, R3, R4, R0 ;  /* 0x0000000403027224 */ /* 0x000fea00078e0200 */
[C---:B------:R-:W-:Y:S04]  /*0210*/  IADD3 R5, P0, R2.reuse, UR19, RZ ;  /* 0x0000001302057c10 */ /* 0x040fe8000ff1e0ff */
[----:B------:R-:W-:Y:S02]  /*0220*/  LEA.HI.X.SX32 R16, R2, RZ, 0x1, P0 ;  /* 0x000000ff02107211 */ /* 0x000fe400000f0eff */
[C---:B------:R-:W-:Y:S04]  /*0230*/  LEA R20, P0, R5.reuse, UR14, 0x4 ;  /* 0x0000000e05147c11 */ /* 0x040fe8000f8020ff */
[----:B------:R-:W-:Y:S02]  /*0240*/  LEA.HI.X R21, R5, UR15, R16, 0x4, P0 ;  /* 0x0000000f05157c11 */ /* 0x000fe400080f2410 */
[C---:B------:R-:W-:Y:S03]  /*0250*/  IADD3 R16, P0, R0.reuse, UR18, RZ ;  /* 0x0000001200107c10 */ /* 0x040fe6000ff1e0ff */
[----:B0-----:R-:W2:Y:S01]  /*0260*/  LDG.E.128.CONSTANT R12, desc[UR6][R20.64] ;  /* 0x00000006140c7981 */ /* 0x001ea2000c1e9d00 */
[C---:B------:R-:W-:Y:S01]  /*0270*/  LEA.HI.X.SX32 R5, R0.reuse, RZ, 0x1, P0 ;  /* 0x000000ff00057211 */ /* 0x040fe200000f0eff */
[----:B------:R-:W-:Y:S01]  /*0280*/  VIADD R0, R0, UR16 ;  /* 0x0000001000007c36 */ /* 0x000fe20008000000 */
[C---:B------:R-:W-:Y:S04]  /*0290*/  LEA R18, P0, R16.reuse, UR12, 0x4 ;  /* 0x0000000c10127c11 */ /* 0x040fe8000f8020ff */
[----:B------:R-:W-:Y:S02]  /*02a0*/  LEA.HI.X R19, R16, UR13, R5, 0x4, P0 ;  /* 0x0000000d10137c11 */ /* 0x000fe400080f2405 */
[----:B------:R-:W-:Y:S03]  /*02b0*/  ISETP.GE.AND P0, PT, R0, UR17, PT ;  /* 0x0000001100007c0c */ /* 0x000fe6000bf06270 */
[----:B--2---:R0:W-:Y:S10]  /*02c0*/  STG.E.128 desc[UR6][R18.64], R12 ;  /* 0x0000000c12007986 */ /* 0x0041f4000c101d06 */
[----:B------:R-:W-:Y:S08]  /*02d0*/  @!P0 BRA `(.L_x_8) ;  /* 0xfffffffc00b08947 */ /* 0x000ff0000383ffff */
[----:B------:R-:W-:Y:S05]  /*02e0*/  BSYNC B0 ;  /* 0x0000000000007941 */ /* 0x000fea0003800000 */
.L_x_7:
[----:B------:R-:W-:Y:S05]  /*02f0*/  EXIT ;  /* 0x000000000000794d */ /* 0x000fea0003800000 */
.L_x_6:
[----:B------:R-:W-:Y:S01]  /*0300*/  BSSY B0, `(.L_x_9) ;  /* 0x0000010000007945 */ /* 0x000fe20003800000 */
.L_x_10:
[----:B---3--:R-:W-:-:S05]  /*0310*/  IMAD.WIDE R12, R0, 0x4, R8 ;  /* 0x00000004000c7825 */ /* 0x008fca00078e0208 */
[----:B------:R-:W3:Y:S02]  /*0320*/  LDG.E.CONSTANT R2, desc[UR6][R12.64] ;  /* 0x000000060c027981 */ /* 0x000ee4000c1e9900 */
[----:B---3--:R-:W-:-:S04]  /*0330*/  IADD3 R3, P0, R2, UR19, RZ ;  /* 0x0000001302037c10 */ /* 0x008fc8000ff1e0ff */
[----:B------:R-:W-:Y:S02]  /*0340*/  LEA.HI.X.SX32 R2, R2, RZ, 0x1, P0 ;  /* 0x000000ff02027211 */ /* 0x000fe400000f0eff */
[----:B0-----:R-:W-:-:S04]  /*0350*/  LEA R4, P0, R3, UR10, 0x4 ;  /* 0x0000000a03047c11 */ /* 0x001fc8000f8020ff */
[----:B------:R-:W-:-:S06]  /*0360*/  LEA.HI.X R5, R3, UR11, R2, 0x4, P0 ;  /* 0x0000000b03057c11 */ /* 0x000fcc00080f2402 */
[----:B------:R-:W3:Y:S01]  /*0370*/  LDG.E.128.CONSTANT R4, desc[UR6][R4.64] ;  /* 0x0000000604047981 */ /* 0x000ee2000c1e9d00 */
[----:B------:R-:W-:-:S04]  /*0380*/  IADD3 R3, P0, R0, UR18, RZ ;  /* 0x0000001200037c10 */ /* 0x000fc8000ff1e0ff */
[C---:B------:R-:W-:Y:S01]  /*0390*/  LEA.HI.X.SX32 R2, R0.reuse, RZ, 0x1, P0 ;  /* 0x000000ff00027211 */ /* 0x040fe200000f0eff */
[----:B------:R-:W-:Y:S01]  /*03a0*/  VIADD R0, R0, UR16 ;  /* 0x0000001000007c36 */ /* 0x000fe20008000000 */
[----:B--2---:R-:W-:-:S04]  /*03b0*/  LEA R10, P0, R3, UR8, 0x4 ;  /* 0x00000008030a7c11 */ /* 0x004fc8000f8020ff */
[----:B------:R-:W-:Y:S02]  /*03c0*/  LEA.HI.X R11, R3, UR9, R2, 0x4, P0 ;  /* 0x00000009030b7c11 */ /* 0x000fe400080f2402 */
[----:B------:R-:W-:-:S03]  /*03d0*/  ISETP.GE.AND P0, PT, R0, UR17, PT ;  /* 0x0000001100007c0c */ /* 0x000fc6000bf06270 */
[----:B---3--:R0:W-:Y:S10]  /*03e0*/  STG.E.128 desc[UR6][R10.64], R4 ;  /* 0x000000040a007986 */ /* 0x0081f4000c101d06 */
[----:B------:R-:W-:Y:S05]  /*03f0*/  @!P0 BRA `(.L_x_10) ;  /* 0xfffffffc00c48947 */ /* 0x000fea000383ffff */
[----:B------:R-:W-:Y:S05]  /*0400*/  BSYNC B0 ;  /* 0x0000000000007941 */ /* 0x000fea0003800000 */
.L_x_9:
[----:B------:R-:W-:Y:S05]  /*0410*/  EXIT ;  /* 0x000000000000794d */ /* 0x000fea0003800000 */
.L_x_11:
        /* <DEDUP_REMOVED lines=14> */
.L_x_3191:


//--------------------- .text._ZN7cutlass9reference6device6kernel17BlockCompareEqualINS_6half_tEEEvPiPKT_S8_m --------------------------
	.section	.text._ZN7cutlass9reference6device6kernel17BlockCompareEqualINS_6half_tEEEvPiPKT_S8_m,"ax",@progbits
	.align	128
        .global         _ZN7cutlass9reference6device6kernel17BlockCompareEqualINS_6half_tEEEvPiPKT_S8_m
        .type           _ZN7cutlass9reference6device6kernel17BlockCompareEqualINS_6half_tEEEvPiPKT_S8_m,@function
        .size           _ZN7cutlass9reference6device6kernel17BlockCompareEqualINS_6half_tEEEvPiPKT_S8_m,(.L_x_3192 - _ZN7cutlass9reference6device6kernel17BlockCompareEqualINS_6half_tEEEvPiPKT_S8_m)
        .other          _ZN7cutlass9reference6device6kernel17BlockCompareEqualINS_6half_tEEEvPiPKT_S8_m,@"STO_CUDA_ENTRY STV_DEFAULT"
_ZN7cutlass9reference6device6kernel17BlockCompareEqualINS_6half_tEEEvPiPKT_S8_m:
.text._ZN7cutlass9reference6device6kernel17BlockCompareEqualINS_6half_tEEEvPiPKT_S8_m:
[----:B------:R-:W-:Y:S01]  /*0000*/  LDC R1, c[0x0][0x28] ;  /* 0x00000a00ff017b82 */ /* 0x000fe20000000800 */
[----:B------:R-:W0:Y:S07]  /*0010*/  S2R R3, SR_TID.X ;  /* 0x0000000000037919 */ /* 0x000e2e0000002100 */
[----:B------:R-:W0:Y:S08]  /*0020*/  S2UR UR4, SR_CTAID.X ;  /* 0x00000000000479c3 */ /* 0x000e300000002500 */
[----:B------:R-:W0:Y:S02]  /*0030*/  LDC R2, c[0x0][RZ] ;  /* 0x00000000ff027b82 */ /* 0x000e240000000800 */
[----:B0-----:R-:W-:Y:S01]  /*0040*/  IMAD R0, R2, UR4, R3 ;  /* 0x0000000402007c24 */ /* 0x001fe2000f8e0203 */
[----:B------:R-:W-:-:S04]  /*0050*/  ULDC.64 UR4, c[0x0][0x228] ;  /* 0x00008a0000047ab9 */ /* 0x000fc80000000a00 */
[----:B------:R-:W-:-:S04]  /*0060*/  ISETP.GE.U32.AND P0, PT, R0, UR4, PT ;  /* 0x0000000400007c0c */ /* 0x000fc8000bf06070 */
[----:B------:R-:W-:-:S13]  /*0070*/  ISETP.GE.U32.AND.EX P0, PT, RZ, UR5, PT, P0 ;  /* 0x00000005ff007c0c */ /* 0x000fda000bf06100 */
[----:B------:R-:W-:Y:S05]  /*0080*/  @P0 EXIT ;  /* 0x000000000000094d */ /* 0x000fea0003800000 */
[----:B------:R-:W-:Y:S01]  /*0090*/  BSSY B0, `(.L_x_12) ;  /* 0x0000019000007945 */ /* 0x000fe20003800000 */
[----:B------:R-:W-:Y:S01]  /*00a0*/  ULDC UR4, c[0x0][0xc] ;  /* 0x0000030000047ab9 */ /* 0x000fe20000000800 */
[----:B------:R-:W-:Y:S01]  /*00b0*/  IMAD.MOV.U32 R6, RZ, RZ, RZ ;  /* 0x000000ffff067224 */ /* 0x000fe200078e00ff */
[----:B------:R-:W-:Y:S01]  /*00c0*/  ULDC.64 UR6, c[0x0][0x208] ;  /* 0x0000820000067ab9 */ /* 0x000fe20000000a00 */
[----:B------:R-:W-:Y:S01]  /*00d0*/  IMAD.MOV.U32 R7, RZ, RZ, R0 ;  /* 0x000000ffff077224 */ /* 0x000fe200078e0000 */
[----:B------:R-:W-:Y:S01]  /*00e0*/  ULDC.64 UR10, c[0x0][0x228] ;  /* 0x00008a00000a7ab9 */ /* 0x000fe20000000a00 */
[----:B------:R-:W-:Y:S01]  /*00f0*/  IMAD R0, R2, UR4, RZ ;  /* 0x0000000402007c24 */ /* 0x000fe2000f8e02ff */
[----:B------:R-:W-:Y:S01]  /*0100*/  ULDC.64 UR4, c[0x0][0x218] ;  /* 0x0000860000047ab9 */ /* 0x000fe20000000a00 */
[----:B------:R-:W-:-:S05]  /*0110*/  ULDC.64 UR8, c[0x0][0x220] ;  /* 0x0000880000087ab9 */ /* 0x000fca0000000a00 */
.L_x_14:
[C---:B------:R-:W-:Y:S01]  /*0120*/  IMAD.SHL.U32 R4, R7.reuse, 0x2, RZ ;  /* 0x0000000207047824 */ /* 0x040fe200078e00ff */
[----:B------:R-:W-:-:S04]  /*0130*/  SHF.L.U64.HI R5, R7, 0x1, R6 ;  /* 0x0000000107057819 */ /* 0x000fc80000010206 */
[C---:B------:R-:W-:Y:S02]  /*0140*/  IADD3 R2, P0, R4.reuse, UR4, RZ ;  /* 0x0000000404027c10 */ /* 0x040fe4000ff1e0ff */
[----:B------:R-:W-:Y:S02]  /*0150*/  IADD3 R4, P1, R4, UR8, RZ ;  /* 0x0000000804047c10 */ /* 0x000fe4000ff3e0ff */
[C---:B------:R-:W-:Y:S02]  /*0160*/  IADD3.X R3, R5.reuse, UR5, RZ, P0, !PT ;  /* 0x0000000505037c10 */ /* 0x040fe400087fe4ff */
[----:B------:R-:W-:-:S03]  /*0170*/  IADD3.X R5, R5, UR9, RZ, P1, !PT ;  /* 0x0000000905057c10 */ /* 0x000fc60008ffe4ff */
[----:B------:R-:W2:Y:S04]  /*0180*/  LDG.E.U16 R2, desc[UR6][R2.64] ;  /* 0x0000000602027981 */ /* 0x000ea8000c1e1500 */
[----:B------:R-:W2:Y:S02]  /*0190*/  LDG.E.U16 R5, desc[UR6][R4.64] ;  /* 0x0000000604057981 */ /* 0x000ea4000c1e1500 */
[----:B--2---:R-:W-:-:S13]  /*01a0*/  HSETP2.NE.AND P0, PT, R2.H0_H0, R5.H0_H0, PT ;  /* 0x2000000502007234 */ /* 0x004fda0003f05800 */
[----:B------:R-:W-:Y:S05]  /*01b0*/  @P0 BRA `(.L_x_13) ;  /* 0x0000000000180947 */ /* 0x000fea0003800000 */
[----:B------:R-:W-:-:S05]  /*01c0*/  IADD3 R7, P0, R0, R7, RZ ;  /* 0x0000000700077210 */ /* 0x000fca0007f1e0ff */
[----:B------:R-:W-:Y:S01]  /*01d0*/  IMAD.X R6, RZ, RZ, R6, P0 ;  /* 0x000000ffff067224 */ /* 0x000fe200000e0606 */
[----:B------:R-:W-:-:S04]  /*01e0*/  ISETP.GE.U32.AND P0, PT, R7, UR10, PT ;  /* 0x0000000a07007c0c */ /* 0x000fc8000bf06070 */
[----:B------:R-:W-:-:S13]  /*01f0*/  ISETP.GE.U32.AND.EX P0, PT, R6, UR11, PT, P0 ;  /* 0x0000000b06007c0c */ /* 0x000fda000bf06100 */
[----:B------:R-:W-:Y:S05]  /*0200*/  @!P0 BRA `(.L_x_14) ;  /* 0xfffffffc00c48947 */ /* 0x000fea000383ffff */
[----:B------:R-:W-:Y:S05]  /*0210*/  EXIT ;  /* 0x000000000000794d */ /* 0x000fea0003800000 */
.L_x_13:
[----:B------:R-:W-:Y:S05]  /*0220*/  BSYNC B0 ;  /* 0x0000000000007941 */ /* 0x000fea0003800000 */
.L_x_12:
[----:B------:R-:W0:Y:S02]  /*0230*/  LDC.64 R2, c[0x0][0x210] ;  /* 0x00008400ff027b82 */ /* 0x000e240000000a00 */
[----:B0-----:R-:W-:Y:S01]  /*0240*/  STG.E desc[UR6][R2.64], RZ ;  /* 0x000000ff02007986 */ /* 0x001fe2000c101906 */
[----:B------:R-:W-:Y:S05]  /*0250*/  EXIT ;  /* 0x000000000000794d */ /* 0x000fea0003800000 */
.L_x_15:
        /* <DEDUP_REMOVED lines=10> */
.L_x_3192:


//--------------------- .text._ZN7cutlass9reference6device6kernel13TensorForEachINS1_6detail20TensorFillLinearFuncINS_6half_tENS_6layout18PackedVectorLayoutEEELi1ENS9_6ParamsEEEvNS_5CoordIXT0_EilEET1_ --------------------------
	.section	.text._ZN7cutlass9reference6device6kernel13TensorForEachINS1_6detail20TensorFillLinearFuncINS_6half_tENS_6layout18PackedVectorLayoutEEELi1ENS9_6ParamsEEEvNS_5CoordIXT0_EilEET1_,"ax",@progbits
	.align	128
        .global         _ZN7cutlass9reference6device6kernel13TensorForEachINS1_6detail20TensorFillLinearFuncINS_6half_tENS_6layout18PackedVectorLayoutEEELi1ENS9_6ParamsEEEvNS_5CoordIXT0_EilEET1_
        .type           _ZN7cutlass9reference6device6kernel13TensorForEachINS1_6detail20TensorFillLinearFuncINS_6half_tENS_6layout18PackedVectorLayoutEEELi1ENS9_6ParamsEEEvNS_5CoordIXT0_EilEET1_,@function
        .size           _ZN7cutlass9reference6device6kernel13TensorForEachINS1_6detail20TensorFillLinearFuncINS_6half_tENS_6layout18PackedVectorLayoutEEELi1ENS9_6ParamsEEEvNS_5CoordIXT0_EilEET1_,(.L_x_3193 - _ZN7cutlass9reference6device6kernel13TensorForEachINS1_6detail20TensorFillLinearFuncINS_6half_tENS_6layout18PackedVectorLayoutEEELi1ENS9_6ParamsEEEvNS_5CoordIXT0_EilEET1_)
        .other          _ZN7cutlass9reference6device6kernel13TensorForEachINS1_6detail20TensorFillLinearFuncINS_6half_tENS_6layout18PackedVectorLayoutEEELi1ENS9_6ParamsEEEvNS_5CoordIXT0_EilEET1_,@"STO_CUDA_ENTRY STV_DEFAULT"
_ZN7cutlass9reference6device6kernel13TensorForEachINS1_6detail20TensorFillLinearFuncINS_6half_tENS_6layout18PackedVectorLayoutEEELi1ENS9_6ParamsEEEvNS_5CoordIXT0_EilEET1_:
.text._ZN7cutlass9reference6device6kernel13TensorForEachINS1_6detail20TensorFillLinearFuncINS_6half_tENS_6layout18PackedVectorLayoutEEELi1ENS9_6ParamsEEEvNS_5CoordIXT0_EilEET1_:
[----:B------:R-:W-:Y:S01]  /*0000*/  LDC R1, c[0x0][0x28] ;  /* 0x00000a00ff017b82 */ /* 0x000fe20000000800 */
[----:B------:R-:W0:Y:S01]  /*0010*/  S2R R3, SR_CTAID.X ;  /* 0x0000000000037919 */ /* 0x000e220000002500 */
[----:B------:R-:W-:Y:S01]  /*0020*/  ULDC UR4, c[0x0][0x210] ;  /* 0x0000840000047ab9 */ /* 0x000fe20000000800 */
[----:B------:R-:W-:Y:S01]  /*0030*/  ULDC UR6, c[0x0][0x0] ;  /* 0x0000000000067ab9 */ /* 0x000fe20000000800 */
[----:B------:R-:W-:Y:S01]  /*0040*/  USHF.R.S32.HI UR5, URZ, 0x1f, UR4 ;  /* 0x0000001f3f057899 */ /* 0x000fe20008011404 */
[----:B------:R-:W0:Y:S05]  /*0050*/  S2R R2, SR_TID.X ;  /* 0x0000000000027919 */ /* 0x000e2a0000002100 */
[----:B------:R-:W-:Y:S01]  /*0060*/  MOV R0, UR5 ;  /* 0x0000000500007c02 */ /* 0x000fe20008000f00 */
[----:B0-----:R-:W-:-:S05]  /*0070*/  IMAD R2, R3, UR6, R2 ;  /* 0x0000000603027c24 */ /* 0x001fca000f8e0202 */
[----:B------:R-:W-:-:S04]  /*0080*/  ISETP.LT.U32.AND P0, PT, R2, UR4, PT ;  /* 0x0000000402007c0c */ /* 0x000fc8000bf01070 */
[----:B------:R-:W-:-:S13]  /*0090*/  ISETP.GT.AND.EX P0, PT, R0, RZ, PT, P0 ;  /* 0x000000ff0000720c */ /* 0x000fda0003f04300 */
[----:B------:R-:W-:Y:S05]  /*00a0*/  @!P0 EXIT ;  /* 0x000000000000894d */ /* 0x000fea0003800000 */
[----:B------:R-:W0:Y:S01]  /*00b0*/  LDC.U16 R0, c[0x0][0x22a] ;  /* 0x00008a80ff007b82 */ /* 0x000e220000000400 */
[----:B------:R-:W-:Y:S01]  /*00c0*/  HFMA2.MMA R8, -RZ, RZ, 0, 0 ;  /* 0x00000000ff087435 */ /* 0x000fe200000001ff */
[----:B------:R-:W-:Y:S01]  /*00d0*/  ULDC UR4, c[0x0][0xc] ;  /* 0x0000030000047ab9 */ /* 0x000fe20000000800 */
[----:B------:R-:W-:Y:S01]  /*00e0*/  ULDC.64 UR8, c[0x0][0x208] ;  /* 0x0000820000087ab9 */ /* 0x000fe20000000a00 */
[----:B------:R-:W-:-:S03]  /*00f0*/  UIMAD UR6, UR6, UR4, URZ ;  /* 0x00000004060672a4 */ /* 0x000fc6000f8e023f */
[----:B------:R-:W-:Y:S01]  /*0100*/  ULDC UR4, c[0x0][0x210] ;  /* 0x0000840000047ab9 */ /* 0x000fe20000000800 */
[----:B------:R-:W1:Y:S01]  /*0110*/  LDC.U16 R5, c[0x0][0x228] ;  /* 0x00008a00ff057b82 */ /* 0x000e620000000400 */
[----:B0-----:R-:W-:Y:S02]  /*0120*/  HADD2.F32 R0, -RZ, R0.H0_H0 ;  /* 0x20000000ff007230 */ /* 0x001fe40000004100 */
[----:B-1----:R-:W-:-:S07]  /*0130*/  HADD2.F32 R5, -RZ, R5.H0_H0 ;  /* 0x20000005ff057230 */ /* 0x002fce0000004100 */
.L_x_16:
[C---:B------:R-:W-:Y:S11]  /*0140*/  ISETP.LT.AND P0, PT, R2.reuse, UR4, PT ;  /* 0x0000000402007c0c */ /* 0x040ff6000bf01270 */
[----:B------:R-:W-:Y:S02]  /*0150*/  @!UPT UIADD3 URZ, URZ, URZ, URZ ;  /* 0x0000003f3f3ff290 */ /* 0x000fe4000fffe03f */
[----:B------:R-:W-:Y:S01]  /*0160*/  @P0 I2FP.F32.S32 R4, R2 ;  /* 0x0000000200040245 */ /* 0x000fe20000201400 */
[----:B0-----:R-:W0:Y:S01]  /*0170*/  @P0 LDC.64 R6, c[0x0][0x218] ;  /* 0x00008600ff060b82 */ /* 0x001e220000000a00 */
[----:B------:R-:W-:Y:S03]  /*0180*/  @P0 SHF.R.S64 R9, RZ, 0x1f, R2 ;  /* 0x0000001fff090819 */ /* 0x000fe60000001002 */
[----:B------:R-:W-:Y:S01]  /*0190*/  @P0 FFMA R3, R5, R4, R0 ;  /* 0x0000000405030223 */ /* 0x000fe20000000000 */
[----:B0-----:R-:W-:Y:S04]  /*01a0*/  @P0 IADD3 R10, P1, R9, R6, RZ ;  /* 0x00000006090a0210 */ /* 0x001fe80007f3e0ff */
[----:B------:R-:W-:Y:S02]  /*01b0*/  @P0 F2FP.F16.F32.PACK_AB R6, RZ, R3 ;  /* 0x00000003ff06023e */ /* 0x000fe400000000ff */
[C---:B------:R-:W-:Y:S05]  /*01c0*/  @P0 LEA.HI.X.SX32 R11, R2.reuse, R7, 0x1, P1 ;  /* 0x00000007020b0211 */ /* 0x040fea00008f0eff */
[----:B------:R0:W-:Y:S01]  /*01d0*/  @P0 STG.E.U16 desc[UR8][R10.64], R6 ;  /* 0x000000060a000986 */ /* 0x0001e2000c101508 */
[----:B------:R-:W-:Y:S05]  /*01e0*/  IADD3 R2, P0, R2, UR6, RZ ;  /* 0x0000000602027c10 */ /* 0x000fea000ff1e0ff */
[----:B------:R-:W-:Y:S01]  /*01f0*/  IMAD.X R8, RZ, RZ, R8, P0 ;  /* 0x000000ffff087224 */ /* 0x000fe200000e0608 */
[----:B------:R-:W-:Y:S04]  /*0200*/  ISETP.GE.U32.AND P0, PT, R2, UR4, PT ;  /* 0x0000000402007c0c */ /* 0x000fe8000bf06070 */
[----:B------:R-:W-:Y:S11]  /*0210*/  ISETP.GE.AND.EX P0, PT, R8, UR5, PT, P0 ;  /* 0x0000000508007c0c */ /* 0x000ff6000bf06300 */
[----:B------:R-:W-:Y:S02]  /*0220*/  @!UPT UIADD3 URZ, URZ, URZ, URZ ;  /* 0x0000003f3f3ff290 */ /* 0x000fe4000fffe03f */
[----:B------:R-:W-:Y:S08]  /*0230*/  @!P0 BRA `(.L_x_16) ;  /* 0xfffffffc00c08947 */ /* 0x000ff0000383ffff */
[----:B------:R-:W-:Y:S05]  /*0240*/  EXIT ;  /* 0x000000000000794d */ /* 0x000fea0003800000 */
.L_x_17:
        /* <DEDUP_REMOVED lines=11> */
.L_x_3193:


//--------------------- .text._ZN7cutlass9reference6device6kernel12BlockForEachINS_6half_tENS1_6detail17RandomUniformFuncIS4_EEEEvPT_mNT0_6ParamsE --------------------------
	.section	.text._ZN7cutlass9reference6device6kernel12BlockForEachINS_6half_tENS1_6detail17RandomUniformFuncIS4_EEEEvPT_mNT0_6ParamsE,"ax",@progbits
	.align	128
        .global         _ZN7cutlass9reference6device6kernel12BlockForEachINS_6half_tENS1_6detail17RandomUniformFuncIS4_EEEEvPT_mNT0_6ParamsE
        .type           _ZN7cutlass9reference6device6kernel12BlockForEachINS_6half_tENS1_6detail17RandomUniformFuncIS4_EEEEvPT_mNT0_6ParamsE,@function
        .size           _ZN7cutlass9reference6device6kernel12BlockForEachINS_6half_tENS1_6detail17RandomUniformFuncIS4_EEEEvPT_mNT0_6ParamsE,(.L_x_3194 - _ZN7cutlass9reference6device6kernel12BlockForEachINS_6half_tENS1_6detail17RandomUniformFuncIS4_EEEEvPT_mNT0_6ParamsE)
        .other          _ZN7cutlass9reference6device6kernel12BlockForEachINS_6half_tENS1_6detail17RandomUniformFuncIS4_EEEEvPT_mNT0_6ParamsE,@"STO_CUDA_ENTRY STV_DEFAULT"
_ZN7cutlass9reference6device6kernel12BlockForEachINS_6half_tENS1_6detail17RandomUniformFuncIS4_EEEEvPT_mNT0_6ParamsE:
.text._ZN7cutlass9reference6device6kernel12BlockForEachINS_6half_tENS1_6detail17RandomUniformFuncIS4_EEEEvPT_mNT0_6ParamsE:
[----:B------:R-:W0:Y:S08]  /*0000*/  LDC R1, c[0x0][0x28] ;  /* 0x00000a00ff017b82 */ /* 0x000e300000000800 */
[----:B------:R-:W1:Y:S01]  /*0010*/  LDC.U8 R0, c[0x0][0x24c] ;  /* 0x00009300ff007b82 */ /* 0x000e620000000000 */
[----:B------:R-:W2:Y:S01]  /*0020*/  S2R R15, SR_CTAID.X ;  /* 0x00000000000f7919 */ /* 0x000ea20000002500 */
[----:B0-----:R-:W-:Y:S01]  /*0030*/  VIADD R1, R1, 0xffffffa0 ;  /* 0xffffffa001017836 */ /* 0x001fe20000000000 */
[----:B------:R-:W-:Y:S01]  /*0040*/  ULDC UR4, c[0x0][0x0] ;  /* 0x0000000000047ab9 */ /* 0x000fe20000000800 */
[----:B------:R-:W-:Y:S01]  /*0050*/  ULDC.64 UR16, c[0x0][0x208] ;  /* 0x0000820000107ab9 */ /* 0x000fe20000000a00 */
[----:B------:R-:W2:Y:S01]  /*0060*/  S2R R14, SR_TID.X ;  /* 0x00000000000e7919 */ /* 0x000ea20000002100 */
[----:B------:R-:W-:Y:S02]  /*0070*/  BSSY B1, `(.L_x_18) ;  /* 0x0000123000017945 */ /* 0x000fe40003800000 */
[----:B------:R-:W1:Y:S08]  /*0080*/  LDC.U8 R5, c[0x0][0x24d] ;  /* 0x00009340ff057b82 */ /* 0x000e700000000000 */
[----:B------:R-:W0:Y:S08]  /*0090*/  LDC.U8 R4, c[0x0][0x24e] ;  /* 0x00009380ff047b82 */ /* 0x000e300000000000 */
[----:B------:R-:W3:Y:S08]  /*00a0*/  LDC.64 R2, c[0x0][0x220] ;  /* 0x00008800ff027b82 */ /* 0x000ef00000000a00 */
[----:B------:R-:W4:Y:S01]  /*00b0*/  LDC.U8 R13, c[0x0][0x24f] ;  /* 0x000093c0ff0d7b82 */ /* 0x000f220000000000 */
[----:B-1----:R-:W-:-:S07]  /*00c0*/  PRMT R5, R5, 0x7604, R0 ;  /* 0x0000760405057816 */ /* 0x002fce0000000000 */
[----:B------:R-:W1:Y:S01]  /*00d0*/  LDC R12, c[0x0][0x248] ;  /* 0x00009200ff0c7b82 */ /* 0x000e620000000800 */
[----:B0-----:R-:W-:-:S07]  /*00e0*/  PRMT R4, R4, 0x7054, R5 ;  /* 0x0000705404047816 */ /* 0x001fce0000000005 */
[----:B------:R-:W0:Y:S01]  /*00f0*/  LDC.64 R18, c[0x0][0x220] ;  /* 0x00008800ff127b82 */ /* 0x000e220000000a00 */
[----:B---3--:R-:W-:Y:S02]  /*0100*/  LOP3.LUT R5, R2, 0xaad26b49, RZ, 0x3c, !PT ;  /* 0xaad26b4902057812 */ /* 0x008fe400078e3cff */
[----:B------:R-:W-:-:S03]  /*0110*/  LOP3.LUT R2, R3, 0xf7dcefdd, RZ, 0x3c, !PT ;  /* 0xf7dcefdd03027812 */ /* 0x000fc600078e3cff */
[----:B------:R-:W-:Y:S02]  /*0120*/  IMAD R3, R5, 0x4182bed5, RZ ;  /* 0x4182bed505037824 */ /* 0x000fe400078e02ff */
[----:B------:R-:W3:Y:S01]  /*0130*/  LDC.64 R10, c[0x0][0x228] ;  /* 0x00008a00ff0a7b82 */ /* 0x000ee20000000a00 */
[----:B------:R-:W-:Y:S01]  /*0140*/  IMAD R2, R2, -0x658354e5, RZ ;  /* 0x9a7cab1b02027824 */ /* 0x000fe200078e02ff */
[----:B----4-:R-:W-:Y:S01]  /*0150*/  PRMT R13, R13, 0x654, R4 ;  /* 0x000006540d0d7816 */ /* 0x010fe20000000004 */
[C---:B------:R-:W-:Y:S01]  /*0160*/  VIADD R7, R3.reuse, 0x75bcd15 ;  /* 0x075bcd1503077836 */ /* 0x040fe20000000000 */
[C---:B------:R-:W-:Y:S01]  /*0170*/  LOP3.LUT R4, R3.reuse, 0x159a55e5, RZ, 0x3c, !PT ;  /* 0x159a55e503047812 */ /* 0x040fe200078e3cff */
[C---:B------:R-:W-:Y:S01]  /*0180*/  VIADD R5, R2.reuse, 0x1f123bb5 ;  /* 0x1f123bb502057836 */ /* 0x040fe20000000000 */
[C---:B------:R-:W-:Y:S01]  /*0190*/  IADD3 R6, R3.reuse, 0x64f0c9, R2 ;  /* 0x0064f0c903067810 */ /* 0x040fe20007ffe002 */
[----:B------:R-:W-:Y:S01]  /*01a0*/  VIADD R3, R3, 0x583f19 ;  /* 0x00583f1903037836 */ /* 0x000fe20000000000 */
[----:B------:R-:W4:Y:S01]  /*01b0*/  LDC.64 R16, c[0x0][0x238] ;  /* 0x00008e00ff107b82 */ /* 0x000f220000000a00 */
[----:B------:R-:W-:Y:S01]  /*01c0*/  LOP3.LUT R2, R2, 0x5491333, RZ, 0x3c, !PT ;  /* 0x0549133302027812 */ /* 0x000fe200078e3cff */
[----:B-1----:R2:W-:Y:S04]  /*01d0*/  STL.64 [R1+0x28], R12 ;  /* 0x0000280c01007387 */ /* 0x0025e80000100a00 */
[----:B------:R1:W-:Y:S02]  /*01e0*/  STL.64 [R1+0x30], R6 ;  /* 0x0000300601007387 */ /* 0x0003e40000100a00 */
[----:B------:R-:W5:Y:S02]  /*01f0*/  LDC R0, c[0x0][0x230] ;  /* 0x00008c00ff007b82 */ /* 0x000f640000000800 */
[----:B0-----:R1:W-:Y:S04]  /*0200*/  STL.64 [R1], R18 ;  /* 0x0000001201007387 */ /* 0x0013e80000100a00 */
[----:B------:R1:W-:Y:S02]  /*0210*/  STL.64 [R1+0x38], R4 ;  /* 0x0000380401007387 */ /* 0x0003e40000100a00 */
[----:B------:R-:W0:Y:S02]  /*0220*/  LDC.64 R8, c[0x0][0x240] ;  /* 0x00009000ff087b82 */ /* 0x000e240000000a00 */
[----:B---3--:R1:W-:Y:S04]  /*0230*/  STL.64 [R1+0x8], R10 ;  /* 0x0000080a01007387 */ /* 0x0083e80000100a00 */
[----:B------:R1:W-:Y:S04]  /*0240*/  STL.64 [R1+0x40], R2 ;  /* 0x0000400201007387 */ /* 0x0003e80000100a00 */
[----:B----4-:R1:W-:Y:S01]  /*0250*/  STL.64 [R1+0x18], R16 ;  /* 0x0000181001007387 */ /* 0x0103e20000100a00 */
[----:B--2---:R-:W-:-:S02]  /*0260*/  IMAD R13, R15, UR4, R14 ;  /* 0x000000040f0d7c24 */ /* 0x004fc4000f8e020e */
[----:B------:R-:W-:Y:S01]  /*0270*/  IMAD.MOV.U32 R12, RZ, RZ, RZ ;  /* 0x000000ffff0c7224 */ /* 0x000fe200078e00ff */
[----:B-----5:R1:W-:Y:S02]  /*0280*/  STL [R1+0x10], R0 ;  /* 0x0000100001007387 */ /* 0x0203e40000100800 */
[----:B------:R-:W-:Y:S02]  /*0290*/  ISETP.NE.AND P0, PT, R13, RZ, PT ;  /* 0x000000ff0d00720c */ /* 0x000fe40003f05270 */
[----:B0-----:R1:W-:Y:S11]  /*02a0*/  STL.64 [R1+0x20], R8 ;  /* 0x0000200801007387 */ /* 0x0013f60000100a00 */
[----:B------:R-:W-:Y:S05]  /*02b0*/  @!P0 BRA `(.L_x_19) ;  /* 0x0000000c00f88947 */ /* 0x000fea0003800000 */
[----:B------:R-:W-:Y:S01]  /*02c0*/  HFMA2.MMA R21, -RZ, RZ, 0, 0 ;  /* 0x00000000ff157435 */ /* 0x000fe200000001ff */
[----:B-1----:R-:W-:Y:S02]  /*02d0*/  MOV R11, R13 ;  /* 0x0000000d000b7202 */ /* 0x002fe40000000f00 */
[----:B------:R-:W-:-:S08]  /*02e0*/  MOV R8, R12 ;  /* 0x0000000c00087202 */ /* 0x000fd00000000f00 */
.L_x_25:
[----:B------:R-:W-:Y:S01]  /*02f0*/  LOP3.LUT P0, RZ, R11, 0x3, RZ, 0xc0, !PT ;  /* 0x000000030bff7812 */ /* 0x000fe2000780c0ff */
[----:B------:R-:W-:-:S12]  /*0300*/  BSSY B0, `(.L_x_20) ;  /* 0x00000f2000007945 */ /* 0x000fd80003800000 */
[----:B0-----:R-:W-:Y:S05]  /*0310*/  @!P0 BRA `(.L_x_21) ;  /* 0x0000000c00c08947 */ /* 0x001fea0003800000 */
[----:B------:R-:W-:Y:S02]  /*0320*/  HFMA2.MMA R19, -RZ, RZ, 0, 0 ;  /* 0x00000000ff137435 */ /* 0x000fe400000001ff */
.L_x_24:
[----:B------:R-:W-:Y:S01]  /*0330*/  IMAD.MOV.U32 R20, RZ, RZ, RZ ;  /* 0x000000ffff147224 */ /* 0x000fe200078e00ff */
[----:B0-----:R-:W-:Y:S02]  /*0340*/  CS2R R2, SRZ ;  /* 0x0000000000027805 */ /* 0x001fe4000001ff00 */
[----:B------:R-:W-:Y:S01]  /*0350*/  CS2R R4, SRZ ;  /* 0x0000000000047805 */ /* 0x000fe2000001ff00 */
[----:B------:R-:W-:-:S07]  /*0360*/  IMAD.MOV.U32 R7, RZ, RZ, RZ ;  /* 0x000000ffff077224 */ /* 0x000fce00078e00ff */
.L_x_23:
[----:B------:R-:W-:Y:S01]  /*0370*/  LEA R0, R20, R1, 0x2 ;  /* 0x0000000114007211 */ /* 0x000fe200078e10ff */
[----:B------:R-:W0:Y:S05]  /*0380*/  LDC.64 R24, c[0x4][RZ] ;  /* 0x01000000ff187b82 */ /* 0x000e2a0000000a00 */
[----:B------:R-:W5:Y:S01]  /*0390*/  LDL R0, [R0+0x34] ;  /* 0x0000340000007983 */ /* 0x000f620000100800 */
[----:B------:R-:W-:Y:S02]  /*03a0*/  SHF.R.S32.HI R9, RZ, 0x1f, R21 ;  /* 0x0000001fff097819 */ /* 0x000fe40000011415 */
[----:B------:R-:W-:-:S03]  /*03b0*/  MOV R17, RZ ;  /* 0x000000ff00117202 */ /* 0x000fc60000000f00 */
[----:B------:R-:W-:Y:S02]  /*03c0*/  IMAD R9, R9, 0xc80, RZ ;  /* 0x00000c8009097824 */ /* 0x000fe400078e02ff */
[----:B0-----:R-:W-:-:S05]  /*03d0*/  IMAD.WIDE.U32 R24, R21, 0xc80, R24 ;  /* 0x00000c8015187825 */ /* 0x001fca00078e0018 */
[----:B------:R-:W-:-:S07]  /*03e0*/  IADD3 R9, R25, R9, RZ ;  /* 0x0000000919097210 */ /* 0x000fce0007ffe0ff */
.L_x_22:
[----:B------:R-:W-:Y:S02]  /*03f0*/  IMAD.MOV.U32 R10, RZ, RZ, 0x1 ;  /* 0x00000001ff0a7424 */ /* 0x000fe400078e00ff */
[----:B------:R-:W-:-:S03]  /*0400*/  IMAD.MOV.U32 R14, RZ, RZ, R24 ;  /* 0x000000ffff0e7224 */ /* 0x000fc600078e0018 */
[----:B------:R-:W-:Y:S01]  /*0410*/  SHF.L.U32 R15, R10, R17, RZ ;  /* 0x000000110a0f7219 */ /* 0x000fe200000006ff */
[----:B------:R-:W-:-:S03]  /*0420*/  IMAD R10, R20, 0x20, R17 ;  /* 0x00000020140a7824 */ /* 0x000fc600078e0211 */
[----:B-----5:R-:W-:Y:S01]  /*0430*/  LOP3.LUT P0, RZ, R0, R15, RZ, 0xc0, !PT ;  /* 0x0000000f00ff7212 */ /* 0x020fe2000780c0ff */
[----:B------:R-:W-:Y:S02]  /*0440*/  IMAD R10, R10, 0x5, RZ ;  /* 0x000000050a0a7824 */ /* 0x000fe400078e02ff */
[----:B------:R-:W-:Y:S02]  /*0450*/  IMAD.MOV.U32 R15, RZ, RZ, R9 ;  /* 0x000000ffff0f7224 */ /* 0x000fe400078e0009 */
[----:B------:R-:W-:-:S08]  /*0460*/  IMAD.WIDE R22, R10, 0x4, R14 ;  /* 0x000000040a167825 */ /* 0x000fd000078e020e */
[----:B------:R-:W2:Y:S04]  /*0470*/  @P0 LDG.E R16, desc[UR16][R22.64] ;  /* 0x0000001016100981 */ /* 0x000ea8000c1e1900 */
[----:B------:R-:W3:Y:S04]  /*0480*/  @P0 LDG.E R10, desc[UR16][R22.64+0x8] ;  /* 0x00000810160a0981 */ /* 0x000ee8000c1e1900 */
[----:B------:R-:W4:Y:S01]  /*0490*/  @P0 LDG.E R15, desc[UR16][R22.64+0xc] ;  /* 0x00000c10160f0981 */ /* 0x000f22000c1e1900 */
[----:B------:R-:W-:-:S03]  /*04a0*/  IMAD.MOV.U32 R14, RZ, RZ, 0x2 ;  /* 0x00000002ff0e7424 */ /* 0x000fc600078e00ff */
[----:B------:R-:W4:Y:S02]  /*04b0*/  @P0 LDG.E R27, desc[UR16][R22.64+0x4] ;  /* 0x00000410161b0981 */ /* 0x000f24000c1e1900 */
[----:B------:R-:W-:Y:S02]  /*04c0*/  SHF.L.U32 R29, R14, R17, RZ ;  /* 0x000000110e1d7219 */ /* 0x000fe400000006ff */
[----:B------:R-:W4:Y:S02]  /*04d0*/  @P0 LDG.E R14, desc[UR16][R22.64+0x10] ;  /* 0x00001010160e0981 */ /* 0x000f24000c1e1900 */
[----:B------:R-:W-:Y:S02]  /*04e0*/  LOP3.LUT P1, RZ, R0, R29, RZ, 0xc0, !PT ;  /* 0x0000001d00ff7212 */ /* 0x000fe4000782c0ff */
[----:B--2---:R-:W-:-:S11]  /*04f0*/  @P0 LOP3.LUT R7, R7, R16, RZ, 0x3c, !PT ;  /* 0x0000001007070212 */ /* 0x004fd600078e3cff */
[----:B------:R-:W2:Y:S01]  /*0500*/  @P1 LDG.E R16, desc[UR16][R22.64+0x14] ;  /* 0x0000141016101981 */ /* 0x000ea2000c1e1900 */
[----:B---3--:R-:W-:-:S03]  /*0510*/  @P0 LOP3.LUT R5, R5, R10, RZ, 0x3c, !PT ;  /* 0x0000000a05050212 */ /* 0x008fc600078e3cff */
[----:B------:R-:W3:Y:S01]  /*0520*/  @P1 LDG.E R10, desc[UR16][R22.64+0x1c] ;  /* 0x00001c10160a1981 */ /* 0x000ee2000c1e1900 */
[----:B----4-:R-:W-:-:S03]  /*0530*/  @P0 LOP3.LUT R2, R2, R15, RZ, 0x3c, !PT ;  /* 0x0000000f02020212 */ /* 0x010fc600078e3cff */
[----:B------:R-:W4:Y:S01]  /*0540*/  @P1 LDG.E R15, desc[UR16][R22.64+0x20] ;  /* 0x00002010160f1981 */ /* 0x000f22000c1e1900 */
[----:B------:R-:W-:Y:S01]  /*0550*/  @P0 LOP3.LUT R3, R3, R14, RZ, 0x3c, !PT ;  /* 0x0000000e03030212 */ /* 0x000fe200078e3cff */
[----:B------:R-:W-:-:S05]  /*0560*/  IMAD.MOV.U32 R14, RZ, RZ, 0x4 ;  /* 0x00000004ff0e7424 */ /* 0x000fca00078e00ff */
[----:B------:R-:W-:Y:S02]  /*0570*/  SHF.L.U32 R29, R14, R17, RZ ;  /* 0x000000110e1d7219 */ /* 0x000fe400000006ff */
[----:B------:R-:W4:Y:S01]  /*0580*/  @P1 LDG.E R14, desc[UR16][R22.64+0x24] ;  /* 0x00002410160e1981 */ /* 0x000f22000c1e1900 */
[----:B------:R-:W-:-:S03]  /*0590*/  @P0 LOP3.LUT R4, R4, R27, RZ, 0x3c, !PT ;  /* 0x0000001b04040212 */ /* 0x000fc600078e3cff */
[----:B------:R-:W4:Y:S01]  /*05a0*/  @P1 LDG.E R27, desc[UR16][R22.64+0x18] ;  /* 0x00001810161b1981 */ /* 0x000f22000c1e1900 */
        /* <DEDUP_REMOVED lines=143> */
[----:B------:R-:W-:-:S13]  /*0ea0*/  LOP3.LUT P1, RZ, R0, R29, RZ, 0xc0, !PT ;  /* 0x0000001d00ff7212 */ /* 0x000fda000782c0ff */
[----:B------:R-:W4:Y:S01]  /*0eb0*/  @P1 LDG.E R29, desc[UR16][R22.64+0x108] ;  /* 0x00010810161d1981 */ /* 0x000f22000c1e1900 */
[----:B--2---:R-:W-:-:S03]  /*0ec0*/  @P0 LOP3.LUT R7, R7, R16, RZ, 0x3c, !PT ;  /* 0x0000001007070212 */ /* 0x004fc600078e3cff */
[----:B------:R-:W2:Y:S01]  /*0ed0*/  @P1 LDG.E R16, desc[UR16][R22.64+0x104] ;  /* 0x0001041016101981 */ /* 0x000ea2000c1e1900 */
[----:B---3--:R-:W-:-:S03]  /*0ee0*/  @P0 LOP3.LUT R5, R5, R10, RZ, 0x3c, !PT ;  /* 0x0000000a05050212 */ /* 0x008fc600078e3cff */
[----:B------:R-:W3:Y:S01]  /*0ef0*/  @P1 LDG.E R10, desc[UR16][R22.64+0x10c] ;  /* 0x00010c10160a1981 */ /* 0x000ee2000c1e1900 */
[----:B----4-:R-:W-:-:S03]  /*0f00*/  @P0 LOP3.LUT R2, R2, R15, RZ, 0x3c, !PT ;  /* 0x0000000f02020212 */ /* 0x010fc600078e3cff */
[----:B------:R-:W4:Y:S01]  /*0f10*/  @P1 LDG.E R15, desc[UR16][R22.64+0x110] ;  /* 0x00011010160f1981 */ /* 0x000f22000c1e1900 */
[----:B------:R-:W-:Y:S01]  /*0f20*/  @P0 LOP3.LUT R3, R3, R14, RZ, 0x3c, !PT ;  /* 0x0000000e03030212 */ /* 0x000fe200078e3cff */
[----:B------:R-:W-:Y:S01]  /*0f30*/  IMAD.MOV.U32 R14, RZ, RZ, 0x4000 ;  /* 0x00004000ff0e7424 */ /* 0x000fe200078e00ff */
[----:B------:R-:W-:-:S04]  /*0f40*/  @P0 LOP3.LUT R4, R4, R27, RZ, 0x3c, !PT ;  /* 0x0000001b04040212 */ /* 0x000fc800078e3cff */
[----:B------:R-:W-:Y:S02]  /*0f50*/  SHF.L.U32 R27, R14, R17, RZ ;  /* 0x000000110e1b7219 */ /* 0x000fe400000006ff */
[----:B------:R-:W4:Y:S02]  /*0f60*/  @P1 LDG.E R14, desc[UR16][R22.64+0x114] ;  /* 0x00011410160e1981 */ /* 0x000f24000c1e1900 */
[----:B------:R-:W-:-:S13]  /*0f70*/  LOP3.LUT P0, RZ, R0, R27, RZ, 0xc0, !PT ;  /* 0x0000001b00ff7212 */ /* 0x000fda000780c0ff */
[----:B------:R-:W4:Y:S01]  /*0f80*/  @P0 LDG.E R27, desc[UR16][R22.64+0x11c] ;  /* 0x00011c10161b0981 */ /* 0x000f22000c1e1900 */
[----:B--2---:R-:W-:-:S03]  /*0f90*/  @P1 LOP3.LUT R7, R7, R16, RZ, 0x3c, !PT ;  /* 0x0000001007071212 */ /* 0x004fc600078e3cff */
[----:B------:R-:W2:Y:S01]  /*0fa0*/  @P0 LDG.E R18, desc[UR16][R22.64+0x128] ;  /* 0x0001281016120981 */ /* 0x000ea2000c1e1900 */
[----:B---3--:R-:W-:-:S03]  /*0fb0*/  @P1 LOP3.LUT R5, R5, R10, RZ, 0x3c, !PT ;  /* 0x0000000a05051212 */ /* 0x008fc600078e3cff */
[----:B------:R-:W3:Y:S01]  /*0fc0*/  @P0 LDG.E R16, desc[UR16][R22.64+0x118] ;  /* 0x0001181016100981 */ /* 0x000ee2000c1e1900 */
[----:B----4-:R-:W-:-:S03]  /*0fd0*/  @P1 LOP3.LUT R2, R2, R15, RZ, 0x3c, !PT ;  /* 0x0000000f02021212 */ /* 0x010fc600078e3cff */
[----:B------:R-:W4:Y:S04]  /*0fe0*/  @P0 LDG.E R10, desc[UR16][R22.64+0x120] ;  /* 0x00012010160a0981 */ /* 0x000f28000c1e1900 */
[----:B------:R-:W2:Y:S01]  /*0ff0*/  @P0 LDG.E R15, desc[UR16][R22.64+0x124] ;  /* 0x00012410160f0981 */ /* 0x000ea2000c1e1900 */
[----:B------:R-:W-:Y:S02]  /*1000*/  @P1 LOP3.LUT R4, R4, R29, RZ, 0x3c, !PT ;  /* 0x0000001d04041212 */ /* 0x000fe400078e3cff */
[----:B------:R-:W-:Y:S01]  /*1010*/  @P1 LOP3.LUT R3, R3, R14, RZ, 0x3c, !PT ;  /* 0x0000000e03031212 */ /* 0x000fe200078e3cff */
[----:B------:R-:W-:-:S05]  /*1020*/  IMAD.MOV.U32 R14, RZ, RZ, 0x8000 ;  /* 0x00008000ff0e7424 */ /* 0x000fca00078e00ff */
[----:B------:R-:W-:-:S04]  /*1030*/  SHF.L.U32 R29, R14, R17, RZ ;  /* 0x000000110e1d7219 */ /* 0x000fc800000006ff */
[----:B------:R-:W-:Y:S02]  /*1040*/  LOP3.LUT P1, RZ, R0, R29, RZ, 0xc0, !PT ;  /* 0x0000001d00ff7212 */ /* 0x000fe4000782c0ff */
[----:B------:R-:W-:-:S11]  /*1050*/  @P0 LOP3.LUT R4, R4, R27, RZ, 0x3c, !PT ;  /* 0x0000001b04040212 */ /* 0x000fd600078e3cff */
[----:B------:R-:W2:Y:S04]  /*1060*/  @P1 LDG.E R14, desc[UR16][R22.64+0x134] ;  /* 0x00013410160e1981 */ /* 0x000ea8000c1e1900 */
[----:B------:R-:W2:Y:S01]  /*1070*/  @P1 LDG.E R27, desc[UR16][R22.64+0x138] ;  /* 0x00013810161b1981 */ /* 0x000ea2000c1e1900 */
[----:B---3--:R-:W-:-:S03]  /*1080*/  @P0 LOP3.LUT R7, R7, R16, RZ, 0x3c, !PT ;  /* 0x0000001007070212 */ /* 0x008fc600078e3cff */
[----:B------:R-:W3:Y:S01]  /*1090*/  @P1 LDG.E R16, desc[UR16][R22.64+0x12c] ;  /* 0x00012c1016101981 */ /* 0x000ee2000c1e1900 */
[----:B----4-:R-:W-:-:S03]  /*10a0*/  @P0 LOP3.LUT R5, R5, R10, RZ, 0x3c, !PT ;  /* 0x0000000a05050212 */ /* 0x010fc600078e3cff */
[----:B------:R-:W4:Y:S01]  /*10b0*/  @P1 LDG.E R10, desc[UR16][R22.64+0x13c] ;  /* 0x00013c10160a1981 */ /* 0x000f22000c1e1900 */
[----:B--2---:R-:W-:-:S03]  /*10c0*/  @P0 LOP3.LUT R2, R2, R15, RZ, 0x3c, !PT ;  /* 0x0000000f02020212 */ /* 0x004fc600078e3cff */
[----:B------:R-:W2:Y:S01]  /*10d0*/  @P1 LDG.E R15, desc[UR16][R22.64+0x130] ;  /* 0x00013010160f1981 */ /* 0x000ea2000c1e1900 */
[----:B------:R-:W-:Y:S01]  /*10e0*/  VIADD R17, R17, 0x10 ;  /* 0x0000001011117836 */ /* 0x000fe20000000000 */
[----:B------:R-:W-:-:S04]  /*10f0*/  @P0 LOP3.LUT R3, R3, R18, RZ, 0x3c, !PT ;  /* 0x0000001203030212 */ /* 0x000fc800078e3cff */
[----:B------:R-:W-:Y:S02]  /*1100*/  ISETP.NE.AND P0, PT, R17, 0x20, PT ;  /* 0x000000201100780c */ /* 0x000fe40003f05270 */
[----:B------:R-:W-:Y:S02]  /*1110*/  @P1 LOP3.LUT R5, R5, R14, RZ, 0x3c, !PT ;  /* 0x0000000e05051212 */ /* 0x000fe400078e3cff */
[----:B------:R-:W-:Y:S02]  /*1120*/  @P1 LOP3.LUT R2, R2, R27, RZ, 0x3c, !PT ;  /* 0x0000001b02021212 */ /* 0x000fe400078e3cff */
[----:B---3--:R-:W-:Y:S02]  /*1130*/  @P1 LOP3.LUT R7, R7, R16, RZ, 0x3c, !PT ;  /* 0x0000001007071212 */ /* 0x008fe400078e3cff */
[----:B----4-:R-:W-:Y:S02]  /*1140*/  @P1 LOP3.LUT R3, R3, R10, RZ, 0x3c, !PT ;  /* 0x0000000a03031212 */ /* 0x010fe400078e3cff */
[----:B--2---:R-:W-:-:S03]  /*1150*/  @P1 LOP3.LUT R4, R4, R15, RZ, 0x3c, !PT ;  /* 0x0000000f04041212 */ /* 0x004fc600078e3cff */
[----:B------:R-:W-:Y:S05]  /*1160*/  @P0 BRA `(.L_x_22) ;  /* 0xfffffff000a00947 */ /* 0x000fea000383ffff */
[----:B------:R-:W-:-:S04]  /*1170*/  IADD3 R20, R20, 0x1, RZ ;  /* 0x0000000114147810 */ /* 0x000fc80007ffe0ff */
[----:B------:R-:W-:-:S13]  /*1180*/  ISETP.GE.U32.AND P0, PT, R20, 0x5, PT ;  /* 0x000000051400780c */ /* 0x000fda0003f06070 */
[----:B------:R-:W-:Y:S05]  /*1190*/  @!P0 BRA `(.L_x_23) ;  /* 0xfffffff000748947 */ /* 0x000fea000383ffff */
[----:B------:R-:W-:Y:S01]  /*11a0*/  VIADD R19, R19, 0x1 ;  /* 0x0000000113137836 */ /* 0x000fe20000000000 */
[----:B------:R-:W-:Y:S01]  /*11b0*/  LOP3.LUT R0, R11, 0x3, RZ, 0xc0, !PT ;  /* 0x000000030b007812 */ /* 0x000fe200078ec0ff */
[----:B------:R0:W-:Y:S03]  /*11c0*/  STL [R1+0x34], R7 ;  /* 0x0000340701007387 */ /* 0x0001e60000100800 */
[----:B------:R-:W-:Y:S01]  /*11d0*/  ISETP.GT.U32.AND P0, PT, R0, R19, PT ;  /* 0x000000130000720c */ /* 0x000fe20003f04070 */
[----:B------:R0:W-:Y:S03]  /*11e0*/  STL.64 [R1+0x38], R4 ;  /* 0x0000380401007387 */ /* 0x0001e60000100a00 */
[----:B------:R-:W-:Y:S01]  /*11f0*/  ISETP.GT.U32.AND.EX P0, PT, RZ, RZ, PT, P0 ;  /* 0x000000ffff00720c */ /* 0x000fe20003f04100 */
[----:B------:R0:W-:-:S12]  /*1200*/  STL.64 [R1+0x40], R2 ;  /* 0x0000400201007387 */ /* 0x0001d80000100a00 */
[----:B------:R-:W-:Y:S05]  /*1210*/  @P0 BRA `(.L_x_24) ;  /* 0xfffffff000440947 */ /* 0x000fea000383ffff */
.L_x_21:
[----:B------:R-:W-:Y:S05]  /*1220*/  BSYNC B0 ;  /* 0x0000000000007941 */ /* 0x000fea0003800000 */
.L_x_20:
[--C-:B------:R-:W-:Y:S01]  /*1230*/  SHF.R.U64 R11, R11, 0x2, R8.reuse ;  /* 0x000000020b0b7819 */ /* 0x100fe20000001208 */
[----:B------:R-:W-:Y:S01]  /*1240*/  VIADD R21, R21, 0x1 ;  /* 0x0000000115157836 */ /* 0x000fe20000000000 */
[----:B------:R-:W-:Y:S02]  /*1250*/  SHF.R.U32.HI R8, RZ, 0x2, R8 ;  /* 0x00000002ff087819 */ /* 0x000fe40000011608 */
[----:B------:R-:W-:-:S04]  /*1260*/  ISETP.NE.U32.AND P0, PT, R11, RZ, PT ;  /* 0x000000ff0b00720c */ /* 0x000fc80003f05070 */
[----:B------:R-:W-:-:S13]  /*1270*/  ISETP.NE.AND.EX P0, PT, R8, RZ, PT, P0 ;  /* 0x000000ff0800720c */ /* 0x000fda0003f05300 */
[----:B------:R-:W-:Y:S05]  /*1280*/  @!P0 BRA `(.L_x_19) ;  /* 0x0000000000048947 */ /* 0x000fea0003800000 */
[----:B------:R-:W-:Y:S05]  /*1290*/  BRA `(.L_x_25) ;  /* 0xfffffff000147947 */ /* 0x000fea000383ffff */
.L_x_19:
[----:B------:R-:W-:Y:S05]  /*12a0*/  BSYNC B1 ;  /* 0x0000000000017941 */ /* 0x000fea0003800000 */
.L_x_18:
[----:B------:R-:W-:Y:S01]  /*12b0*/  ULDC.64 UR4, c[0x0][0x218] ;  /* 0x0000860000047ab9 */ /* 0x000fe20000000a00 */
[----:B------:R2:W-:Y:S01]  /*12c0*/  STL.64 [R1+0x48], RZ ;  /* 0x000048ff01007387 */ /* 0x0005e20000100a00 */
[----:B------:R-:W-:-:S03]  /*12d0*/  ISETP.GE.U32.AND P0, PT, R13, UR4, PT ;  /* 0x000000040d007c0c */ /* 0x000fc6000bf06070 */
[----:B------:R2:W-:Y:S01]  /*12e0*/  STL [R1+0x50], RZ ;  /* 0x000050ff01007387 */ /* 0x0005e20000100800 */
[----:B------:R-:W-:-:S03]  /*12f0*/  ISETP.GE.U32.AND.EX P0, PT, R12, UR5, PT, P0 ;  /* 0x000000050c007c0c */ /* 0x000fc6000bf06100 */
[----:B------:R2:W-:Y:S10]  /*1300*/  STL.64 [R1+0x58], RZ ;  /* 0x000058ff01007387 */ /* 0x0005f40000100a00 */
[----:B------:R-:W-:Y:S05]  /*1310*/  @P0 EXIT ;  /* 0x000000000000094d */ /* 0x000fea0003800000 */
[----:B-1----:R-:W1:Y:S01]  /*1320*/  LDC R0, c[0x0][0x230] ;  /* 0x00008c00ff007b82 */ /* 0x002e620000000800 */
[----:B------:R-:W-:Y:S01]  /*1330*/  BSSY B2, `(.L_x_26) ;  /* 0x000008f000027945 */ /* 0x000fe20003800000 */
[----:B------:R-:W-:Y:S01]  /*1340*/  ULDC UR4, c[0x0][0x0] ;  /* 0x0000000000047ab9 */ /* 0x000fe20000000800 */
[----:B------:R-:W-:Y:S01]  /*1350*/  MOV R16, R4 ;  /* 0x0000000400107202 */ /* 0x000fe20000000f00 */
[----:B------:R-:W-:Y:S01]  /*1360*/  IMAD.MOV.U32 R18, RZ, RZ, R2 ;  /* 0x000000ffff127224 */ /* 0x000fe200078e0002 */
[----:B------:R-:W-:Y:S01]  /*1370*/  MOV R17, R5 ;  /* 0x0000000500117202 */ /* 0x000fe20000000f00 */
[----:B------:R-:W-:Y:S01]  /*1380*/  ULDC.64 UR6, c[0x0][0x238] ;  /* 0x00008e0000067ab9 */ /* 0x000fe20000000a00 */
[----:B------:R-:W-:Y:S01]  /*1390*/  MOV R19, R3 ;  /* 0x0000000300137202 */ /* 0x000fe20000000f00 */
[----:B------:R-:W3:Y:S01]  /*13a0*/  LDC.64 R14, c[0x0][0x228] ;  /* 0x00008a00ff0e7b82 */ /* 0x000ee20000000a00 */
[----:B------:R-:W-:Y:S01]  /*13b0*/  ULDC UR12, c[0x0][0xc] ;  /* 0x00000300000c7ab9 */ /* 0x000fe20000000800 */
[----:B------:R-:W-:Y:S01]  /*13c0*/  IMAD.MOV.U32 R20, RZ, RZ, R7 ;  /* 0x000000ffff147224 */ /* 0x000fe200078e0007 */
[----:B------:R-:W-:Y:S01]  /*13d0*/  DSETP.LT.AND P4, PT, RZ, UR6, PT ;  /* 0x00000006ff007e2a */ /* 0x000fe2000bf81000 */
[----:B------:R-:W-:Y:S01]  /*13e0*/  UIMAD UR12, UR4, UR12, URZ ;  /* 0x0000000c040c72a4 */ /* 0x000fe2000f8e023f */
[----:B------:R-:W-:Y:S01]  /*13f0*/  ULDC.64 UR14, c[0x0][0x238] ;  /* 0x00008e00000e7ab9 */ /* 0x000fe20000000a00 */
[----:B------:R-:W-:-:S02]  /*1400*/  ULDC UR8, c[0x0][0x248] ;  /* 0x0000920000087ab9 */ /* 0x000fc40000000800 */
[----:B------:R-:W4:Y:S01]  /*1410*/  LDC.64 R8, c[0x0][0x228] ;  /* 0x00008a00ff087b82 */ /* 0x000f220000000a00 */
[----:B------:R-:W-:Y:S01]  /*1420*/  ULDC UR10, c[0x0][0x240] ;  /* 0x00009000000a7ab9 */ /* 0x000fe20000000800 */
[----:B------:R-:W-:Y:S01]  /*1430*/  ULDC UR9, c[0x0][0x244] ;  /* 0x0000910000097ab9 */ /* 0x000fe20000000800 */
[----:B------:R-:W-:Y:S01]  /*1440*/  UMOV UR11, URZ ;  /* 0x0000003f000b7c82 */ /* 0x000fe20008000000 */
[----:B------:R-:W-:Y:S01]  /*1450*/  ULDC.64 UR4, c[0x0][0x218] ;  /* 0x0000860000047ab9 */ /* 0x000fe20000000a00 */
[----:B------:R-:W-:Y:S01]  /*1460*/  ULDC.64 UR6, c[0x0][0x210] ;  /* 0x0000840000067ab9 */ /* 0x000fe20000000a00 */
[----:B-1----:R-:W-:Y:S01]  /*1470*/  ISETP.GT.AND P3, PT, R0, -0x1, PT ;  /* 0xffffffff0000780c */ /* 0x002fe20003f64270 */
[----:B---3--:R-:W-:-:S12]  /*1480*/  FADD R14, -R14, R15 ;  /* 0x0000000f0e0e7221 */ /* 0x008fd80000000100 */
.L_x_34:
[----:B------:R-:W-:Y:S01]  /*1490*/  MOV R10, R17 ;  /* 0x00000011000a7202 */ /* 0x000fe20000000f00 */
[----:B0-----:R-:W-:Y:S01]  /*14a0*/  IMAD.MOV.U32 R4, RZ, RZ, R19 ;  /* 0x000000ffff047224 */ /* 0x001fe200078e0013 */
[----:B------:R-:W-:Y:S01]  /*14b0*/  MOV R15, R16 ;  /* 0x00000010000f7202 */ /* 0x000fe20000000f00 */
[----:B------:R-:W-:Y:S01]  /*14c0*/  IMAD.MOV.U32 R11, RZ, RZ, R18 ;  /* 0x000000ffff0b7224 */ /* 0x000fe200078e0012 */
[----:B------:R-:W-:Y:S04]  /*14d0*/  BSSY B1, `(.L_x_27) ;  /* 0x0000066000017945 */ /* 0x000fe80003800000 */
[----:B-1----:R-:W-:Y:S05]  /*14e0*/  @!P4 BRA `(.L_x_28) ;  /* 0x00000000004cc947 */ /* 0x002fea0003800000 */
[----:B------:R-:W-:Y:S01]  /*14f0*/  SHF.R.U32.HI R7, RZ, 0x2, R20 ;  /* 0x00000002ff077819 */ /* 0x000fe20000011614 */
[----:B------:R-:W-:Y:S01]  /*1500*/  IMAD.SHL.U32 R5, R19, 0x10, RZ ;  /* 0x0000001013057824 */ /* 0x000fe200078e00ff */
[----:B------:R-:W-:Y:S01]  /*1510*/  IADD3 R6, R6, 0x587c5, RZ ;  /* 0x000587c506067810 */ /* 0x000fe20007ffe0ff */
[----:B------:R-:W-:Y:S01]  /*1520*/  HFMA2.MMA R3, -RZ, RZ, 0.1171875, 0 ;  /* 0x2f800000ff037435 */ /* 0x000fe200000001ff */
[----:B------:R-:W-:Y:S01]  /*1530*/  LOP3.LUT R7, R7, R20, RZ, 0x3c, !PT ;  /* 0x0000001407077212 */ /* 0x000fe200078e3cff */
[----:B------:R-:W-:Y:S01]  /*1540*/  IMAD.MOV.U32 R15, RZ, RZ, R17 ;  /* 0x000000ffff0f7224 */ /* 0x000fe200078e0011 */
[----:B------:R-:W-:Y:S04]  /*1550*/  MOV R20, R16 ;  /* 0x0000001000147202 */ /* 0x000fe80000000f00 */
[----:B------:R-:W-:Y:S05]  /*1560*/  IMAD.SHL.U32 R10, R7, 0x2, RZ ;  /* 0x00000002070a7824 */ /* 0x000fea00078e00ff */
[----:B------:R-:W-:Y:S04]  /*1570*/  LOP3.LUT R10, R19, R10, R7, 0x96, !PT ;  /* 0x0000000a130a7212 */ /* 0x000fe800078e9607 */
[----:B------:R-:W-:Y:S05]  /*1580*/  LOP3.LUT R4, R10, R5, RZ, 0x3c, !PT ;  /* 0x000000050a047212 */ /* 0x000fea00078e3cff */
[----:B------:R-:W-:Y:S05]  /*1590*/  IMAD.IADD R2, R4, 0x1, R6 ;  /* 0x0000000104027824 */ /* 0x000fea00078e0206 */
[----:B------:R-:W-:Y:S05]  /*15a0*/  I2FP.F32.U32 R2, R2 ;  /* 0x0000000200027245 */ /* 0x000fea0000201000 */
[----:B------:R-:W-:Y:S04]  /*15b0*/  FFMA R0, R2, R3, 1.1641532182693481445e-10 ;  /* 0x2f00000002007423 */ /* 0x000fe80000000003 */
[----:B------:R-:W0:Y:S02]  /*15c0*/  F2F.F64.F32 R10, R0 ;  /* 0x00000000000a7310 */ /* 0x000e240000201800 */
[----:B0-----:R-:W-:Y:S01]  /*15d0*/  DSETP.GEU.AND P0, PT, R10, UR14, PT ;  /* 0x0000000e0a007e2a */ /* 0x001fe2000bf0e000 */
[----:B------:R-:W-:Y:S01]  /*15e0*/  MOV R10, R18 ;  /* 0x00000012000a7202 */ /* 0x000fe20000000f00 */
[----:B------:R-:W-:Y:S11]  /*15f0*/  IMAD.MOV.U32 R11, RZ, RZ, R19 ;  /* 0x000000ffff0b7224 */ /* 0x000ff600078e0013 */
[----:B------:R-:W-:Y:S01]  /*1600*/  @!UPT UIADD3 URZ, URZ, URZ, URZ ;  /* 0x0000003f3f3ff290 */ /* 0x000fe2000fffe03f */
[----:B------:R-:W-:Y:S05]  /*1610*/  @!P0 BRA `(.L_x_29) ;  /* 0x00000004002c8947 */ /* 0x000fea0003800000 */
.L_x_28:
[----:B------:R-:W-:Y:S02]  /*1620*/  SHF.R.U32.HI R7, RZ, 0x2, R20 ;  /* 0x00000002ff077819 */ /* 0x000fe40000011614 */
[----:B------:R-:W-:Y:S02]  /*1630*/  IADD3 R6, R6, 0x587c5, RZ ;  /* 0x000587c506067810 */ /* 0x000fe40007ffe0ff */
[----:B------:R-:W-:Y:S01]  /*1640*/  LOP3.LUT R16, R7, R20, RZ, 0x3c, !PT ;  /* 0x0000001407107212 */ /* 0x000fe200078e3cff */
[----:B------:R-:W-:Y:S01]  /*1650*/  IMAD.SHL.U32 R7, R4, 0x10, RZ ;  /* 0x0000001004077824 */ /* 0x000fe200078e00ff */
[----:B------:R-:W-:Y:S03]  /*1660*/  MOV R3, 0x2f800000 ;  /* 0x2f80000000037802 */ /* 0x000fe60000000f00 */
[----:B------:R-:W-:Y:S05]  /*1670*/  IMAD.SHL.U32 R17, R16, 0x2, RZ ;  /* 0x0000000210117824 */ /* 0x000fea00078e00ff */
[----:B------:R-:W-:Y:S04]  /*1680*/  LOP3.LUT R16, R4, R17, R16, 0x96, !PT ;  /* 0x0000001104107212 */ /* 0x000fe800078e9610 */
[----:B------:R-:W-:Y:S05]  /*1690*/  LOP3.LUT R5, R16, R7, RZ, 0x3c, !PT ;  /* 0x0000000710057212 */ /* 0x000fea00078e3cff */
[----:B------:R-:W-:Y:S05]  /*16a0*/  IMAD.IADD R2, R5, 0x1, R6 ;  /* 0x0000000105027824 */ /* 0x000fea00078e0206 */
[----:B------:R-:W-:Y:S05]  /*16b0*/  I2FP.F32.U32 R2, R2 ;  /* 0x0000000200027245 */ /* 0x000fea0000201000 */
[----:B------:R-:W-:Y:S04]  /*16c0*/  FFMA R0, R2, R3, 1.1641532182693481445e-10 ;  /* 0x2f00000002007423 */ /* 0x000fe80000000003 */
[----:B----4-:R-:W-:Y:S05]  /*16d0*/  FFMA R16, -R0, R8, R9 ;  /* 0x0000000800107223 */ /* 0x010fea0000000109 */
[----:B------:R-:W-:Y:S01]  /*16e0*/  @!P3 F2FP.F16.F32.PACK_AB R7, RZ, R16 ;  /* 0x00000010ff07b23e */ /* 0x000fe200000000ff */
[----:B------:R-:W-:Y:S06]  /*16f0*/  @!P3 BRA `(.L_x_30) ;  /* 0x0000000000bcb947 */ /* 0x000fec0003800000 */
[----:B------:R-:W-:Y:S01]  /*1700*/  MOV R7, 0x80000000 ;  /* 0x8000000000077802 */ /* 0x000fe20000000f00 */
[----:B------:R-:W-:Y:S01]  /*1710*/  HFMA2.MMA R0, -RZ, RZ, 0, 0 ;  /* 0x00000000ff007435 */ /* 0x000fe200000001ff */
[----:B------:R-:W-:Y:S01]  /*1720*/  FMUL R2, R16, UR10 ;  /* 0x0000000a10027c20 */ /* 0x000fe20008400000 */
[----:B------:R-:W-:Y:S04]  /*1730*/  BSSY B0, `(.L_x_31) ;  /* 0x0000026000007945 */ /* 0x000fe80003800000 */
[----:B------:R-:W-:Y:S11]  /*1740*/  FSETP.GTU.AND P0, PT, |R2|, +INF , PT ;  /* 0x7f8000000200780b */ /* 0x000ff60003f0c200 */
[----:B------:R-:W-:Y:S02]  /*1750*/  @!UPT UIADD3 URZ, URZ, URZ, URZ ;  /* 0x0000003f3f3ff290 */ /* 0x000fe4000fffe03f */
[----:B------:R-:W-:Y:S05]  /*1760*/  @P0 BRA `(.L_x_32) ;  /* 0x0000000000880947 */ /* 0x000fea0003800000 */
[----:B------:R-:W-:Y:S01]  /*1770*/  FSETP.GE.AND P0, PT, R2, 9.22337203685477580800e+18, PT ;  /* 0x5f0000000200780b */ /* 0x000fe20003f06000 */
[----:B------:R-:W-:Y:S01]  /*1780*/  IMAD.MOV.U32 R0, RZ, RZ, -0x1 ;  /* 0xffffffffff007424 */ /* 0x000fe200078e00ff */
[----:B------:R-:W-:Y:S11]  /*1790*/  MOV R7, 0x7fffffff ;  /* 0x7fffffff00077802 */ /* 0x000ff60000000f00 */
[----:B------:R-:W-:Y:S05]  /*17a0*/  @P0 BRA `(.L_x_32) ;  /* 0x0000000000780947 */ /* 0x000fea0003800000 */
[----:B------:R-:W-:Y:S01]  /*17b0*/  HFMA2.MMA R7, -RZ, RZ, -0.0 , 0 ;  /* 0x80000000ff077435 */ /* 0x000fe200000001ff */
[----:B------:R-:W-:Y:S01]  /*17c0*/  FSETP.GTU.AND P0, PT, R2, -9.22337203685477580800e+18, PT ;  /* 0xdf0000000200780b */ /* 0x000fe20003f0c000 */
[----:B------:R-:W-:Y:S11]  /*17d0*/  IMAD.MOV.U32 R0, RZ, RZ, RZ ;  /* 0x000000ffff007224 */ /* 0x000ff600078e00ff */
[----:B------:R-:W-:Y:S01]  /*17e0*/  @!UPT UIADD3 URZ, URZ, URZ, URZ ;  /* 0x0000003f3f3ff290 */ /* 0x000fe2000fffe03f */
[----:B------:R-:W-:Y:S05]  /*17f0*/  @!P0 BRA `(.L_x_32) ;  /* 0x0000000000648947 */ /* 0x000fea0003800000 */
[----:B------:R-:W-:Y:S01]  /*1800*/  SHF.R.U32.HI R3, RZ, 0x17, R2 ;  /* 0x00000017ff037819 */ /* 0x000fe20000011602 */
[----:B------:R-:W-:Y:S02]  /*1810*/  IMAD.SHL.U32 R16, R2, 0x100, RZ ;  /* 0x0000010002107824 */ /* 0x000fe400078e00ff */
[----:B------:R-:W-:Y:S01]  /*1820*/  IMAD.U32 R7, RZ, RZ, UR11 ;  /* 0x0000000bff077e24 */ /* 0x000fe2000f8e00ff */
[----:B------:R-:W-:Y:S01]  /*1830*/  LOP3.LUT R3, R3, 0xff, RZ, 0xc0, !PT ;  /* 0x000000ff03037812 */ /* 0x000fe200078ec0ff */
[----:B------:R-:W-:Y:S01]  /*1840*/  IMAD.U32 R0, RZ, RZ, UR11 ;  /* 0x0000000bff007e24 */ /* 0x000fe2000f8e00ff */
[----:B------:R-:W-:Y:S01]  /*1850*/  SHF.R.U32.HI R16, RZ, 0x1, R16 ;  /* 0x00000001ff107819 */ /* 0x000fe20000011610 */
[----:B------:R-:W-:Y:S01]  /*1860*/  IMAD.MOV.U32 R17, RZ, RZ, RZ ;  /* 0x000000ffff117224 */ /* 0x000fe200078e00ff */
[----:B------:R-:W-:Y:S02]  /*1870*/  IADD3 R3, -R3, 0xbd, RZ ;  /* 0x000000bd03037810 */ /* 0x000fe40007ffe1ff */
[----:B------:R-:W-:Y:S02]  /*1880*/  LOP3.LUT R16, R16, 0x40000000, RZ, 0xfc, !PT ;  /* 0x4000000010107812 */ /* 0x000fe400078efcff */
[C---:B------:R-:W-:Y:S11]  /*1890*/  ISETP.GT.AND P1, PT, R3.reuse, 0x3f, PT ;  /* 0x0000003f0300780c */ /* 0x040ff60003f24270 */
[----:B------:R-:W-:Y:S02]  /*18a0*/  @!UPT UIADD3 URZ, URZ, URZ, URZ ;  /* 0x0000003f3f3ff290 */ /* 0x000fe4000fffe03f */
[C---:B------:R-:W-:Y:S02]  /*18b0*/  @!P1 IADD3 R18, -R3.reuse, 0x40, RZ ;  /* 0x0000004003129810 */ /* 0x040fe40007ffe1ff */
[----:B------:R-:W-:Y:S02]  /*18c0*/  @!P1 ISETP.NE.AND P0, PT, R3, RZ, PT ;  /* 0x000000ff0300920c */ /* 0x000fe40003f05270 */
[--C-:B------:R-:W-:Y:S01]  /*18d0*/  @!P1 SHF.L.U64.HI R18, R7, R18, R16.reuse ;  /* 0x0000001207129219 */ /* 0x100fe20000010210 */
[----:B------:R-:W-:Y:S01]  /*18e0*/  IMAD.MOV.U32 R7, RZ, RZ, RZ ;  /* 0x000000ffff077224 */ /* 0x000fe200078e00ff */
[-CC-:B------:R-:W-:Y:S02]  /*18f0*/  @!P1 SHF.R.U64 R17, R0, R3.reuse, R16.reuse ;  /* 0x0000000300119219 */ /* 0x180fe40000001210 */
[----:B------:R-:W-:Y:S02]  /*1900*/  @!P1 SHF.R.U32.HI R7, RZ, R3, R16 ;  /* 0x00000003ff079219 */ /* 0x000fe40000011610 */
[----:B------:R-:W-:Y:S02]  /*1910*/  @!P1 SEL R16, R18, RZ, P0 ;  /* 0x000000ff12109207 */ /* 0x000fe40000000000 */
[----:B------:R-:W-:Y:S02]  /*1920*/  ISETP.GE.AND P1, PT, R2, RZ, PT ;  /* 0x000000ff0200720c */ /* 0x000fe40003f26270 */
[----:B------:R-:W-:Y:S05]  /*1930*/  LEA.HI R17, P0, R16, R17, RZ, 0x1 ;  /* 0x0000001110117211 */ /* 0x000fea00078108ff */
[----:B------:R-:W-:Y:S01]  /*1940*/  IMAD.X R7, RZ, RZ, R7, P0 ;  /* 0x000000ffff077224 */ /* 0x000fe200000e0607 */
[-C--:B------:R-:W-:Y:S04]  /*1950*/  IADD3 R0, P0, RZ, -R17.reuse, RZ ;  /* 0x80000011ff007210 */ /* 0x080fe80007f1e0ff */
[----:B------:R-:W-:Y:S01]  /*1960*/  SEL R0, R0, R17, !P1 ;  /* 0x0000001100007207 */ /* 0x000fe20004800000 */
[----:B------:R-:W-:Y:S05]  /*1970*/  IMAD.X R2, RZ, RZ, ~R7, P0 ;  /* 0x000000ffff027224 */ /* 0x000fea00000e0e07 */
[----:B------:R-:W-:Y:S02]  /*1980*/  SEL R7, R2, R7, !P1 ;  /* 0x0000000702077207 */ /* 0x000fe40004800000 */
.L_x_32:
[----:B------:R-:W-:Y:S05]  /*1990*/  BSYNC B0 ;  /* 0x0000000000007941 */ /* 0x000fea0003800000 */
.L_x_31:
[----:B------:R-:W-:Y:S02]  /*19a0*/  MOV R16, R0 ;  /* 0x0000000000107202 */ /* 0x000fe40000000f00 */
[----:B------:R-:W-:Y:S04]  /*19b0*/  MOV R17, R7 ;  /* 0x0000000700117202 */ /* 0x000fe80000000f00 */
[----:B------:R-:W0:Y:S02]  /*19c0*/  I2F.S64 R16, R16 ;  /* 0x0000001000107312 */ /* 0x000e240000301400 */
[----:B0-----:R-:W-:Y:S05]  /*19d0*/  FMUL R7, R16, UR9 ;  /* 0x0000000910077c20 */ /* 0x001fea0008400000 */
[----:B------:R-:W-:Y:S07]  /*19e0*/  F2FP.F16.F32.PACK_AB R7, RZ, R7 ;  /* 0x00000007ff07723e */ /* 0x000fee00000000ff */
.L_x_30:
[----:B------:R-:W-:Y:S05]  /*19f0*/  HSETP2.NEU.AND P0, PT, R7.H0_H0, RZ.H0_H0, PT ;  /* 0x200000ff07007234 */ /* 0x000fea0003f0d800 */
[----:B------:R-:W-:Y:S11]  /*1a00*/  ISETP.GT.OR P0, PT, RZ, UR8, P0 ;  /* 0x00000008ff007c0c */ /* 0x000ff60008704670 */
[----:B------:R-:W-:Y:S02]  /*1a10*/  @!UPT UIADD3 URZ, URZ, URZ, URZ ;  /* 0x0000003f3f3ff290 */ /* 0x000fe4000fffe03f */
[----:B------:R-:W-:Y:S05]  /*1a20*/  @P0 BRA `(.L_x_33) ;  /* 0x0000000000400947 */ /* 0x000fea0003800000 */
[C---:B------:R-:W-:Y:S11]  /*1a30*/  FSETP.GT.AND P2, PT, R16.reuse, RZ, PT ;  /* 0x000000ff1000720b */ /* 0x040ff60003f44000 */
[----:B------:R-:W-:Y:S02]  /*1a40*/  @!UPT UIADD3 URZ, URZ, URZ, URZ ;  /* 0x0000003f3f3ff290 */ /* 0x000fe4000fffe03f */
[C---:B------:R-:W-:Y:S01]  /*1a50*/  @!P2 FADD R3, R16.reuse, -1 ;  /* 0xbf8000001003a421 */ /* 0x040fe20000000000 */
[----:B------:R-:W-:Y:S04]  /*1a60*/  @P2 FADD R16, R16, 1 ;  /* 0x3f80000010102421 */ /* 0x000fe80000000000 */
[----:B------:R-:W-:Y:S02]  /*1a70*/  @!P2 FSETP.GEU.AND P1, PT, R14, R3, PT ;  /* 0x000000030e00a20b */ /* 0x000fe40003f2e000 */
[CC--:B------:R-:W-:Y:S02]  /*1a80*/  @P2 FSETP.GEU.AND P0, PT, R16.reuse, R9.reuse, PT ;  /* 0x000000091000220b */ /* 0x0c0fe40003f0e000 */
[----:B------:R-:W-:Y:S02]  /*1a90*/  @!P2 FSEL R7, R3, R14, !P1 ;  /* 0x0000000e0307a208 */ /* 0x000fe40004800000 */
[----:B------:R-:W-:Y:S04]  /*1aa0*/  @P2 FSEL R7, R16, R9, !P0 ;  /* 0x0000000910072208 */ /* 0x000fe80004000000 */
[----:B------:R-:W-:Y:S01]  /*1ab0*/  F2FP.F16.F32.PACK_AB R7, RZ, R7 ;  /* 0x00000007ff07723e */ /* 0x000fe200000000ff */
[----:B------:R-:W-:Y:S05]  /*1ac0*/  BRA `(.L_x_33) ;  /* 0x0000000000187947 */ /* 0x000fea0003800000 */
.L_x_29:
[----:B------:R-:W-:Y:S01]  /*1ad0*/  MOV R11, R18 ;  /* 0x00000012000b7202 */ /* 0x000fe20000000f00 */
[----:B------:R-:W-:Y:S01]  /*1ae0*/  IMAD.MOV.U32 R5, RZ, RZ, R4 ;  /* 0x000000ffff057224 */ /* 0x000fe200078e0004 */
[----:B------:R-:W-:Y:S01]  /*1af0*/  MOV R15, R16 ;  /* 0x00000010000f7202 */ /* 0x000fe20000000f00 */
[----:B------:R-:W-:Y:S01]  /*1b00*/  IMAD.MOV.U32 R7, RZ, RZ, 0x7fff ;  /* 0x00007fffff077424 */ /* 0x000fe200078e00ff */
[----:B------:R-:W-:Y:S01]  /*1b10*/  MOV R4, R19 ;  /* 0x0000001300047202 */ /* 0x000fe20000000f00 */
[----:B------:R-:W-:Y:S02]  /*1b20*/  IMAD.MOV.U32 R10, RZ, RZ, R17 ;  /* 0x000000ffff0a7224 */ /* 0x000fe400078e0011 */
.L_x_33:
[----:B------:R-:W-:Y:S05]  /*1b30*/  BSYNC B1 ;  /* 0x0000000000017941 */ /* 0x000fea0003800000 */
.L_x_27:
[C---:B------:R-:W-:Y:S01]  /*1b40*/  LEA R2, P0, R13.reuse, UR6, 0x1 ;  /* 0x000000060d027c11 */ /* 0x040fe2000f8008ff */
[----:B------:R-:W-:Y:S01]  /*1b50*/  IMAD.MOV.U32 R19, RZ, RZ, R5 ;  /* 0x000000ffff137224 */ /* 0x000fe200078e0005 */
[----:B------:R-:W-:Y:S01]  /*1b60*/  MOV R17, R11 ;  /* 0x0000000b00117202 */ /* 0x000fe20000000f00 */
[----:B------:R-:W-:Y:S01]  /*1b70*/  IMAD.MOV.U32 R18, RZ, RZ, R4 ;  /* 0x000000ffff127224 */ /* 0x000fe200078e0004 */
[C---:B------:R-:W-:Y:S01]  /*1b80*/  LEA.HI.X R3, R13.reuse, UR7, R12, 0x1, P0 ;  /* 0x000000070d037c11 */ /* 0x040fe200080f0c0c */
[----:B------:R-:W-:Y:S01]  /*1b90*/  IMAD.MOV.U32 R16, RZ, RZ, R10 ;  /* 0x000000ffff107224 */ /* 0x000fe200078e000a */
[----:B------:R-:W-:Y:S02]  /*1ba0*/  IADD3 R13, P0, R13, UR12, RZ ;  /* 0x0000000c0d0d7c10 */ /* 0x000fe4000ff1e0ff */
[----:B------:R-:W-:Y:S01]  /*1bb0*/  MOV R20, R15 ;  /* 0x0000000f00147202 */ /* 0x000fe20000000f00 */
[----:B------:R1:W-:Y:S02]  /*1bc0*/  STG.E.U16 desc[UR16][R2.64], R7 ;  /* 0x0000000702007986 */ /* 0x0003e4000c101510 */
[----:B------:R-:W-:Y:S01]  /*1bd0*/  IMAD.X R12, RZ, RZ, R12, P0 ;  /* 0x000000ffff0c7224 */ /* 0x000fe200000e060c */
[----:B------:R-:W-:Y:S04]  /*1be0*/  ISETP.GE.U32.AND P0, PT, R13, UR4, PT ;  /* 0x000000040d007c0c */ /* 0x000fe8000bf06070 */
[----:B------:R-:W-:Y:S11]  /*1bf0*/  ISETP.GE.U32.AND.EX P0, PT, R12, UR5, PT, P0 ;  /* 0x000000050c007c0c */ /* 0x000ff6000bf06100 */
[----:B------:R-:W-:Y:S02]  /*1c00*/  @!UPT UIADD3 URZ, URZ, URZ, URZ ;  /* 0x0000003f3f3ff290 */ /* 0x000fe4000fffe03f */
[----:B------:R-:W-:Y:S05]  /*1c10*/  @!P0 BRA `(.L_x_34) ;  /* 0xfffffff8001c8947 */ /* 0x000fea000383ffff */
[----:B------:R-:W-:Y:S05]  /*1c20*/  BSYNC B2 ;  /* 0x0000000000027941 */ /* 0x000fea0003800000 */
.L_x_26:
[----:B------:R-:W-:Y:S01]  /*1c30*/  MOV R14, R6 ;  /* 0x00000006000e7202 */ /* 0x000fe20000000f00 */
[----:B------:R-:W-:Y:S04]  /*1c40*/  STL.64 [R1+0x38], R10 ;  /* 0x0000380a01007387 */ /* 0x000fe80000100a00 */
[----:B------:R-:W-:Y:S04]  /*1c50*/  STL.64 [R1+0x40], R4 ;  /* 0x0000400401007387 */ /* 0x000fe80000100a00 */
[----:B------:R-:W-:Y:S01]  /*1c60*/  STL.64 [R1+0x30], R14 ;  /* 0x0000300e01007387 */ /* 0x000fe20000100a00 */
[----:B------:R-:W-:Y:S05]  /*1c70*/  EXIT ;  /* 0x000000000000794d */ /* 0x000fea0003800000 */
.L_x_35:
        /* <DEDUP_REMOVED lines=16> */
.L_x_3194:


//--------------------- .text._ZN7cutlass13device_kernelINS_4gemm6kernel13GemmUniversalIN4cute5tupleIJiiiiEEENS1_10collective13CollectiveMmaINS1_34MainloopSm90TmaGmmaWarpSpecializedILi7ENS5_IJNS4_1CILi2EEESB_NSA_ILi1EEEEEENS1_35KernelTmaWarpSpecializedCooperativeEEENS5_IJNSA_ILi128EEESG_NSA_ILi64EEEEEENS_6half_tENS5_IJSC_llEEESJ_SK_NS4_8TiledMMAINS4_8MMA_AtomIJNS4_4SM904GMMA26MMA_64x128x16_F32F16F16_SSILNSO_5MajorE1ELSQ_1ELNSO_7ScaleInE1ELSR_1EEEEEENS4_6LayoutINS5_IJSB_SC_SC_EEENS5_IJSC_NSA_ILi0EEESW_EEEEENS5_IJNS4_10UnderscoreESZ_SZ_EEEEENS4_23SM90_TMA_LOAD_MULTICASTENS4_14ComposedLayoutINS4_7SwizzleILi3ELi4ELi3EEENS4_18smem_ptr_flag_bitsILi16EEENSU_INS5_IJSH_NSA_ILi8EEEEEENS5_IJSC_SH_EEEEEEEvNS4_8identityES12_S1C_vS1D_EENS_8epilogue10collective6detail29Sm90TmaWarpSpecializedAdapterINS1G_15DefaultEpilogueISJ_NS5_IJlSC_lEEES1K_NS1F_6thread17LinearCombinationISJ_Li1EffLNS1L_9ScaleType4KindE0ELNS_15FloatRoundStyleE2ESJ_EENS1_15EpilogueDefaultEEEEEvvEEEEvNT_6ParamsE --------------------------
	.section	.text._ZN7cutlass13device_kernelINS_4gemm6kernel13GemmUniversalIN4cute5tupleIJiiiiEEENS1_10collective13CollectiveMmaINS1_34MainloopSm90TmaGmmaWarpSpecializedILi7ENS5_IJNS4_1CILi2EEESB_NSA_ILi1EEEEEENS1_35KernelTmaWarpSpecializedCooperativeEEENS5_IJNSA_ILi128EEESG_NSA_ILi64EEEEEENS_6half_tENS5_IJSC_llEEESJ_SK_NS4_8TiledMMAINS4_8MMA_AtomIJNS4_4SM904GMMA26MMA_64x128x16_F32F16F16_SSILNSO_5MajorE1ELSQ_1ELNSO_7ScaleInE1ELSR_1EEEEEENS4_6LayoutINS5_IJSB_SC_SC_EEENS5_IJSC_NSA_ILi0EEESW_EEEEENS5_IJNS4_10UnderscoreESZ_SZ_EEEEENS4_23SM90_TMA_LOAD_MULTICASTENS4_14ComposedLayoutINS4_7SwizzleILi3ELi4ELi3EEENS4_18smem_ptr_flag_bitsILi16EEENSU_INS5_IJSH_NSA_ILi8EEEEEENS5_IJSC_SH_EEEEEEEvNS4_8identityES12_S1C_vS1D_EENS_8epilogue10collective6detail29Sm90TmaWarpSpecializedAdapterINS1G_15DefaultEpilogueISJ_NS5_IJlSC_lEEES1K_NS1F_6thread17LinearCombinationISJ_Li1EffLNS1L_9ScaleType4KindE0ELNS_15FloatRoundStyleE2ESJ_EENS1_15EpilogueDefaultEEEEEvvEEEEvNT_6ParamsE,"ax",@progbits
	.align	128
.text._ZN7cutlass13device_kernelINS_4gemm6kernel13GemmUniversalIN4cute5tupleIJiiiiEEENS1_10collective13CollectiveMmaINS1_34MainloopSm90TmaGmmaWarpSpecializedILi7ENS5_IJNS4_1CILi2EEESB_NSA_ILi1EEEEEENS1_35KernelTmaWarpSpecializedCooperativeEEENS5_IJNSA_ILi128EEESG_NSA_ILi64EEEEEENS_6half_tENS5_IJSC_llEEESJ_SK_NS4_8TiledMMAINS4_8MMA_AtomIJNS4_4SM904GMMA26MMA_64x128x16_F32F16F16_SSILNSO_5MajorE1ELSQ_1ELNSO_7ScaleInE1ELSR_1EEEEEENS4_6LayoutINS5_IJSB_SC_SC_EEENS5_IJSC_NSA_ILi0EEESW_EEEEENS5_IJNS4_10UnderscoreESZ_SZ_EEEEENS4_23SM90_TMA_LOAD_MULTICASTENS4_14ComposedLayoutINS4_7SwizzleILi3ELi4ELi3EEENS4_18smem_ptr_flag_bitsILi16EEENSU_INS5_IJSH_NSA_ILi8EEEEEENS5_IJSC_SH_EEEEEEEvNS4_8identityES12_S1C_vS1D_EENS_8epilogue10collective6detail29Sm90TmaWarpSpecializedAdapterINS1G_15DefaultEpilogueISJ_NS5_IJlSC_lEEES1K_NS1F_6thread17LinearCombinationISJ_Li1EffLNS1L_9ScaleType4KindE0ELNS_15FloatRoundStyleE2ESJ_EENS1_15EpilogueDefaultEEEEEvvEEEEvNT_6ParamsE:
        .type           _ZN7cutlass13device_kernelINS_4gemm6kernel13GemmUniversalIN4cute5tupleIJiiiiEEENS1_10collective13CollectiveMmaINS1_34MainloopSm90TmaGmmaWarpSpecializedILi7ENS5_IJNS4_1CILi2EEESB_NSA_ILi1EEEEEENS1_35KernelTmaWarpSpecializedCooperativeEEENS5_IJNSA_ILi128EEESG_NSA_ILi64EEEEEENS_6half_tENS5_IJSC_llEEESJ_SK_NS4_8TiledMMAINS4_8MMA_AtomIJNS4_4SM904GMMA26MMA_64x128x16_F32F16F16_SSILNSO_5MajorE1ELSQ_1ELNSO_7ScaleInE1ELSR_1EEEEEENS4_6LayoutINS5_IJSB_SC_SC_EEENS5_IJSC_NSA_ILi0EEESW_EEEEENS5_IJNS4_10UnderscoreESZ_SZ_EEEEENS4_23SM90_TMA_LOAD_MULTICASTENS4_14ComposedLayoutINS4_7SwizzleILi3ELi4ELi3EEENS4_18smem_ptr_flag_bitsILi16EEENSU_INS5_IJSH_NSA_ILi8EEEEEENS5_IJSC_SH_EEEEEEEvNS4_8identityES12_S1C_vS1D_EENS_8epilogue10collective6detail29Sm90TmaWarpSpecializedAdapterINS1G_15DefaultEpilogueISJ_NS5_IJlSC_lEEES1K_NS1F_6thread17LinearCombinationISJ_Li1EffLNS1L_9ScaleType4KindE0ELNS_15FloatRoundStyleE2ESJ_EENS1_15EpilogueDefaultEEEEEvvEEEEvNT_6ParamsE,@function
        .size           _ZN7cutlass13device_kernelINS_4gemm6kernel13GemmUniversalIN4cute5tupleIJiiiiEEENS1_10collective13CollectiveMmaINS1_34MainloopSm90TmaGmmaWarpSpecializedILi7ENS5_IJNS4_1CILi2EEESB_NSA_ILi1EEEEEENS1_35KernelTmaWarpSpecializedCooperativeEEENS5_IJNSA_ILi128EEESG_NSA_ILi64EEEEEENS_6half_tENS5_IJSC_llEEESJ_SK_NS4_8TiledMMAINS4_8MMA_AtomIJNS4_4SM904GMMA26MMA_64x128x16_F32F16F16_SSILNSO_5MajorE1ELSQ_1ELNSO_7ScaleInE1ELSR_1EEEEEENS4_6LayoutINS5_IJSB_SC_SC_EEENS5_IJSC_NSA_ILi0EEESW_EEEEENS5_IJNS4_10UnderscoreESZ_SZ_EEEEENS4_23SM90_TMA_LOAD_MULTICASTENS4_14ComposedLayoutINS4_7SwizzleILi3ELi4ELi3EEENS4_18smem_ptr_flag_bitsILi16EEENSU_INS5_IJSH_NSA_ILi8EEEEEENS5_IJSC_SH_EEEEEEEvNS4_8identityES12_S1C_vS1D_EENS_8epilogue10collective6detail29Sm90TmaWarpSpecializedAdapterINS1G_15DefaultEpilogueISJ_NS5_IJlSC_lEEES1K_NS1F_6thread17LinearCombinationISJ_Li1EffLNS1L_9ScaleType4KindE0ELNS_15FloatRoundStyleE2ESJ_EENS1_15EpilogueDefaultEEEEEvvEEEEvNT_6ParamsE,(.L_x_3181 - _ZN7cutlass13device_kernelINS_4gemm6kernel13GemmUniversalIN4cute5tupleIJiiiiEEENS1_10collective13CollectiveMmaINS1_34MainloopSm90TmaGmmaWarpSpecializedILi7ENS5_IJNS4_1CILi2EEESB_NSA_ILi1EEEEEENS1_35KernelTmaWarpSpecializedCooperativeEEENS5_IJNSA_ILi128EEESG_NSA_ILi64EEEEEENS_6half_tENS5_IJSC_llEEESJ_SK_NS4_8TiledMMAINS4_8MMA_AtomIJNS4_4SM904GMMA26MMA_64x128x16_F32F16F16_SSILNSO_5MajorE1ELSQ_1ELNSO_7ScaleInE1ELSR_1EEEEEENS4_6LayoutINS5_IJSB_SC_SC_EEENS5_IJSC_NSA_ILi0EEESW_EEEEENS5_IJNS4_10UnderscoreESZ_SZ_EEEEENS4_23SM90_TMA_LOAD_MULTICASTENS4_14ComposedLayoutINS4_7SwizzleILi3ELi4ELi3EEENS4_18smem_ptr_flag_bitsILi16EEENSU_INS5_IJSH_NSA_ILi8EEEEEENS5_IJSC_SH_EEEEEEEvNS4_8identityES12_S1C_vS1D_EENS_8epilogue10collective6detail29Sm90TmaWarpSpecializedAdapterINS1G_15DefaultEpilogueISJ_NS5_IJlSC_lEEES1K_NS1F_6thread17LinearCombinationISJ_Li1EffLNS1L_9ScaleType4KindE0ELNS_15FloatRoundStyleE2ESJ_EENS1_15EpilogueDefaultEEEEEvvEEEEvNT_6ParamsE)
        .other          _ZN7cutlass13device_kernelINS_4gemm6kernel13GemmUniversalIN4cute5tupleIJiiiiEEENS1_10collective13CollectiveMmaINS1_34MainloopSm90TmaGmmaWarpSpecializedILi7ENS5_IJNS4_1CILi2EEESB_NSA_ILi1EEEEEENS1_35KernelTmaWarpSpecializedCooperativeEEENS5_IJNSA_ILi128EEESG_NSA_ILi64EEEEEENS_6half_tENS5_IJSC_llEEESJ_SK_NS4_8TiledMMAINS4_8MMA_AtomIJNS4_4SM904GMMA26MMA_64x128x16_F32F16F16_SSILNSO_5MajorE1ELSQ_1ELNSO_7ScaleInE1ELSR_1EEEEEENS4_6LayoutINS5_IJSB_SC_SC_EEENS5_IJSC_NSA_ILi0EEESW_EEEEENS5_IJNS4_10UnderscoreESZ_SZ_EEEEENS4_23SM90_TMA_LOAD_MULTICASTENS4_14ComposedLayoutINS4_7SwizzleILi3ELi4ELi3EEENS4_18smem_ptr_flag_bitsILi16EEENSU_INS5_IJSH_NSA_ILi8EEEEEENS5_IJSC_SH_EEEEEEEvNS4_8identityES12_S1C_vS1D_EENS_8epilogue10collective6detail29Sm90TmaWarpSpecializedAdapterINS1G_15DefaultEpilogueISJ_NS5_IJlSC_lEEES1K_NS1F_6thread17LinearCombinationISJ_Li1EffLNS1L_9ScaleType4KindE0ELNS_15FloatRoundStyleE2ESJ_EENS1_15EpilogueDefaultEEEEEvvEEEEvNT_6ParamsE,@"STO_CUDA_ENTRY STV_DEFAULT"
_ZN7cutlass13device_kernelINS_4gemm6kernel13GemmUniversalIN4cute5tupleIJiiiiEEENS1_10collective13CollectiveMmaINS1_34MainloopSm90TmaGmmaWarpSpecializedILi7ENS5_IJNS4_1CILi2EEESB_NSA_ILi1EEEEEENS1_35KernelTmaWarpSpecializedCooperativeEEENS5_IJNSA_ILi128EEESG_NSA_ILi64EEEEEENS_6half_tENS5_IJSC_llEEESJ_SK_NS4_8TiledMMAINS4_8MMA_AtomIJNS4_4SM904GMMA26MMA_64x128x16_F32F16F16_SSILNSO_5MajorE1ELSQ_1ELNSO_7ScaleInE1ELSR_1EEEEEENS4_6LayoutINS5_IJSB_SC_SC_EEENS5_IJSC_NSA_ILi0EEESW_EEEEENS5_IJNS4_10UnderscoreESZ_SZ_EEEEENS4_23SM90_TMA_LOAD_MULTICASTENS4_14ComposedLayoutINS4_7SwizzleILi3ELi4ELi3EEENS4_18smem_ptr_flag_bitsILi16EEENSU_INS5_IJSH_NSA_ILi8EEEEEENS5_IJSC_SH_EEEEEEEvNS4_8identityES12_S1C_vS1D_EENS_8epilogue10collective6detail29Sm90TmaWarpSpecializedAdapterINS1G_15DefaultEpilogueISJ_NS5_IJlSC_lEEES1K_NS1F_6thread17LinearCombinationISJ_Li1EffLNS1L_9ScaleType4KindE0ELNS_15FloatRoundStyleE2ESJ_EENS1_15EpilogueDefaultEEEEEvvEEEEvNT_6ParamsE:
[----:B------:R-:W0:Y:S01]  /*0000*/  LDC R1, c[0x0][0x28] ;  /* 0x00000a00ff017b82 */ /* 0x000e220000000800 */
[----:B------:R-:W1:Y:S01]  /*0010*/  S2R R95, SR_TID.X ;  /* 0x00000000005f7919 */ /* 0x000e620000002100 */
[----:B------:R-:W-:Y:S01]  /*0020*/  ELECT P0, URZ, PT ;  /* 0x00000000003f782f */ /* 0x000fe20003800000 */
[----:B------:R-:W-:Y:S01]  /*0030*/  BSSY B0, `(.L_x_36) ;  /* 0x000000f000007945 */ /* 0x000fe20003800000 */
[--C-:B-1----:R-:W-:Y:S02]  /*0040*/  SHF.R.U32.HI R0, RZ, 0x5, R95.reuse ;  /* 0x00000005ff007819 */ /* 0x102fe4000001165f */
[----:B------:R-:W-:-:S03]  /*0050*/  SHF.R.U32.HI R7, RZ, 0x7, R95 ;  /* 0x00000007ff077819 */ /* 0x000fc6000001165f */
[----:B------:R-:W1:Y:S04]  /*0060*/  SHFL.IDX PT, R3, R0, RZ, 0x1f ;  /* 0x00001fff00037589 */ /* 0x000e6800000e0000 */
[----:B------:R2:W3:Y:S01]  /*0070*/  SHFL.IDX PT, R2, R7, RZ, 0x1f ;  /* 0x00001fff07027589 */ /* 0x0004e200000e0000 */
[----:B-1----:R-:W-:-:S13]  /*0080*/  ISETP.NE.OR P0, PT, R3, RZ, !P0 ;  /* 0x000000ff0300720c */ /* 0x002fda0004705670 */
[----:B0-23--:R-:W-:Y:S05]  /*0090*/  @P0 BRA `(.L_x_37) ;  /* 0x0000000000200947 */ /* 0x00dfea0003800000 */
[----:B------:R-:W-:Y:S02]  /*00a0*/  ULDC.64 UR4, c[0x0][0x198] ;  /* 0x0000660000047ab9 */ /* 0x000fe40000000a00 */
[----:B------:R-:W-:Y:S02]  /*00b0*/  UIADD3 UR6, UP0, UR4, 0xf0, URZ ;  /* 0x000000f004067890 */ /* 0x000fe4000ff1e03f */
[----:B------:R-:W-:Y:S02]  /*00c0*/  UIADD3 UR4, UP1, UR4, 0x1f0, URZ ;  /* 0x000001f004047890 */ /* 0x000fe4000ff3e03f */
[----:B------:R-:W-:Y:S02]  /*00d0*/  UIADD3.X UR7, URZ, UR5, URZ, UP0, !UPT ;  /* 0x000000053f077290 */ /* 0x000fe400087fe43f */
[----:B------:R-:W-:-:S07]  /*00e0*/  UIADD3.X UR5, URZ, UR5, URZ, UP1, !UPT ;  /* 0x000000053f057290 */ /* 0x000fce0008ffe43f */
[----:B------:R0:W-:Y:S02]  /*00f0*/  UTMACCTL.PF [UR6] ;  /* 0x00000000060079b9 */ /* 0x0001e40008040000 */
[----:B------:R0:W-:Y:S02]  /*0100*/  UTMACCTL.PF [UR4] ;  /* 0x00000000040079b9 */ /* 0x0001e40008040000 */
[----:B0-----:R-:W-:Y:S01]  /*0110*/  NOP ;  /* 0x0000000000007918 */ /* 0x001fe20000000000 */
.L_x_37:
[----:B------:R-:W-:Y:S05]  /*0120*/  BSYNC B0 ;  /* 0x0000000000007941 */ /* 0x000fea0003800000 */
.L_x_36:
[----:B------:R-:W0:Y:S02]  /*0130*/  SHFL.IDX PT, R5, R0, RZ, 0x1f ;  /* 0x00001fff00057589 */ /* 0x000e2400000e0000 */
[----:B0-----:R-:W-:-:S13]  /*0140*/  ISETP.NE.AND P0, PT, R5, RZ, PT ;  /* 0x000000ff0500720c */ /* 0x001fda0003f05270 */
[----:B------:R-:W-:Y:S05]  /*0150*/  @P0 BRA `(.L_x_38) ;  /* 0x0000000000700947 */ /* 0x000fea0003800000 */
[----:B------:R-:W0:Y:S01]  /*0160*/  S2UR UR8, SR_CgaCtaId ;  /* 0x00000000000879c3 */ /* 0x000e220000008800 */
[----:B------:R-:W-:Y:S01]  /*0170*/  UMOV UR4, 0x400 ;  /* 0x0000040000047882 */ /* 0x000fe20000000000 */
[----:B------:R-:W-:Y:S01]  /*0180*/  UMOV UR5, 0x1 ;  /* 0x0000000100057882 */ /* 0x000fe20000000000 */
[----:B------:R-:W-:Y:S01]  /*0190*/  UMOV UR6, 0x6 ;  /* 0x0000000600067882 */ /* 0x000fe20000000000 */
[----:B------:R-:W-:Y:S01]  /*01a0*/  ELECT P0, URZ, PT ;  /* 0x00000000003f782f */ /* 0x000fe20003800000 */
[----:B------:R-:W-:-:S04]  /*01b0*/  UIADD3 UR6, -UR6, 0x100000, URZ ;  /* 0x0010000006067890 */ /* 0x000fc8000fffe13f */
[----:B------:R-:W-:Y:S02]  /*01c0*/  USHF.L.U32 UR7, UR6, 0xb, URZ ;  /* 0x0000000b06077899 */ /* 0x000fe4000800063f */
[----:B------:R-:W-:Y:S02]  /*01d0*/  USHF.L.U32 UR6, UR6, 0x1, URZ ;  /* 0x0000000106067899 */ /* 0x000fe4000800063f */
[----:B0-----:R-:W-:Y:S02]  /*01e0*/  ULEA UR8, UR8, UR4, 0x18 ;  /* 0x0000000408087291 */ /* 0x001fe4000f8ec03f */
[----:B------:R-:W-:-:S04]  /*01f0*/  UIADD3 UR4, -UR5, 0x100000, URZ ;  /* 0x0010000005047890 */ /* 0x000fc8000fffe13f */
[----:B------:R-:W-:Y:S02]  /*0200*/  USHF.L.U32 UR5, UR4, 0xb, URZ ;  /* 0x0000000b04057899 */ /* 0x000fe4000800063f */
[----:B------:R-:W-:Y:S01]  /*0210*/  USHF.L.U32 UR4, UR4, 0x1, URZ ;  /* 0x0000000104047899 */ /* 0x000fe2000800063f */
[----:B------:R-:W0:Y:S11]  /*0220*/  FENCE.VIEW.ASYNC.S ;  /* 0x00000000000073c6 */ /* 0x000e360000000000 */
[----:B0-----:R0:W1:Y:S01]  /*0230*/  SYNCS.EXCH.64 URZ, [UR8], UR4 ;  /* 0x00000004083f75b2 */ /* 0x0010620008000100 */
[----:B------:R0:W2:Y:S01]  /*0240*/  SYNCS.EXCH.64 URZ, [UR8+0x38], UR6 ;  /* 0x00003806083f75b2 */ /* 0x0000a20008000100 */
[----:B------:R0:W3:Y:S01]  /*0250*/  SYNCS.EXCH.64 URZ, [UR8+0x8], UR4 ;  /* 0x00000804083f75b2 */ /* 0x0000e20008000100 */
[----:B------:R0:W4:Y:S01]  /*0260*/  SYNCS.EXCH.64 URZ, [UR8+0x40], UR6 ;  /* 0x00004006083f75b2 */ /* 0x0001220008000100 */
[----:B------:R0:W0:Y:S01]  /*0270*/  SYNCS.EXCH.64 URZ, [UR8+0x10], UR4 ;  /* 0x00001004083f75b2 */ /* 0x0000220008000100 */
        /* <DEDUP_REMOVED lines=9> */
[----:B------:R-:W-:Y:S01]  /*0310*/  NOP ;  /* 0x0000000000007918 */ /* 0x000fe20000000000 */
.L_x_38:
[----:B------:R-:W-:Y:S01]  /*0320*/  SHF.R.S32.HI R4, RZ, 0x1f, R95 ;  /* 0x0000001fff047819 */ /* 0x000fe2000001145f */
[----:B------:R-:W5:Y:S01]  /*0330*/  SHFL.IDX PT, R0, R0, RZ, 0x1f ;  /* 0x00001fff00007589 */ /* 0x000f6200000e0000 */
[----:B0-----:R-:W0:Y:S01]  /*0340*/  S2UR UR8, SR_CTAID.X ;  /* 0x00000000000879c3 */ /* 0x001e220000002500 */
[----:B------:R-:W-:Y:S02]  /*0350*/  ELECT P0, URZ, PT ;  /* 0x00000000003f782f */ /* 0x000fe40003800000 */
[----:B------:R-:W-:Y:S01]  /*0360*/  LEA.HI R4, R4, R95, RZ, 0x7 ;  /* 0x0000005f04047211 */ /* 0x000fe200078f38ff */
[----:B------:R-:W-:Y:S01]  /*0370*/  ULDC UR4, c[0x0][0x150] ;  /* 0x0000540000047ab9 */ /* 0x000fe20000000800 */
[----:B------:R-:W-:Y:S01]  /*0380*/  SHF.R.S32.HI R6, RZ, 0x1f, R5 ;  /* 0x0000001fff067819 */ /* 0x000fe20000011405 */
[----:B------:R-:W-:Y:S01]  /*0390*/  NOP ;  /* 0x0000000000007918 */ /* 0x000fe20000000000 */
[----:B------:R-:W-:Y:S01]  /*03a0*/  LOP3.LUT R4, R4, 0xffffff80, RZ, 0xc0, !PT ;  /* 0xffffff8004047812 */ /* 0x000fe200078ec0ff */
[----:B------:R-:W-:Y:S01]  /*03b0*/  NOP ;  /* 0x0000000000007918 */ /* 0x000fe20000000000 */
[----:B------:R-:W-:Y:S01]  /*03c0*/  LEA.HI R6, R6, R5, RZ, 0x2 ;  /* 0x0000000506067211 */ /* 0x000fe200078f10ff */
[----:B------:R-:W1:Y:S01]  /*03d0*/  LDC R11, c[0x0][0x144] ;  /* 0x00005100ff0b7b82 */ /* 0x000e620000000800 */
[----:B------:R-:W-:Y:S01]  /*03e0*/  IMAD.MOV.U32 R22, RZ, RZ, 0x1 ;  /* 0x00000001ff167424 */ /* 0x000fe200078e00ff */
[----:B------:R-:W-:Y:S01]  /*03f0*/  ISETP.NE.AND P3, PT, R2, RZ, PT ;  /* 0x000000ff0200720c */ /* 0x000fe20003f65270 */
[----:B------:R-:W-:Y:S01]  /*0400*/  IMAD.IADD R8, R95, 0x1, -R4 ;  /* 0x000000015f087824 */ /* 0x000fe200078e0a04 */
[----:B------:R-:W-:Y:S01]  /*0410*/  LOP3.LUT R6, R6, 0x3ffffffc, RZ, 0xc0, !PT ;  /* 0x3ffffffc06067812 */ /* 0x000fe200078ec0ff */
[----:B------:R-:W2:Y:S03]  /*0420*/  S2R R4, SR_CTAID.Y ;  /* 0x0000000000047919 */ /* 0x000ea60000002600 */
[----:B------:R-:W-:Y:S01]  /*0430*/  SHF.R.S32.HI R9, RZ, 0x1f, R8 ;  /* 0x0000001fff097819 */ /* 0x000fe20000011408 */
[----:B------:R-:W-:Y:S01]  /*0440*/  IMAD.IADD R6, R5, 0x1, -R6 ;  /* 0x0000000105067824 */ /* 0x000fe200078e0a06 */
[----:B------:R-:W3:Y:S02]  /*0450*/  LDC R13, c[0x0][0x140] ;  /* 0x00005000ff0d7b82 */ /* 0x000ee40000000800 */
[----:B------:R-:W-:-:S02]  /*0460*/  LEA.HI R9, R9, R8, RZ, 0x3 ;  /* 0x0000000809097211 */ /* 0x000fc400078f18ff */
[----:B-----5:R-:W-:Y:S02]  /*0470*/  ISETP.NE.OR P0, PT, R0, RZ, !P0 ;  /* 0x000000ff0000720c */ /* 0x020fe40004705670 */
[--C-:B------:R-:W-:Y:S02]  /*0480*/  SHF.R.S32.HI R0, RZ, 0x3, R9.reuse ;  /* 0x00000003ff007819 */ /* 0x100fe40000011409 */
[----:B0-----:R-:W-:Y:S02]  /*0490*/  I2FP.F32.U32 R10, UR8 ;  /* 0x00000008000a7c45 */ /* 0x001fe40008201000 */
[----:B------:R-:W-:-:S03]  /*04a0*/  SHF.R.S32.HI R9, RZ, 0x1f, R9 ;  /* 0x0000001fff097819 */ /* 0x000fc60000011409 */
[----:B------:R-:W-:Y:S01]  /*04b0*/  FMUL R10, R10, UR4 ;  /* 0x000000040a0a7c20 */ /* 0x000fe20008400000 */
[----:B------:R-:W-:Y:S01]  /*04c0*/  LEA.HI R9, R9, R0, RZ, 0x2 ;  /* 0x0000000009097211 */ /* 0x000fe200078f10ff */
[----:B------:R-:W-:Y:S02]  /*04d0*/  ULDC UR4, c[0x0][0x154] ;  /* 0x0000550000047ab9 */ /* 0x000fe40000000800 */
[----:B------:R-:W-:Y:S01]  /*04e0*/  VOTEU.ALL UP0, P0 ;  /* 0x00000000003f7886 */ /* 0x000fe20000000000 */
[----:B------:R-:W-:Y:S01]  /*04f0*/  LOP3.LUT R9, R9, 0xfffffffc, RZ, 0xc0, !PT ;  /* 0xfffffffc09097812 */ /* 0x000fe200078ec0ff */
[----:B------:R-:W0:Y:S01]  /*0500*/  F2I.U32.TRUNC.NTZ R10, R10 ;  /* 0x0000000a000a7305 */ /* 0x000e22000020f000 */
[----:B------:R-:W-:Y:S02]  /*0510*/  VOTEU.ALL UP1, P0 ;  /* 0x00000000003f7886 */ /* 0x000fe40000020000 */
[----:B------:R-:W5:Y:S01]  /*0520*/  @!UP0 S2UR UR7, SR_CgaCtaId ;  /* 0x00000000000789c3 */ /* 0x000f620000008800 */
[----:B------:R-:W-:Y:S01]  /*0530*/  IMAD.IADD R9, R0, 0x1, -R9 ;  /* 0x0000000100097824 */ /* 0x000fe200078e0a09 */
[----:B------:R-:W-:Y:S01]  /*0540*/  SHF.R.S32.HI R0, RZ, 0x1f, R3 ;  /* 0x0000001fff007819 */ /* 0x000fe20000011403 */
[----:B------:R-:W-:Y:S01]  /*0550*/  @!UP0 UMOV UR6, 0x400 ;  /* 0x0000040000068882 */ /* 0x000fe20000000000 */
[----:B---3--:R-:W-:Y:S01]  /*0560*/  ISETP.EQ.U32.AND P2, PT, R13, 0x1, PT ;  /* 0x000000010d00780c */ /* 0x008fe20003f42070 */
[----:B------:R-:W-:Y:S01]  /*0570*/  IMAD R19, R6, 0x4, R9 ;  /* 0x0000000406137824 */ /* 0x000fe200078e0209 */
[----:B--2---:R-:W-:-:S02]  /*0580*/  I2FP.F32.U32 R12, R4 ;  /* 0x00000004000c7245 */ /* 0x004fc40000201000 */
[----:B------:R-:W2:Y:S01]  /*0590*/  LDC R9, c[0x0][0x148] ;  /* 0x00005200ff097b82 */ /* 0x000ea20000000800 */
[----:B------:R-:W-:Y:S02]  /*05a0*/  LEA.HI R0, R0, R3, RZ, 0x2 ;  /* 0x0000000300007211 */ /* 0x000fe400078f10ff */
[----:B------:R-:W-:Y:S01]  /*05b0*/  LEA.HI R6, R19, R19, RZ, 0x1 ;  /* 0x0000001313067211 */ /* 0x000fe200078f08ff */
[----:B0-----:R-:W-:Y:S02]  /*05c0*/  IMAD.MOV R14, RZ, RZ, -R10 ;  /* 0x000000ffff0e7224 */ /* 0x001fe400078e0a0a */
[----:B------:R-:W-:Y:S01]  /*05d0*/  FMUL R12, R12, UR4 ;  /* 0x000000040c0c7c20 */ /* 0x000fe20008400000 */
[----:B------:R-:W-:Y:S01]  /*05e0*/  LOP3.LUT R0, R0, 0xfffffffc, RZ, 0xc0, !PT ;  /* 0xfffffffc00007812 */ /* 0x000fe200078ec0ff */
[----:B------:R-:W-:Y:S01]  /*05f0*/  UMOV UR4, 0x20 ;  /* 0x0000002000047882 */ /* 0x000fe20000000000 */
[----:B------:R-:W-:Y:S01]  /*0600*/  LOP3.LUT R10, R6, 0xfffffffe, RZ, 0xc0, !PT ;  /* 0xfffffffe060a7812 */ /* 0x000fe200078ec0ff */
[----:B-1----:R-:W-:Y:S01]  /*0610*/  IMAD R6, R11, R14, UR8 ;  /* 0x000000080b067e24 */ /* 0x002fe2000f8e020e */
[----:B------:R-:W-:-:S04]  /*0620*/  @!UP0 UIADD3 UR4, -UR4, 0x100000, URZ ;  /* 0x0010000004048890 */ /* 0x000fc8000fffe13f */
[----:B------:R-:W-:Y:S02]  /*0630*/  @!UP0 USHF.L.U32 UR5, UR4, 0xb, URZ ;  /* 0x0000000b04058899 */ /* 0x000fe4000800063f */
[----:B------:R-:W-:Y:S01]  /*0640*/  @!UP0 USHF.L.U32 UR4, UR4, 0x1, URZ ;  /* 0x0000000104048899 */ /* 0x000fe2000800063f */
[----:B------:R-:W0:Y:S01]  /*0650*/  F2I.U32.TRUNC.NTZ R12, R12 ;  /* 0x0000000c000c7305 */ /* 0x000e22000020f000 */
[----:B------:R-:W-:Y:S02]  /*0660*/  IMAD.IADD R3, R3, 0x1, -R0 ;  /* 0x0000000103037824 */ /* 0x000fe400078e0a00 */
[C---:B------:R-:W-:Y:S02]  /*0670*/  IMAD.IADD R11, R19.reuse, 0x1, -R10 ;  /* 0x00000001130b7824 */ /* 0x040fe400078e0a0a */
[----:B------:R-:W-:Y:S01]  /*0680*/  IMAD.SHL.U32 R10, R19, 0x4, RZ ;  /* 0x00000004130a7824 */ /* 0x000fe200078e00ff */
[----:B-----5:R-:W-:Y:S01]  /*0690*/  @!UP0 ULEA UR6, UR7, UR6, 0x18 ;  /* 0x0000000607068291 */ /* 0x020fe2000f8ec03f */
[----:B------:R-:W-:Y:S01]  /*06a0*/  ISETP.NE.AND P1, PT, R3, 0x3, PT ;  /* 0x000000030300780c */ /* 0x000fe20003f25270 */
[----:B------:R-:W-:Y:S01]  /*06b0*/  VOTEU.ALL UP0, P0 ;  /* 0x00000000003f7886 */ /* 0x000fe20000000000 */
[----:B------:R-:W-:-:S02]  /*06c0*/  ISETP.NE.AND P4, PT, R11, R6, PT ;  /* 0x000000060b00720c */ /* 0x000fc40003f85270 */
[----:B------:R-:W-:Y:S02]  /*06d0*/  LOP3.LUT R19, R19, 0xc, R10, 0x78, !PT ;  /* 0x0000000c13137812 */ /* 0x000fe400078e780a */
[----:B------:R-:W-:Y:S01]  /*06e0*/  LOP3.LUT P0, RZ, R8, 0x7, RZ, 0xc0, !PT ;  /* 0x0000000708ff7812 */ /* 0x000fe2000780c0ff */
[C---:B------:R-:W-:Y:S01]  /*06f0*/  VIADD R8, R2.reuse, 0xffffffff ;  /* 0xffffffff02087836 */ /* 0x040fe20000000000 */
[----:B------:R-:W-:Y:S01]  /*0700*/  ISETP.EQ.OR P1, PT, R3, RZ, !P1 ;  /* 0x000000ff0300720c */ /* 0x000fe20004f22670 */
[----:B0-----:R-:W-:Y:S01]  /*0710*/  IMAD.MOV R23, RZ, RZ, -R12 ;  /* 0x000000ffff177224 */ /* 0x001fe200078e0a0c */
[----:B------:R-:W-:Y:S01]  /*0720*/  ISETP.LT.U32.AND P0, PT, R19, 0x4, !P0 ;  /* 0x000000041300780c */ /* 0x000fe20004701070 */
[----:B------:R-:W0:Y:S02]  /*0730*/  FENCE.VIEW.ASYNC.S ;  /* 0x00000000000073c6 */ /* 0x000e240000000000 */
[----:B0-----:R0:W1:Y:S01]  /*0740*/  @!UP0 SYNCS.EXCH.64 URZ, [UR6+0x80], UR4 ;  /* 0x00008004063f85b2 */ /* 0x0010620008000100 */
[----:B------:R-:W-:Y:S01]  /*0750*/  ISETP.EQ.AND P1, PT, R2, RZ, P1 ;  /* 0x000000ff0200720c */ /* 0x000fe20000f22270 */
[----:B--2---:R-:W-:Y:S01]  /*0760*/  IMAD R11, R9, R23, R4 ;  /* 0x00000017090b7224 */ /* 0x004fe200078e0204 */
[----:B------:R-:W-:-:S02]  /*0770*/  ISETP.GE.U32.AND P6, PT, R8, 0x2, PT ;  /* 0x000000020800780c */ /* 0x000fc40003fc6070 */
[----:B------:R-:W-:Y:S02]  /*0780*/  @P4 LEA.HI R0, R19, R19, RZ, 0x1 ;  /* 0x0000001313004211 */ /* 0x000fe400078f08ff */
[----:B------:R-:W-:Y:S02]  /*0790*/  SEL R18, RZ, 0x1, !P1 ;  /* 0x00000001ff127807 */ /* 0x000fe40004800000 */
[----:B------:R-:W-:Y:S02]  /*07a0*/  @P4 SHF.R.S32.HI R0, RZ, 0x1, R0 ;  /* 0x00000001ff004819 */ /* 0x000fe40000011400 */
[----:B------:R-:W-:Y:S02]  /*07b0*/  SEL R18, R18, 0x2, P6 ;  /* 0x0000000212127807 */ /* 0x000fe40003000000 */
[----:B------:R-:W-:Y:S02]  /*07c0*/  @P4 ISETP.NE.AND P5, PT, R0, R11, PT ;  /* 0x0000000b0000420c */ /* 0x000fe40003fa5270 */
[----:B------:R-:W-:Y:S01]  /*07d0*/  SEL R11, RZ, 0x1, !P0 ;  /* 0x00000001ff0b7807 */ /* 0x000fe20004000000 */
[----:B------:R0:W2:Y:S01]  /*07e0*/  @!UP1 SYNCS.EXCH.64 URZ, [UR6+0x88], UR4 ;  /* 0x00008804063f95b2 */ /* 0x0000a20008000100 */
[----:B------:R-:W-:Y:S01]  /*07f0*/  @P4 SEL R22, RZ, 0x1, P5 ;  /* 0x00000001ff164807 */ /* 0x000fe20002800000 */
[----:B------:R-:W-:Y:S01]  /*0800*/  NOP ;  /* 0x0000000000007918 */ /* 0x000fe20000000000 */
[----:B------:R-:W-:-:S02]  /*0810*/  LOP3.LUT R0, R95, 0x7f, RZ, 0xc0, !PT ;  /* 0x0000007f5f007812 */ /* 0x000fc400078ec0ff */
[----:B------:R-:W-:Y:S01]  /*0820*/  LOP3.LUT R22, R22, R11, RZ, 0xc0, !PT ;  /* 0x0000000b16167212 */ /* 0x000fe200078ec0ff */
[----:B01----:R-:W-:Y:S06]  /*0830*/  @!P2 BRA `(.L_x_39) ;  /* 0x000000000008a947 */ /* 0x003fec0003800000 */
[----:B--2-4-:R-:W-:Y:S01]  /*0840*/  UCGABAR_ARV ;  /* 0x00000000000079c7 */ /* 0x014fe20008000000 */
[----:B------:R-:W-:Y:S05]  /*0850*/  BRA `(.L_x_40) ;  /* 0x0000000000047947 */ /* 0x000fea0003800000 */
.L_x_39:
[----:B--2-4-:R-:W-:Y:S01]  /*0860*/  NOP ;  /* 0x0000000000007918 */ /* 0x014fe20000000000 */
.L_x_40:
[----:B------:R-:W0:Y:S01]  /*0870*/  LDC R2, c[0x0][0x65c] ;  /* 0x00019700ff027b82 */ /* 0x000e220000000800 */
[----:B------:R-:W-:Y:S02]  /*0880*/  IMAD.U32 R10, RZ, RZ, UR8 ;  /* 0x00000008ff0a7e24 */ /* 0x000fe4000f8e00ff */
[----:B------:R-:W-:Y:S01]  /*0890*/  IMAD.MOV.U32 R11, RZ, RZ, RZ ;  /* 0x000000ffff0b7224 */ /* 0x000fe200078e00ff */
[----:B0-----:R-:W-:-:S04]  /*08a0*/  ISETP.NE.AND P1, PT, R2, 0x1, PT ;  /* 0x000000010200780c */ /* 0x001fc80003f25270 */
[----:B------:R-:W-:-:S09]  /*08b0*/  P2R R5, PR, RZ, 0x2 ;  /* 0x00000002ff057803 */ /* 0x000fd20000000000 */
[----:B------:R-:W0:Y:S01]  /*08c0*/  @P1 LDC R17, c[0x0][0x10] ;  /* 0x00000400ff111b82 */ /* 0x000e220000000800 */
[----:B------:R-:W-:Y:S02]  /*08d0*/  @P1 IMAD.MOV.U32 R5, RZ, RZ, RZ ;  /* 0x000000ffff051224 */ /* 0x000fe400078e00ff */
[----:B------:R-:W-:-:S05]  /*08e0*/  @P1 IMAD.MOV.U32 R15, RZ, RZ, RZ ;  /* 0x000000ffff0f1224 */ /* 0x000fca00078e00ff */
[----:B------:R-:W1:Y:S01]  /*08f0*/  @!P1 LDC R13, c[0x0][0xc] ;  /* 0x00000300ff0d9b82 */ /* 0x000e620000000800 */
[----:B------:R-:W-:Y:S01]  /*0900*/  ULDC UR4, c[0x0][0xc] ;  /* 0x0000030000047ab9 */ /* 0x000fe20000000800 */
[----:B------:R-:W-:Y:S01]  /*0910*/  ULDC UR5, c[0x0][0x10] ;  /* 0x0000040000057ab9 */ /* 0x000fe20000000800 */
[----:B------:R-:W-:Y:S01]  /*0920*/  ULDC UR6, c[0x0][0x14] ;  /* 0x0000050000067ab9 */ /* 0x000fe20000000800 */
[----:B------:R-:W-:-:S04]  /*0930*/  UIMAD.WIDE.U32 UR4, UR4, UR5, URZ ;  /* 0x00000005040472a5 */ /* 0x000fc8000f8e003f */
[----:B------:R-:W-:Y:S02]  /*0940*/  UIMAD.WIDE.U32 UR38, UR4, UR6, URZ ;  /* 0x00000006042672a5 */ /* 0x000fe4000f8e003f */
[----:B------:R-:W-:-:S04]  /*0950*/  UIMAD UR41, UR5, UR6, URZ ;  /* 0x00000006052972a4 */ /* 0x000fc8000f8e023f */
[----:B------:R-:W-:Y:S01]  /*0960*/  UIADD3 UR41, UR39, UR41, URZ ;  /* 0x0000002927297290 */ /* 0x000fe2000fffe03f */
[----:B0-----:R-:W-:-:S04]  /*0970*/  @P1 IMAD.WIDE.U32 R16, R17, UR8, R4 ;  /* 0x0000000811101c25 */ /* 0x001fc8000f8e0004 */
[----:B------:R-:W-:Y:S02]  /*0980*/  @P1 IMAD.IADD R17, R17, 0x1, R15 ;  /* 0x0000000111111824 */ /* 0x000fe400078e020f */
[----:B-1----:R-:W-:-:S04]  /*0990*/  @!P1 IMAD.WIDE.U32 R10, R4, R13, R10 ;  /* 0x0000000d040a9225 */ /* 0x002fc800078e000a */
[----:B------:R-:W-:Y:S02]  /*09a0*/  @!P1 IMAD.MOV.U32 R16, RZ, RZ, R10 ;  /* 0x000000ffff109224 */ /* 0x000fe400078e000a */
[----:B------:R-:W-:Y:S01]  /*09b0*/  @!P1 IMAD.MOV.U32 R17, RZ, RZ, R11 ;  /* 0x000000ffff119224 */ /* 0x000fe200078e000b */
[----:B------:R-:W-:Y:S06]  /*09c0*/  @!P2 BRA `(.L_x_41) ;  /* 0x00000000000ca947 */ /* 0x000fec0003800000 */
[----:B------:R-:W-:Y:S01]  /*09d0*/  UCGABAR_WAIT ;  /* 0x0000000000007dc7 */ /* 0x000fe20008000000 */
[----:B------:R-:W-:Y:S01]  /*09e0*/  CCTL.IVALL ;  /* 0x00000000ff00798f */ /* 0x000fe20002000000 */
[----:B------:R-:W-:Y:S05]  /*09f0*/  BRA `(.L_x_42) ;  /* 0x0000000000047947 */ /* 0x000fea0003800000 */
.L_x_41:
[----:B------:R-:W-:Y:S06]  /*0a00*/  BAR.SYNC.DEFER_BLOCKING 0x0 ;  /* 0x0000000000007b1d */ /* 0x000fec0000010000 */
.L_x_42:
[----:B------:R-:W-:Y:S05]  /*0a10*/  @!P3 BRA `(.L_x_43) ;  /* 0x0000005c00c0b947 */ /* 0x000fea0003800000 */
[----:B------:R-:W-:-:S13]  /*0a20*/  ISETP.GT.U32.AND P0, PT, R8, 0x1, PT ;  /* 0x000000010800780c */ /* 0x000fda0003f04070 */
[----:B------:R-:W-:Y:S05]  /*0a30*/  @P0 EXIT ;  /* 0x000000000000094d */ /* 0x000fea0003800000 */
[----:B------:R-:W-:Y:S01]  /*0a40*/  ULDC.64 UR4, c[0x0][0x650] ;  /* 0x0001940000047ab9 */ /* 0x000fe20000000a00 */
[----:B------:R-:W-:Y:S01]  /*0a50*/  PRMT R3, RZ, 0x7610, R3 ;  /* 0x00007610ff037816 */ /* 0x000fe20000000003 */
[----:B------:R-:W-:Y:S01]  /*0a60*/  IMAD.MOV.U32 R103, RZ, RZ, -0x1 ;  /* 0xffffffffff677424 */ /* 0x000fe200078e00ff */
[----:B------:R-:W-:Y:S01]  /*0a70*/  ISETP.GE.U32.AND P0, PT, R16, UR4, PT ;  /* 0x0000000410007c0c */ /* 0x000fe2000bf06070 */
[----:B------:R-:W-:Y:S02]  /*0a80*/  IMAD.MOV.U32 R100, RZ, RZ, -0x1 ;  /* 0xffffffffff647424 */ /* 0x000fe400078e00ff */
[----:B------:R-:W-:Y:S01]  /*0a90*/  IMAD.MOV.U32 R101, RZ, RZ, -0x1 ;  /* 0xffffffffff657424 */ /* 0x000fe200078e00ff */
[----:B------:R-:W-:-:S13]  /*0aa0*/  ISETP.GE.U32.AND.EX P0, PT, R17, UR5, PT, P0 ;  /* 0x0000000511007c0c */ /* 0x000fda000bf06100 */
[----:B------:R-:W-:Y:S05]  /*0ab0*/  @P0 BRA `(.L_x_44) ;  /* 0x0000000400280947 */ /* 0x000fea0003800000 */
[----:B------:R-:W0:Y:S01]  /*0ac0*/  LDC.64 R24, c[0x0][0x628] ;  /* 0x00018a00ff187b82 */ /* 0x000e220000000a00 */
[----:B------:R-:W-:Y:S02]  /*0ad0*/  IMAD.MOV.U32 R10, RZ, RZ, R16 ;  /* 0x000000ffff0a7224 */ /* 0x000fe400078e0010 */
[----:B------:R-:W-:-:S05]  /*0ae0*/  IMAD.MOV.U32 R11, RZ, RZ, R17 ;  /* 0x000000ffff0b7224 */ /* 0x000fca00078e0011 */
[----:B------:R-:W1:Y:S08]  /*0af0*/  LDC R8, c[0x0][0x630] ;  /* 0x00018c00ff087b82 */ /* 0x000e700000000800 */
[----:B------:R-:W2:Y:S01]  /*0b00*/  LDC.64 R26, c[0x0][0x620] ;  /* 0x00018800ff1a7b82 */ /* 0x000ea20000000a00 */
[----:B0-----:R-:W-:-:S04]  /*0b10*/  ISETP.NE.U32.AND P0, PT, R24, RZ, PT ;  /* 0x000000ff1800720c */ /* 0x001fc80003f05070 */
[----:B------:R-:W-:-:S13]  /*0b20*/  ISETP.NE.AND.EX P0, PT, R25, RZ, PT, P0 ;  /* 0x000000ff1900720c */ /* 0x000fda0003f05300 */
[----:B-12---:R-:W-:Y:S05]  /*0b30*/  @!P0 BRA `(.L_x_45) ;  /* 0x0000000000288947 */ /* 0x006fea0003800000 */
[----:B------:R-:W0:Y:S02]  /*0b40*/  LDC R3, c[0x0][0x634] ;  /* 0x00018d00ff037b82 */ /* 0x000e240000000800 */
[----:B0-----:R-:W-:-:S05]  /*0b50*/  IADD3 R3, P0, R16, R3, RZ ;  /* 0x0000000310037210 */ /* 0x001fca0007f1e0ff */
[----:B------:R-:W-:-:S04]  /*0b60*/  IMAD.X R21, RZ, RZ, R17, P0 ;  /* 0x000000ffff157224 */ /* 0x000fc800000e0611 */
[----:B------:R-:W-:-:S04]  /*0b70*/  IMAD.WIDE.U32 R10, R21, R24, RZ ;  /* 0x00000018150a7225 */ /* 0x000fc800078e00ff */
[----:B------:R-:W-:-:S04]  /*0b80*/  IMAD.WIDE.U32 R12, P0, R3, R25, R10 ;  /* 0x00000019030c7225 */ /* 0x000fc8000780000a */
[----:B------:R-:W-:-:S04]  /*0b90*/  IMAD.WIDE.U32 R10, R3, R24, RZ ;  /* 0x00000018030a7225 */ /* 0x000fc800078e00ff */
[----:B------:R-:W-:Y:S01]  /*0ba0*/  IMAD.X R15, RZ, RZ, RZ, P0 ;  /* 0x000000ffff0f7224 */ /* 0x000fe200000e06ff */
[----:B------:R-:W-:Y:S01]  /*0bb0*/  IADD3 RZ, P0, R11, R12, RZ ;  /* 0x0000000c0bff7210 */ /* 0x000fe20007f1e0ff */
[----:B------:R-:W-:-:S04]  /*0bc0*/  IMAD.MOV.U32 R14, RZ, RZ, R13 ;  /* 0x000000ffff0e7224 */ /* 0x000fc800078e000d */
[----:B------:R-:W-:-:S08]  /*0bd0*/  IMAD.WIDE.U32.X R10, R21, R25, R14, P0 ;  /* 0x00000019150a7225 */ /* 0x000fd000000e040e */
.L_x_45:
[----:B------:R-:W0:Y:S01]  /*0be0*/  LDC.64 R30, c[0x0][0x640] ;  /* 0x00019000ff1e7b82 */ /* 0x000e220000000a00 */
[-CC-:B------:R-:W-:Y:S01]  /*0bf0*/  SHF.R.U64 R101, R10, R8.reuse, R11.reuse ;  /* 0x000000080a657219 */ /* 0x180fe2000000120b */
[----:B------:R-:W-:Y:S01]  /*0c00*/  IMAD R29, R9, R23, R4 ;  /* 0x00000017091d7224 */ /* 0x000fe200078e0204 */
[----:B------:R-:W-:Y:S01]  /*0c10*/  SHF.R.U32.HI R3, RZ, R8, R11 ;  /* 0x00000008ff037219 */ /* 0x000fe2000001160b */
[----:B------:R-:W-:Y:S01]  /*0c20*/  IMAD.MOV.U32 R23, RZ, RZ, 0x1 ;  /* 0x00000001ff177424 */ /* 0x000fe200078e00ff */
[----:B------:R-:W-:-:S03]  /*0c30*/  IADD3 R5, P0, RZ, -R101, RZ ;  /* 0x80000065ff057210 */ /* 0x000fc60007f1e0ff */
[----:B------:R-:W1:Y:S02]  /*0c40*/  LDC R12, c[0x0][0x618] ;  /* 0x00018600ff0c7b82 */ /* 0x000e640000000800 */
[----:B------:R-:W-:Y:S02]  /*0c50*/  IMAD.X R3, RZ, RZ, ~R3, P0 ;  /* 0x000000ffff037224 */ /* 0x000fe400000e0e03 */
[----:B------:R-:W-:-:S04]  /*0c60*/  IMAD.WIDE.U32 R10, R5, R26, R16 ;  /* 0x0000001a050a7225 */ /* 0x000fc800078e0010 */
[----:B------:R-:W2:Y:S01]  /*0c70*/  LDC R20, c[0x0][0x608] ;  /* 0x00018200ff147b82 */ /* 0x000ea20000000800 */
[----:B------:R-:W-:Y:S02]  /*0c80*/  IMAD R8, R3, R26, RZ ;  /* 0x0000001a03087224 */ /* 0x000fe400078e02ff */
[----:B------:R-:W-:Y:S02]  /*0c90*/  IMAD.MOV.U32 R3, RZ, RZ, -0x1 ;  /* 0xffffffffff037424 */ /* 0x000fe400078e00ff */
[----:B------:R-:W-:-:S03]  /*0ca0*/  IMAD R5, R5, R27, R8 ;  /* 0x0000001b05057224 */ /* 0x000fc600078e0208 */
[----:B------:R-:W3:Y:S01]  /*0cb0*/  LDC R28, c[0x0][0x658] ;  /* 0x00019600ff1c7b82 */ /* 0x000ee20000000800 */
[----:B------:R-:W-:Y:S01]  /*0cc0*/  IMAD.IADD R5, R11, 0x1, R5 ;  /* 0x000000010b057824 */ /* 0x000fe200078e0205 */
[----:B0-----:R-:W-:-:S04]  /*0cd0*/  ISETP.NE.U32.AND P0, PT, R30, RZ, PT ;  /* 0x000000ff1e00720c */ /* 0x001fc80003f05070 */
[----:B------:R-:W-:Y:S02]  /*0ce0*/  ISETP.NE.AND.EX P0, PT, R31, RZ, PT, P0 ;  /* 0x000000ff1f00720c */ /* 0x000fe40003f05300 */
[----:B------:R-:W0:Y:S01]  /*0cf0*/  LDC R24, c[0x0][0x600] ;  /* 0x00018000ff187b82 */ /* 0x000e220000000800 */
[-CC-:B-1----:R-:W-:Y:S02]  /*0d00*/  SHF.R.U64 R14, R10, R12.reuse, R5.reuse ;  /* 0x0000000c0a0e7219 */ /* 0x182fe40000001205 */
[----:B------:R-:W-:-:S05]  /*0d10*/  SHF.R.U32.HI R5, RZ, R12, R5 ;  /* 0x0000000cff057219 */ /* 0x000fca0000011605 */
[----:B------:R-:W1:Y:S01]  /*0d20*/  LDC R15, c[0x0][0x648] ;  /* 0x00019200ff0f7b82 */ /* 0x000e620000000800 */
[-CC-:B--2---:R-:W-:Y:S02]  /*0d30*/  SHF.R.U64 R27, R14, R20.reuse, R5.reuse ;  /* 0x000000140e1b7219 */ /* 0x184fe40000001205 */
[----:B------:R-:W-:-:S05]  /*0d40*/  SHF.R.U32.HI R5, RZ, R20, R5 ;  /* 0x00000014ff057219 */ /* 0x000fca0000011605 */
[----:B------:R-:W2:Y:S01]  /*0d50*/  LDC R21, c[0x0][0x638] ;  /* 0x00018e00ff157b82 */ /* 0x000ea20000000800 */
[-CC-:B---3--:R-:W-:Y:S02]  /*0d60*/  SHF.R.U64 R20, R27, R28.reuse, R5.reuse ;  /* 0x0000001c1b147219 */ /* 0x188fe40000001205 */
[-C--:B------:R-:W-:Y:S02]  /*0d70*/  SHF.L.U32 R3, R3, R28.reuse, RZ ;  /* 0x0000001c03037219 */ /* 0x080fe400000006ff */
[----:B------:R-:W-:Y:S01]  /*0d80*/  SHF.R.U32.HI R5, RZ, R28, R5 ;  /* 0x0000001cff057219 */ /* 0x000fe20000011605 */
[----:B------:R-:W-:Y:S01]  /*0d90*/  IMAD.MOV.U32 R4, RZ, RZ, R20 ;  /* 0x000000ffff047224 */ /* 0x000fe200078e0014 */
[----:B------:R-:W-:Y:S01]  /*0da0*/  LOP3.LUT R12, RZ, R3, RZ, 0x33, !PT ;  /* 0x00000003ff0c7212 */ /* 0x000fe200078e33ff */
[----:B------:R-:W3:Y:S01]  /*0db0*/  LDC R25, c[0x0][0x610] ;  /* 0x00018400ff197b82 */ /* 0x000ee20000000800 */
[----:B------:R-:W-:Y:S05]  /*0dc0*/  @!P0 BRA `(.L_x_46) ;  /* 0x0000000000288947 */ /* 0x000fea0003800000 */
[----:B------:R-:W4:Y:S02]  /*0dd0*/  LDC R3, c[0x0][0x64c] ;  /* 0x00019300ff037b82 */ /* 0x000f240000000800 */
[----:B----4-:R-:W-:-:S05]  /*0de0*/  IADD3 R3, P0, R20, R3, RZ ;  /* 0x0000000314037210 */ /* 0x010fca0007f1e0ff */
        /* <DEDUP_REMOVED lines=8> */
.L_x_46:
[----:B-1----:R-:W-:Y:S01]  /*0e70*/  SHF.R.U64 R4, R4, R15, R5 ;  /* 0x0000000f04047219 */ /* 0x002fe20000001205 */
[----:B0-----:R-:W-:Y:S01]  /*0e80*/  VIADD R5, R24, 0xffffffff ;  /* 0xffffffff18057836 */ /* 0x001fe20000000000 */
[----:B------:R-:W-:Y:S02]  /*0e90*/  SHF.L.U32 R3, R23, R28, RZ ;  /* 0x0000001c17037219 */ /* 0x000fe400000006ff */
[----:B------:R-:W-:Y:S01]  /*0ea0*/  LOP3.LUT R12, R27, R12, RZ, 0xc0, !PT ;  /* 0x0000000c1b0c7212 */ /* 0x000fe200078ec0ff */
[----:B------:R-:W-:Y:S01]  /*0eb0*/  IMAD.MOV R8, RZ, RZ, -R4 ;  /* 0x000000ffff087224 */ /* 0x000fe200078e0a04 */
[----:B------:R-:W-:Y:S02]  /*0ec0*/  SEL R6, R6, R29, !P1 ;  /* 0x0000001d06067207 */ /* 0x000fe40004800000 */
[----:B------:R-:W-:Y:S01]  /*0ed0*/  LOP3.LUT R5, R14, R5, RZ, 0xc0, !PT ;  /* 0x000000050e057212 */ /* 0x000fe200078ec0ff */
[----:B------:R-:W-:Y:S02]  /*0ee0*/  IMAD R9, R3, R4, R12 ;  /* 0x0000000403097224 */ /* 0x000fe400078e020c */
[----:B--2---:R-:W-:-:S02]  /*0ef0*/  IMAD R3, R8, R21, R20 ;  /* 0x0000001508037224 */ /* 0x004fc400078e0214 */
[----:B---3--:R-:W-:Y:S02]  /*0f00*/  IMAD R6, R9, R25, R6 ;  /* 0x0000001909067224 */ /* 0x008fe400078e0206 */
[----:B------:R-:W-:Y:S02]  /*0f10*/  IMAD R103, R3, R24, R5 ;  /* 0x0000001803677224 */ /* 0x000fe400078e0205 */
[----:B------:R-:W-:-:S03]  /*0f20*/  IMAD.MOV.U32 R4, RZ, RZ, 0x1 ;  /* 0x00000001ff047424 */ /* 0x000fc600078e00ff */
[----:B------:R-:W-:Y:S02]  /*0f30*/  SEL R100, R103, R6, !P1 ;  /* 0x0000000667647207 */ /* 0x000fe40004800000 */
[----:B------:R-:W-:Y:S02]  /*0f40*/  PRMT R3, R4, 0x7610, R3 ;  /* 0x0000761004037816 */ /* 0x000fe40000000003 */
[----:B------:R-:W-:-:S07]  /*0f50*/  SEL R103, R6, R103, !P1 ;  /* 0x0000006706677207 */ /* 0x000fce0004800000 */
.L_x_44:
[----:B------:R-:W-:-:S08]  /*0f60*/  NOP ;  /* 0x0000000000007918 */ /* 0x000fd00000000000 */
[----:B------:R-:W0:Y:S02]  /*0f70*/  USETMAXREG.TRY_ALLOC.CTAPOOL UP0, 0xe8 ;  /* 0x000000e8000079c8 */ /* 0x000e240008000600 */
[----:B0-----:R-:W-:-:S13]  /*0f80*/  PLOP3.LUT P0, PT, PT, PT, UP0, 0x80, 0x0 ;  /* 0x000000000000781c */ /* 0x001fda0003f0f008 */
[----:B------:R-:W-:Y:S05]  /*0f90*/  @!P0 BRA `(.L_x_44) ;  /* 0xfffffffc00f08947 */ /* 0x000fea000383ffff */
[----:B------:R-:W-:Y:S01]  /*0fa0*/  ULDC.64 UR4, c[0x0][0x598] ;  /* 0x0001660000047ab9 */ /* 0x000fe20000000a00 */
[----:B------:R-:W-:Y:S01]  /*0fb0*/  ULDC.64 UR36, c[0x0][0x208] ;  /* 0x0000820000247ab9 */ /* 0x000fe20000000a00 */
[----:B------:R-:W-:-:S04]  /*0fc0*/  ISETP.NE.U32.AND P0, PT, RZ, UR4, PT ;  /* 0x00000004ff007c0c */ /* 0x000fc8000bf05070 */
[----:B------:R-:W-:-:S13]  /*0fd0*/  ISETP.NE.AND.EX P0, PT, RZ, UR5, PT, P0 ;  /* 0x00000005ff007c0c */ /* 0x000fda000bf05300 */
[----:B------:R-:W-:Y:S05]  /*0fe0*/  @!P0 BRA `(.L_x_47) ;  /* 0x00000000001c8947 */ /* 0x000fea0003800000 */
[----:B------:R-:W0:Y:S02]  /*0ff0*/  LDC.64 R4, c[0x0][0x598] ;  /* 0x00016600ff047b82 */ /* 0x000e240000000a00 */
[----:B0-----:R-:W2:Y:S02]  /*1000*/  LDG.E.64 R4, desc[UR36][R4.64] ;  /* 0x0000002404047981 */ /* 0x001ea4000c1e1b00 */
[----:B--2---:R-:W-:-:S04]  /*1010*/  ISETP.NE.U32.AND P0, PT, R4, RZ, PT ;  /* 0x000000ff0400720c */ /* 0x004fc80003f05070 */
[----:B------:R-:W-:-:S13]  /*1020*/  ISETP.NE.AND.EX P0, PT, R5, RZ, PT, P0 ;  /* 0x000000ff0500720c */ /* 0x000fda0003f05300 */
[----:B------:R-:W-:Y:S05]  /*1030*/  @!P0 BRA `(.L_x_47) ;  /* 0x0000000000088947 */ /* 0x000fea0003800000 */
[----:B------:R0:W5:Y:S01]  /*1040*/  LD.E R23, desc[UR36][R4.64] ;  /* 0x0000002404177980 */ /* 0x000162000c101900 */
[----:B------:R-:W-:Y:S05]  /*1050*/  BRA `(.L_x_48) ;  /* 0x0000000000247947 */ /* 0x000fea0003800000 */
.L_x_47:
[----:B------:R-:W-:Y:S02]  /*1060*/  ULDC.64 UR4, c[0x0][0x588] ;  /* 0x0001620000047ab9 */ /* 0x000fe40000000a00 */
[----:B------:R-:W-:-:S04]  /*1070*/  ISETP.NE.U32.AND P0, PT, RZ, UR4, PT ;  /* 0x00000004ff007c0c */ /* 0x000fc8000bf05070 */
[----:B------:R-:W-:-:S13]  /*1080*/  ISETP.NE.AND.EX P0, PT, RZ, UR5, PT, P0 ;  /* 0x00000005ff007c0c */ /* 0x000fda000bf05300 */
[----:B------:R-:W-:Y:S05]  /*1090*/  @!P0 BRA `(.L_x_49) ;  /* 0x00000000000c8947 */ /* 0x000fea0003800000 */
[----:B------:R-:W0:Y:S02]  /*10a0*/  LDC.64 R4, c[0x0][0x588] ;  /* 0x00016200ff047b82 */ /* 0x000e240000000a00 */
[----:B0-----:R1:W5:Y:S01]  /*10b0*/  LDG.E R23, desc[UR36][R4.64] ;  /* 0x0000002404177981 */ /* 0x001362000c1e1900 */
[----:B------:R-:W-:Y:S05]  /*10c0*/  BRA `(.L_x_48) ;  /* 0x0000000000087947 */ /* 0x000fea0003800000 */
.L_x_49:
[----:B------:R-:W-:Y:S02]  /*10d0*/  ULDC UR4, c[0x0][0x580] ;  /* 0x0001600000047ab9 */ /* 0x000fe40000000800 */
[----:B------:R-:W-:-:S07]  /*10e0*/  IMAD.U32 R23, RZ, RZ, UR4 ;  /* 0x00000004ff177e24 */ /* 0x000fce000f8e00ff */
.L_x_48:
[----:B------:R-:W-:Y:S02]  /*10f0*/  ULDC.64 UR4, c[0x0][0x5a0] ;  /* 0x0001680000047ab9 */ /* 0x000fe40000000a00 */
[----:B------:R-:W-:-:S04]  /*1100*/  ISETP.NE.U32.AND P0, PT, RZ, UR4, PT ;  /* 0x00000004ff007c0c */ /* 0x000fc8000bf05070 */
[----:B------:R-:W-:-:S13]  /*1110*/  ISETP.NE.AND.EX P0, PT, RZ, UR5, PT, P0 ;  /* 0x00000005ff007c0c */ /* 0x000fda000bf05300 */
[----:B------:R-:W-:Y:S05]  /*1120*/  @!P0 BRA `(.L_x_50) ;  /* 0x00000000001c8947 */ /* 0x000fea0003800000 */
[----:B01----:R-:W0:Y:S02]  /*1130*/  LDC.64 R4, c[0x0][0x5a0] ;  /* 0x00016800ff047b82 */ /* 0x003e240000000a00 */
[----:B0-----:R-:W2:Y:S02]  /*1140*/  LDG.E.64 R4, desc[UR36][R4.64] ;  /* 0x0000002404047981 */ /* 0x001ea4000c1e1b00 */
[----:B--2---:R-:W-:-:S04]  /*1150*/  ISETP.NE.U32.AND P0, PT, R4, RZ, PT ;  /* 0x000000ff0400720c */ /* 0x004fc80003f05070 */
[----:B------:R-:W-:-:S13]  /*1160*/  ISETP.NE.AND.EX P0, PT, R5, RZ, PT, P0 ;  /* 0x000000ff0500720c */ /* 0x000fda0003f05300 */
[----:B------:R-:W-:Y:S05]  /*1170*/  @!P0 BRA `(.L_x_50) ;  /* 0x0000000000088947 */ /* 0x000fea0003800000 */
[----:B------:R0:W5:Y:S01]  /*1180*/  LD.E R90, desc[UR36][R4.64] ;  /* 0x00000024045a7980 */ /* 0x000162000c101900 */
[----:B------:R-:W-:Y:S05]  /*1190*/  BRA `(.L_x_51) ;  /* 0x0000000000247947 */ /* 0x000fea0003800000 */
.L_x_50:
[----:B------:R-:W-:Y:S02]  /*11a0*/  ULDC.64 UR4, c[0x0][0x590] ;  /* 0x0001640000047ab9 */ /* 0x000fe40000000a00 */
[----:B------:R-:W-:-:S04]  /*11b0*/  ISETP.NE.U32.AND P0, PT, RZ, UR4, PT ;  /* 0x00000004ff007c0c */ /* 0x000fc8000bf05070 */
[----:B------:R-:W-:-:S13]  /*11c0*/  ISETP.NE.AND.EX P0, PT, RZ, UR5, PT, P0 ;  /* 0x00000005ff007c0c */ /* 0x000fda000bf05300 */
[----:B------:R-:W-:Y:S05]  /*11d0*/  @!P0 BRA `(.L_x_52) ;  /* 0x00000000000c8947 */ /* 0x000fea0003800000 */
[----:B------:R-:W2:Y:S02]  /*11e0*/  LDC.64 R90, c[0x0][0x590] ;  /* 0x00016400ff5a7b82 */ /* 0x000ea40000000a00 */
[----:B--2---:R2:W5:Y:S01]  /*11f0*/  LDG.E R90, desc[UR36][R90.64] ;  /* 0x000000245a5a7981 */ /* 0x004562000c1e1900 */
[----:B------:R-:W-:Y:S05]  /*1200*/  BRA `(.L_x_51) ;  /* 0x0000000000087947 */ /* 0x000fea0003800000 */
.L_x_52:
[----:B------:R-:W-:Y:S02]  /*1210*/  ULDC UR4, c[0x0][0x584] ;  /* 0x0001610000047ab9 */ /* 0x000fe40000000800 */
[----:B------:R-:W-:-:S07]  /*1220*/  IMAD.U32 R90, RZ, RZ, UR4 ;  /* 0x00000004ff5a7e24 */ /* 0x000fce000f8e00ff */
.L_x_51:
[----:B------:R-:W-:-:S13]  /*1230*/  LOP3.LUT P0, RZ, R3, 0xff, RZ, 0xc0, !PT ;  /* 0x000000ff03ff7812 */ /* 0x000fda000780c0ff */
[----:B------:R-:W-:Y:S05]  /*1240*/  @!P0 EXIT ;  /* 0x000000000000894d */ /* 0x000fea0003800000 */
[----:B------:R-:W3:Y:S01]  /*1250*/  LDC R93, c[0x0][0x658] ;  /* 0x00019600ff5d7b82 */ /* 0x000ee20000000800 */
[----:B------:R-:W-:Y:S01]  /*1260*/  LOP3.LUT R7, R7, 0x1, RZ, 0xc0, !PT ;  /* 0x0000000107077812 */ /* 0x000fe200078ec0ff */
[----:B------:R-:W-:Y:S01]  /*1270*/  ULDC.64 UR6, c[0x0][0x288] ;  /* 0x0000a20000067ab9 */ /* 0x000fe20000000a00 */
[----:B------:R-:W-:Y:S01]  /*1280*/  SHF.R.U32.HI R3, RZ, 0x2, R95 ;  /* 0x00000002ff037819 */ /* 0x000fe2000001165f */
[----:B------:R-:W-:Y:S01]  /*1290*/  UIADD3 UR4, UR7, 0x3f, URZ ;  /* 0x0000003f07047890 */ /* 0x000fe2000fffe03f */
[----:B------:R-:W-:Y:S01]  /*12a0*/  SHF.R.U32.HI R0, RZ, 0x1, R0 ;  /* 0x00000001ff007819 */ /* 0x000fe20000011600 */
[----:B------:R-:W-:Y:S01]  /*12b0*/  IMAD.SHL.U32 R88, R7, 0x40, RZ ;  /* 0x0000004007587824 */ /* 0x000fe200078e00ff */
[----:B------:R-:W-:Y:S01]  /*12c0*/  LOP3.LUT R3, R3, 0x7, RZ, 0xc0, !PT ;  /* 0x0000000703037812 */ /* 0x000fe200078ec0ff */
[----:B------:R-:W4:Y:S01]  /*12d0*/  LDC.64 R8, c[0x0][0x5c8] ;  /* 0x00017200ff087b82 */ /* 0x000f220000000a00 */
[----:B------:R-:W-:Y:S01]  /*12e0*/  USHF.R.S32.HI UR5, URZ, 0x1f, UR4 ;  /* 0x0000001f3f057899 */ /* 0x000fe20008011404 */
[----:B------:R-:W-:Y:S01]  /*12f0*/  LOP3.LUT R0, R0, 0x30, RZ, 0xc0, !PT ;  /* 0x0000003000007812 */ /* 0x000fe200078ec0ff */
[----:B------:R-:W-:Y:S01]  /*1300*/  IMAD.MOV.U32 R6, RZ, RZ, 0x1 ;  /* 0x00000001ff067424 */ /* 0x000fe200078e00ff */
[--C-:B------:R-:W-:Y:S01]  /*1310*/  LOP3.LUT R88, R88, 0x40, R3.reuse, 0xe2, !PT ;  /* 0x0000004058587812 */ /* 0x100fe200078ee203 */
[----:B------:R-:W-:Y:S01]  /*1320*/  ULEA.HI UR5, UR5, UR4, URZ, 0x6 ;  /* 0x0000000405057291 */ /* 0x000fe2000f8f303f */
[-C--:B01----:R-:W-:Y:S01]  /*1330*/  IADD3 R4, RZ, -R0.reuse, -R3 ;  /* 0x80000000ff047210 */ /* 0x083fe20007ffe803 */
[----:B------:R-:W-:Y:S01]  /*1340*/  IMAD.U32 R5, RZ, RZ, UR6 ;  /* 0x00000006ff057e24 */ /* 0x000fe2000f8e00ff */
[----:B------:R-:W0:Y:S01]  /*1350*/  LDC R97, c[0x0][0x600] ;  /* 0x00018000ff617b82 */ /* 0x000e220000000800 */
[----:B------:R-:W-:Y:S01]  /*1360*/  LOP3.LUT R88, R88, R0, RZ, 0xfc, !PT ;  /* 0x0000000058587212 */ /* 0x000fe200078efcff */
[----:B------:R-:W-:Y:S01]  /*1370*/  IMAD.MOV.U32 R0, RZ, RZ, -0x1 ;  /* 0xffffffffff007424 */ /* 0x000fe200078e00ff */
[----:B------:R-:W-:Y:S01]  /*1380*/  USHF.R.S32.HI UR43, URZ, 0x6, UR5 ;  /* 0x000000063f2b7899 */ /* 0x000fe20008011405 */
[----:B------:R-:W-:Y:S01]  /*1390*/  LOP3.LUT R94, R95, 0x3, RZ, 0xc0, !PT ;  /* 0x000000035f5e7812 */ /* 0x000fe200078ec0ff */
[----:B------:R-:W-:Y:S01]  /*13a0*/  IMAD R4, R7, -0x40, R4 ;  /* 0xffffffc007047824 */ /* 0x000fe200078e0204 */
[C---:B------:R-:W-:Y:S01]  /*13b0*/  LOP3.LUT R96, R95.reuse, 0x80, RZ, 0xc0, !PT ;  /* 0x000000805f607812 */ /* 0x040fe200078ec0ff */
[----:B------:R-:W-:Y:S01]  /*13c0*/  UISETP.LT.AND UP0, UPT, UR43, 0x1, UPT ;  /* 0x000000012b00788c */ /* 0x000fe2000bf01270 */
[-C--:B---3--:R-:W-:Y:S01]  /*13d0*/  SHF.L.U32 R0, R0, R93.reuse, RZ ;  /* 0x0000005d00007219 */ /* 0x088fe200000006ff */
[----:B------:R-:W-:Y:S01]  /*13e0*/  ULDC UR4, c[0x0][0x284] ;  /* 0x0000a10000047ab9 */ /* 0x000fe20000000800 */
[----:B------:R-:W-:Y:S01]  /*13f0*/  IMAD R94, R94, -0x2, R5 ;  /* 0xfffffffe5e5e7824 */ /* 0x000fe200078e0205 */
[----:B------:R-:W-:Y:S01]  /*1400*/  USEL UR44, UR43, 0x1, UP0 ;  /* 0x000000012b2c7887 */ /* 0x000fe20008000000 */
[----:B------:R-:W-:Y:S01]  /*1410*/  SHF.L.U32 R93, R6, R93, RZ ;  /* 0x0000005d065d7219 */ /* 0x000fe200000006ff */
[----:B------:R-:W-:Y:S01]  /*1420*/  IMAD.SHL.U32 R95, R95, 0x2, RZ ;  /* 0x000000025f5f7824 */ /* 0x000fe200078e00ff */
[----:B------:R-:W-:Y:S01]  /*1430*/  LOP3.LUT R102, R18, 0x1, RZ, 0xfc, !PT ;  /* 0x0000000112667812 */ /* 0x000fe200078efcff */
[----:B------:R-:W-:Y:S01]  /*1440*/  VIADD R99, R4, UR4 ;  /* 0x0000000404637c36 */ /* 0x000fe20008000000 */
[C---:B----4-:R-:W-:Y:S01]  /*1450*/  SHF.L.U64.HI R92, R8.reuse, 0x3, R9 ;  /* 0x00000003085c7819 */ /* 0x050fe20000010209 */
[----:B--2---:R-:W-:Y:S01]  /*1460*/  IMAD.SHL.U32 R91, R8, 0x8, RZ ;  /* 0x00000008085b7824 */ /* 0x004fe200078e00ff */
[----:B------:R-:W-:Y:S01]  /*1470*/  SHF.R.U32.HI R96, RZ, 0x7, R96 ;  /* 0x00000007ff607819 */ /* 0x000fe20000011660 */
[----:B------:R-:W-:Y:S01]  /*1480*/  IMAD.MOV.U32 R89, RZ, RZ, RZ ;  /* 0x000000ffff597224 */ /* 0x000fe200078e00ff */
[----:B------:R-:W-:Y:S01]  /*1490*/  LOP3.LUT R98, RZ, R0, RZ, 0x33, !PT ;  /* 0x00000000ff627212 */ /* 0x000fe200078e33ff */
[----:B------:R-:W-:Y:S01]  /*14a0*/  UIADD3 UR44, UR43, -UR44, URZ ;  /* 0x8000002c2b2c7290 */ /* 0x000fe2000fffe03f */
[----:B------:R-:W-:Y:S01]  /*14b0*/  UMOV UR40, URZ ;  /* 0x0000003f00287c82 */ /* 0x000fe20008000000 */
[----:B0-----:R-:W-:Y:S01]  /*14c0*/  VIADD R97, R97, 0xffffffff ;  /* 0xffffffff61617836 */ /* 0x001fe20000000000 */
[----:B------:R-:W-:-:S09]  /*14d0*/  UMOV UR42, URZ ;  /* 0x0000003f002a7c82 */ /* 0x000fd20008000000 */
.L_x_200:
[----:B0-----:R-:W0:Y:S01]  /*14e0*/  SHFL.IDX PT, R0, R96, RZ, 0x1f ;  /* 0x00001fff60007589 */ /* 0x001e2200000e0000 */
[----:B-1----:R-:W1:Y:S01]  /*14f0*/  S2UR UR7, SR_CgaCtaId ;  /* 0x00000000000779c3 */ /* 0x002e620000008800 */
[----:B------:R-:W-:Y:S01]  /*1500*/  UMOV UR6, 0x400 ;  /* 0x0000040000067882 */ /* 0x000fe20000000000 */
[----:B0-----:R-:W-:Y:S01]  /*1510*/  R2UR UR4, R0 ;  /* 0x00000000000472ca */ /* 0x001fe200000e0000 */
[----:B-1----:R-:W-:-:S12]  /*1520*/  ULEA UR6, UR7, UR6, 0x18 ;  /* 0x0000000607067291 */ /* 0x002fd8000f8ec03f */
[----:B------:R-:W-:-:S04]  /*1530*/  ULEA.HI UR5, UR4, UR4, URZ, 0x1 ;  /* 0x0000000404057291 */ /* 0x000fc8000f8f083f */
[----:B------:R-:W-:-:S04]  /*1540*/  ULOP3.LUT UR5, UR5, 0x7fffe, URZ, 0xc0, !UPT ;  /* 0x0007fffe05057892 */ /* 0x000fc8000f8ec03f */
[----:B------:R-:W-:-:S03]  /*1550*/  UIADD3 UR5, UR4, -UR5, URZ ;  /* 0x8000000504057290 */ /* 0x000fc6000fffe03f */
[----:B------:R-:W-:Y:S01]  /*1560*/  ULDC UR4, c[0x0][0x28c] ;  /* 0x0000a30000047ab9 */ /* 0x000fe20000000800 */
[----:B------:R-:W-:Y:S01]  /*1570*/  ULEA UR5, UR5, UR6, 0xd ;  /* 0x0000000605057291 */ /* 0x000fe2000f8e683f */
[----:B------:R-:W-:-:S03]  /*1580*/  ISETP.LT.AND P0, PT, RZ, UR4, PT ;  /* 0x00000004ff007c0c */ /* 0x000fc6000bf01270 */
[----:B------:R-:W-:-:S04]  /*1590*/  UIADD3 UR5, UR5, 0x180, URZ ;  /* 0x0000018005057890 */ /* 0x000fc8000fffe03f */
[----:B------:R-:W-:-:S04]  /*15a0*/  USHF.R.U32.HI UR5, URZ, 0x4, UR5 ;  /* 0x000000043f057899 */ /* 0x000fc80008011605 */
[----:B------:R-:W-:Y:S02]  /*15b0*/  ULOP3.LUT UR45, UR5, 0x3fff, URZ, 0xc0, !UPT ;  /* 0x00003fff052d7892 */ /* 0x000fe4000f8ec03f */
[----:B--2345:R-:W-:Y:S10]  /*15c0*/  @P0 BRA `(.L_x_53) ;  /* 0x0000000000400947 */ /* 0x03cff40003800000 */
[----:B------:R-:W-:Y:S01]  /*15d0*/  MOV R0, 0x118 ;  /* 0x0000011800007802 */ /* 0x000fe20000000f00 */
[----:B------:R-:W-:Y:S01]  /*15e0*/  ULDC.64 UR4, c[0x4][0xe8] ;  /* 0x01003a0000047ab9 */ /* 0x000fe20000000a00 */
[----:B------:R-:W-:Y:S01]  /*15f0*/  ULDC.64 UR6, c[0x4][0x88] ;  /* 0x0100220000067ab9 */ /* 0x000fe20000000a00 */
[----:B------:R-:W-:Y:S01]  /*1600*/  IMAD.U32 R4, RZ, RZ, UR4 ;  /* 0x00000004ff047e24 */ /* 0x000fe2000f8e00ff */
[----:B------:R0:W1:Y:S01]  /*1610*/  LDC.64 R14, c[0x4][R0] ;  /* 0x01000000000e7b82 */ /* 0x0000620000000a00 */
[----:B------:R-:W-:Y:S01]  /*1620*/  IMAD.U32 R5, RZ, RZ, UR5 ;  /* 0x00000005ff057e24 */ /* 0x000fe2000f8e00ff */
[----:B------:R-:W-:Y:S01]  /*1630*/  ULDC.64 UR4, c[0x4][0xf8] ;  /* 0x01003e0000047ab9 */ /* 0x000fe20000000a00 */
[----:B------:R-:W-:Y:S02]  /*1640*/  IMAD.U32 R10, RZ, RZ, UR6 ;  /* 0x00000006ff0a7e24 */ /* 0x000fe4000f8e00ff */
[----:B------:R-:W-:Y:S02]  /*1650*/  IMAD.U32 R6, RZ, RZ, UR4 ;  /* 0x00000004ff067e24 */ /* 0x000fe4000f8e00ff */
[----:B------:R-:W-:-:S02]  /*1660*/  IMAD.U32 R7, RZ, RZ, UR5 ;  /* 0x00000005ff077e24 */ /* 0x000fc4000f8e00ff */
[----:B------:R-:W-:Y:S02]  /*1670*/  IMAD.U32 R11, RZ, RZ, UR7 ;  /* 0x00000007ff0b7e24 */ /* 0x000fe4000f8e00ff */
[----:B------:R-:W-:Y:S02]  /*1680*/  IMAD.MOV.U32 R8, RZ, RZ, 0x1e1 ;  /* 0x000001e1ff087424 */ /* 0x000fe400078e00ff */
[----:B------:R-:W-:Y:S02]  /*1690*/  IMAD.MOV.U32 R12, RZ, RZ, 0x1 ;  /* 0x00000001ff0c7424 */ /* 0x000fe400078e00ff */
[----:B0-----:R-:W-:-:S07]  /*16a0*/  IMAD.MOV.U32 R13, RZ, RZ, RZ ;  /* 0x000000ffff0d7224 */ /* 0x001fce00078e00ff */
[----:B------:R-:W-:-:S07]  /*16b0*/  LEPC R20, `(.L_x_53) ;  /* 0x000000001014794e */ /* 0x000fce0000000000 */
[----:B-1---5:R-:W-:Y:S05]  /*16c0*/  CALL.ABS.NOINC R14 ;  /* 0x000000000e007343 */ /* 0x022fea0003c00000 */
.L_x_53:
[----:B------:R-:W-:-:S13]  /*16d0*/  ISETP.NE.AND P0, PT, R102, 0x3, PT ;  /* 0x000000036600780c */ /* 0x000fda0003f05270 */
[----:B------:R-:W-:Y:S05]  /*16e0*/  @!P0 BRA `(.L_x_54) ;  /* 0x0000000000048947 */ /* 0x000fea0003800000 */
[----:B------:R-:W-:Y:S01]  /*16f0*/  BPT.TRAP 0x1 ;  /* 0x000000040000795c */ /* 0x000fe20000300000 */
.L_x_54:
[----:B------:R-:W0:Y:S01]  /*1700*/  S2UR UR5, SR_CgaCtaId ;  /* 0x00000000000579c3 */ /* 0x000e220000008800 */
[----:B------:R-:W-:Y:S01]  /*1710*/  UMOV UR4, 0x400 ;  /* 0x0000040000047882 */ /* 0x000fe20000000000 */
[----:B------:R-:W-:Y:S02]  /*1720*/  IMAD.U32 R0, RZ, RZ, UR40 ;  /* 0x00000028ff007e24 */ /* 0x000fe4000f8e00ff */
[----:B------:R-:W-:-:S03]  /*1730*/  IMAD.U32 R3, RZ, RZ, UR42 ;  /* 0x0000002aff037e24 */ /* 0x000fc6000f8e00ff */
[----:B------:R-:W-:Y:S01]  /*1740*/  SHF.L.U32 R0, R0, 0x1f, RZ ;  /* 0x0000001f00007819 */ /* 0x000fe200000006ff */
[----:B0-----:R-:W-:-:S06]  /*1750*/  ULEA UR4, UR5, UR4, 0x18 ;  /* 0x0000000405047291 */ /* 0x001fcc000f8ec03f */
[----:B------:R-:W-:-:S04]  /*1760*/  IMAD.U32 R6, RZ, RZ, UR4 ;  /* 0x00000004ff067e24 */ /* 0x000fc8000f8e00ff */
[----:B------:R-:W-:-:S04]  /*1770*/  IMAD R3, R3, 0x8, R6 ;  /* 0x0000000803037824 */ /* 0x000fc800078e0206 */
[----:B------:R0:W1:Y:S01]  /*1780*/  SYNCS.PHASECHK.TRANS64.TRYWAIT P1, [R3+URZ], R0 ;  /* 0x00000000030075a7 */ /* 0x000062000802017f */
[----:B------:R-:W-:Y:S05]  /*1790*/  @!P0 BRA `(.L_x_55) ;  /* 0x0000000000048947 */ /* 0x000fea0003800000 */
[----:B------:R-:W-:Y:S01]  /*17a0*/  BPT.TRAP 0x1 ;  /* 0x000000040000795c */ /* 0x000fe20000300000 */
.L_x_55:
[----:B------:R-:W-:-:S05]  /*17b0*/  IMAD.U32 R4, RZ, RZ, UR44 ;  /* 0x0000002cff047e24 */ /* 0x000fca000f8e00ff */
[----:B------:R-:W-:Y:S01]  /*17c0*/  ISETP.GE.AND P2, PT, R4, 0x1, PT ;  /* 0x000000010400780c */ /* 0x000fe20003f46270 */
[----:B-1----:R-:W-:-:S12]  /*17d0*/  @P1 BRA `(.L_x_56) ;  /* 0x0000000000081947 */ /* 0x002fd80003800000 */
[----:B------:R-:W1:Y:S02]  /*17e0*/  SYNCS.PHASECHK.TRANS64.TRYWAIT P1, [R3+URZ], R0 ;  /* 0x00000000030075a7 */ /* 0x000e64000802017f */
[----:B-1----:R-:W-:Y:S05]  /*17f0*/  @!P1 BRA `(.L_x_57) ;  /* 0x0000006800889947 */ /* 0x002fea0003800000 */
.L_x_56:
[----:B------:R-:W-:Y:S05]  /*1800*/  WARPSYNC.ALL ;  /* 0x0000000000007948 */ /* 0x000fea0003800000 */
[----:B------:R-:W-:Y:S01]  /*1810*/  R2UR UR4, R6 ;  /* 0x00000000060472ca */ /* 0x000fe200000e0000 */
[----:B------:R-:W-:Y:S01]  /*1820*/  ULEA UR5, UR42, UR45, 0xa ;  /* 0x0000002d2a057291 */ /* 0x000fe2000f8e503f */
[----:B------:R-:W-:Y:S01]  /*1830*/  WARPGROUP.ARRIVE ;  /* 0x00000000000079c5 */ /* 0x000fe20000000000 */
[----:B------:R-:W-:Y:S01]  /*1840*/  UMOV UR9, 0x40000040 ;  /* 0x4000004000097882 */ /* 0x000fe20000000000 */
[----:B------:R-:W-:-:S04]  /*1850*/  UMOV UR11, 0x40000040 ;  /* 0x40000040000b7882 */ /* 0x000fc80000000000 */
[----:B------:R-:W-:-:S05]  /*1860*/  UMOV UR8, UR5 ;  /* 0x0000000500087c82 */ /* 0x000fca0008000000 */
[----:B------:R-:W-:-:S04]  /*1870*/  UIADD3 UR4, UR4, 0x1c180, URZ ;  /* 0x0001c18004047890 */ /* 0x000fc8000fffe03f */
[----:B------:R-:W-:-:S04]  /*1880*/  USHF.R.U32.HI UR4, URZ, 0x4, UR4 ;  /* 0x000000043f047899 */ /* 0x000fc80008011604 */
[----:B------:R-:W-:-:S04]  /*1890*/  ULOP3.LUT UR4, UR4, 0x3fff, URZ, 0xc0, !UPT ;  /* 0x00003fff04047892 */ /* 0x000fc8000f8ec03f */
[----:B------:R-:W-:-:S04]  /*18a0*/  ULOP3.LUT UR4, UR4, 0x2000000, URZ, 0xfc, !UPT ;  /* 0x0200000004047892 */ /* 0x000fc8000f8efc3f */
[----:B------:R-:W-:-:S07]  /*18b0*/  ULEA UR6, UR42, UR4, 0xa ;  /* 0x000000042a067291 */ /* 0x000fce000f8e503f */
[----:B------:R-:W-:Y:S02]  /*18c0*/  UMOV UR10, UR6 ;  /* 0x00000006000a7c82 */ /* 0x000fe40008000000 */
[----:B------:R-:W-:Y:S01]  /*18d0*/  HGMMA.64x128x16.F32 R24, gdesc[UR8].tnspA.tnspB, RZ, !UPT, gsb0 ;  /* 0x61e00000081879f0 */ /* 0x000fe2000c0008ff */
[----:B------:R-:W-:Y:S02]  /*18e0*/  UIADD3 UR8, UR5, 0x80, URZ ;  /* 0x0000008005087890 */ /* 0x000fe4000fffe03f */
[----:B------:R-:W-:Y:S01]  /*18f0*/  UIADD3 UR10, UR6, 0x80, URZ ;  /* 0x00000080060a7890 */ /* 0x000fe2000fffe03f */
[----:B------:R-:W-:Y:S01]  /*1900*/  UMOV UR9, 0x40000040 ;  /* 0x4000004000097882 */ /* 0x000fe20000000000 */
[----:B------:R-:W-:Y:S01]  /*1910*/  UMOV UR11, 0x40000040 ;  /* 0x40000040000b7882 */ /* 0x000fe20000000000 */
[----:B------:R-:W-:Y:S02]  /*1920*/  WARPGROUP.DEPBAR.LE gsb0, 0x0 ;  /* 0x00008000000079c5 */ /* 0x000fe40000010000 */
[----:B------:R-:W-:-:S06]  /*1930*/  WARPGROUP.ARRIVE ;  /* 0x00000000000079c5 */ /* 0x000fcc0000000000 */
[----:B------:R-:W-:Y:S01]  /*1940*/  HGMMA.64x128x16.F32 R24, gdesc[UR8].tnspA.tnspB, R24, gsb0 ;  /* 0x61e00000081879f0 */ /* 0x000fe20008000818 */
        /* <DEDUP_REMOVED lines=13> */
[----:B------:R-:W-:Y:S03]  /*1a20*/  HGMMA.64x128x16.F32 R24, gdesc[UR8].tnspA.tnspB, R24, gsb0 ;  /* 0x61e00000081879f0 */ /* 0x000fe60008000818 */
[----:B------:R-:W-:Y:S02]  /*1a30*/  WARPGROUP.DEPBAR.LE gsb0, 0x0 ;  /* 0x00008000000079c5 */ /* 0x000fe40000010000 */
[----:B------:R-:W-:Y:S05]  /*1a40*/  @!P2 BRA `(.L_x_58) ;  /* 0x000000040028a947 */ /* 0x000fea0003800000 */
[----:B------:R-:W-:Y:S01]  /*1a50*/  UIADD3 UR5, UR42, 0x1, URZ ;  /* 0x000000012a057890 */ /* 0x000fe2000fffe03f */
[----:B01----:R-:W-:Y:S02]  /*1a60*/  IMAD.U32 R0, RZ, RZ, UR44 ;  /* 0x0000002cff007e24 */ /* 0x003fe4000f8e00ff */
[----:B------:R-:W-:Y:S01]  /*1a70*/  IMAD.U32 R3, RZ, RZ, UR42 ;  /* 0x0000002aff037e24 */ /* 0x000fe2000f8e00ff */
[----:B------:R-:W-:-:S04]  /*1a80*/  UISETP.NE.AND UP0, UPT, UR5, 0x7, UPT ;  /* 0x000000070500788c */ /* 0x000fc8000bf05270 */
[----:B------:R-:W-:Y:S02]  /*1a90*/  USEL UR6, URZ, 0x1, UP0 ;  /* 0x000000013f067887 */ /* 0x000fe40008000000 */
[----:B------:R-:W-:Y:S02]  /*1aa0*/  USEL UR5, UR5, URZ, UP0 ;  /* 0x0000003f05057287 */ /* 0x000fe40008000000 */
[----:B------:R-:W-:-:S06]  /*1ab0*/  ULOP3.LUT UR6, UR40, UR6, URZ, 0x3c, !UPT ;  /* 0x0000000628067292 */ /* 0x000fcc000f8e3c3f */
[----:B------:R-:W-:-:S07]  /*1ac0*/  IMAD.U32 R7, RZ, RZ, UR6 ;  /* 0x00000006ff077e24 */ /* 0x000fce000f8e00ff */
.L_x_65:
[----:B------:R-:W-:Y:S05]  /*1ad0*/  @!P0 BRA `(.L_x_59) ;  /* 0x0000000000048947 */ /* 0x000fea0003800000 */
[----:B------:R-:W-:Y:S01]  /*1ae0*/  BPT.TRAP 0x1 ;  /* 0x000000040000795c */ /* 0x000fe20000300000 */
.L_x_59:
[----:B------:R-:W0:Y:S01]  /*1af0*/  S2UR UR7, SR_CgaCtaId ;  /* 0x00000000000779c3 */ /* 0x000e220000008800 */
[----:B------:R-:W-:Y:S01]  /*1b00*/  UMOV UR6, 0x400 ;  /* 0x0000040000067882 */ /* 0x000fe20000000000 */
[----:B------:R-:W-:Y:S01]  /*1b10*/  IMAD.U32 R5, RZ, RZ, UR5 ;  /* 0x00000005ff057e24 */ /* 0x000fe2000f8e00ff */
[----:B------:R-:W-:Y:S01]  /*1b20*/  SHF.L.U32 R4, R7, 0x1f, RZ ;  /* 0x0000001f07047819 */ /* 0x000fe200000006ff */
[----:B0-----:R-:W-:-:S06]  /*1b30*/  ULEA UR6, UR7, UR6, 0x18 ;  /* 0x0000000607067291 */ /* 0x001fcc000f8ec03f */
[----:B------:R-:W-:-:S04]  /*1b40*/  IMAD.U32 R6, RZ, RZ, UR6 ;  /* 0x00000006ff067e24 */ /* 0x000fc8000f8e00ff */
[----:B------:R-:W-:-:S04]  /*1b50*/  IMAD R5, R5, 0x8, R6 ;  /* 0x0000000805057824 */ /* 0x000fc800078e0206 */
[----:B------:R0:W1:Y:S01]  /*1b60*/  SYNCS.PHASECHK.TRANS64.TRYWAIT P1, [R5+URZ], R4 ;  /* 0x00000004050075a7 */ /* 0x000062000802017f */
[----:B------:R-:W-:Y:S05]  /*1b70*/  @!P0 BRA `(.L_x_60) ;  /* 0x0000000000048947 */ /* 0x000fea0003800000 */
[----:B------:R-:W-:Y:S01]  /*1b80*/  BPT.TRAP 0x1 ;  /* 0x000000040000795c */ /* 0x000fe20000300000 */
.L_x_60:
[----:B-1----:R-:W-:Y:S05]  /*1b90*/  @P1 BRA `(.L_x_61) ;  /* 0x0000000000081947 */ /* 0x002fea0003800000 */
[----:B------:R-:W1:Y:S02]  /*1ba0*/  SYNCS.PHASECHK.TRANS64.TRYWAIT P1, [R5+URZ], R4 ;  /* 0x00000004050075a7 */ /* 0x000e64000802017f */
[----:B-1----:R-:W-:Y:S05]  /*1bb0*/  @!P1 BRA `(.L_x_62) ;  /* 0x0000006400ac9947 */ /* 0x002fea0003800000 */
.L_x_61:
[----:B------:R-:W-:Y:S01]  /*1bc0*/  ULEA UR6, UR5, UR45, 0xa ;  /* 0x0000002d05067291 */ /* 0x000fe2000f8e503f */
[----:B------:R-:W-:Y:S01]  /*1bd0*/  WARPGROUP.ARRIVE ;  /* 0x00000000000079c5 */ /* 0x000fe20000000000 */
[----:B------:R-:W-:Y:S01]  /*1be0*/  ULEA UR7, UR5, UR4, 0xa ;  /* 0x0000000405077291 */ /* 0x000fe2000f8e503f */
[----:B------:R-:W-:Y:S01]  /*1bf0*/  UMOV UR9, 0x40000040 ;  /* 0x4000004000097882 */ /* 0x000fe20000000000 */
[----:B------:R-:W-:-:S03]  /*1c00*/  UMOV UR11, 0x40000040 ;  /* 0x40000040000b7882 */ /* 0x000fc60000000000 */
[----:B------:R-:W-:Y:S02]  /*1c10*/  UMOV UR8, UR6 ;  /* 0x0000000600087c82 */ /* 0x000fe40008000000 */
[----:B------:R-:W-:Y:S02]  /*1c20*/  UMOV UR10, UR7 ;  /* 0x00000007000a7c82 */ /* 0x000fe40008000000 */
[----:B------:R-:W-:Y:S01]  /*1c30*/  HGMMA.64x128x16.F32 R24, gdesc[UR8].tnspA.tnspB, R24, gsb0 ;  /* 0x61e00000081879f0 */ /* 0x000fe20008000818 */
[----:B------:R-:W-:Y:S02]  /*1c40*/  UIADD3 UR8, UR6, 0x80, URZ ;  /* 0x0000008006087890 */ /* 0x000fe4000fffe03f */
[----:B------:R-:W-:Y:S01]  /*1c50*/  UIADD3 UR10, UR7, 0x80, URZ ;  /* 0x00000080070a7890 */ /* 0x000fe2000fffe03f */
[----:B------:R-:W-:Y:S01]  /*1c60*/  UMOV UR9, 0x40000040 ;  /* 0x4000004000097882 */ /* 0x000fe20000000000 */
[----:B------:R-:W-:Y:S01]  /*1c70*/  UMOV UR11, 0x40000040 ;  /* 0x40000040000b7882 */ /* 0x000fe20000000000 */
[----:B------:R-:W-:-:S02]  /*1c80*/  WARPGROUP.DEPBAR.LE gsb0, 0x0 ;  /* 0x00008000000079c5 */ /* 0x000fc40000010000 */
        /* <DEDUP_REMOVED lines=18> */
[----:B------:R-:W-:Y:S01]  /*1db0*/  BPT.TRAP 0x1 ;  /* 0x000000040000795c */ /* 0x000fe20000300000 */
.L_x_63:
[----:B------:R-:W-:-:S13]  /*1dc0*/  ISETP.NE.AND P1, PT, R22, RZ, PT ;  /* 0x000000ff1600720c */ /* 0x000fda0003f25270 */
[----:B01----:R-:W-:-:S04]  /*1dd0*/  @P1 IMAD R4, R3, 0x8, R6 ;  /* 0x0000000803041824 */ /* 0x003fc800078e0206 */
[----:B------:R-:W-:-:S05]  /*1de0*/  @P1 VIADD R4, R4, 0x38 ;  /* 0x0000003804041836 */ /* 0x000fca0000000000 */
[----:B------:R-:W-:-:S04]  /*1df0*/  @P1 PRMT R4, R19, 0x654, R4 ;  /* 0x0000065413041816 */ /* 0x000fc80000000004 */
[----:B------:R0:W-:Y:S01]  /*1e00*/  @P1 SYNCS.ARRIVE.TRANS64.RED.A1T0 RZ, [R4+URZ], RZ ;  /* 0x000000ff04ff19a7 */ /* 0x0001e2000810043f */
[----:B------:R-:W-:-:S13]  /*1e10*/  ISETP.GT.U32.AND P1, PT, R18, 0x1, PT ;  /* 0x000000011200780c */ /* 0x000fda0003f24070 */
[----:B0-----:R-:W-:Y:S05]  /*1e20*/  @P1 BRA `(.L_x_64) ;  /* 0x0000000000041947 */ /* 0x001fea0003800000 */
[----:B------:R-:W-:Y:S01]  /*1e30*/  BPT.TRAP 0x1 ;  /* 0x000000040000795c */ /* 0x000fe20000300000 */
.L_x_64:
[----:B------:R-:W-:Y:S01]  /*1e40*/  UIADD3 UR5, UR5, 0x1, URZ ;  /* 0x0000000105057890 */ /* 0x000fe2000fffe03f */
[C---:B------:R-:W-:Y:S01]  /*1e50*/  ISETP.GT.AND P2, PT, R0.reuse, 0x1, PT ;  /* 0x000000010000780c */ /* 0x040fe20003f44270 */
[----:B------:R-:W-:Y:S02]  /*1e60*/  VIADD R3, R3, 0x1 ;  /* 0x0000000103037836 */ /* 0x000fe40000000000 */
[----:B------:R-:W-:Y:S01]  /*1e70*/  UISETP.NE.AND UP0, UPT, UR5, 0x7, UPT ;  /* 0x000000070500788c */ /* 0x000fe2000bf05270 */
[----:B------:R-:W-:Y:S02]  /*1e80*/  VIADD R0, R0, 0xffffffff ;  /* 0xffffffff00007836 */ /* 0x000fe40000000000 */
[C---:B------:R-:W-:Y:S01]  /*1e90*/  ISETP.NE.AND P1, PT, R3.reuse, 0x7, PT ;  /* 0x000000070300780c */ /* 0x040fe20003f25270 */
[----:B------:R-:W-:Y:S02]  /*1ea0*/  USEL UR6, URZ, 0x1, UP0 ;  /* 0x000000013f067887 */ /* 0x000fe40008000000 */
[----:B------:R-:W-:Y:S01]  /*1eb0*/  USEL UR5, UR5, URZ, UP0 ;  /* 0x0000003f05057287 */ /* 0x000fe20008000000 */
[----:B------:R-:W-:-:S03]  /*1ec0*/  SEL R3, R3, RZ, P1 ;  /* 0x000000ff03037207 */ /* 0x000fc60000800000 */
[----:B------:R-:W-:Y:S01]  /*1ed0*/  LOP3.LUT R7, R7, UR6, RZ, 0x3c, !PT ;  /* 0x0000000607077c12 */ /* 0x000fe2000f8e3cff */
[----:B------:R-:W-:Y:S07]  /*1ee0*/  @P2 BRA `(.L_x_65) ;  /* 0xfffffff800f82947 */ /* 0x000fee000383ffff */
.L_x_58:
[----:B01----:R-:W0:Y:S02]  /*1ef0*/  LDC R0, c[0x0][0x28c] ;  /* 0x0000a300ff007b82 */ /* 0x003e240000000800 */
[----:B0-----:R-:W-:-:S13]  /*1f00*/  ISETP.GE.AND P1, PT, R0, 0x1, PT ;  /* 0x000000010000780c */ /* 0x001fda0003f26270 */
[----:B------:R-:W-:Y:S05]  /*1f10*/  @!P1 BRA `(.L_x_66) ;  /* 0x0000000000509947 */ /* 0x000fea0003800000 */
[----:B------:R-:W-:Y:S05]  /*1f20*/  @!P0 BRA `(.L_x_67) ;  /* 0x0000000000048947 */ /* 0x000fea0003800000 */
[----:B------:R-:W-:Y:S01]  /*1f30*/  BPT.TRAP 0x1 ;  /* 0x000000040000795c */ /* 0x000fe20000300000 */
.L_x_67:
[----:B------:R-:W-:Y:S01]  /*1f40*/  ISETP.NE.AND P0, PT, R22, RZ, PT ;  /* 0x000000ff1600720c */ /* 0x000fe20003f05270 */
[----:B------:R-:W-:Y:S01]  /*1f50*/  BSSY B0, `(.L_x_68) ;  /* 0x000000e000007945 */ /* 0x000fe20003800000 */
[----:B------:R-:W-:-:S11]  /*1f60*/  ISETP.GT.U32.AND P1, PT, R18, 0x1, PT ;  /* 0x000000011200780c */ /* 0x000fd60003f24070 */
[----:B------:R-:W-:Y:S05]  /*1f70*/  @!P0 BRA `(.L_x_69) ;  /* 0x00000000002c8947 */ /* 0x000fea0003800000 */
[----:B------:R-:W-:-:S04]  /*1f80*/  UIADD3 UR6, UR44, UR42, URZ ;  /* 0x0000002a2c067290 */ /* 0x000fc8000fffe03f */
[----:B------:R-:W-:-:S04]  /*1f90*/  UIMAD.WIDE.U32 UR4, UR6, 0x24924925, URZ ;  /* 0x24924925060478a5 */ /* 0x000fc8000f8e003f */
[----:B------:R-:W-:-:S04]  /*1fa0*/  UIADD3 UR4, UR6, -UR5, URZ ;  /* 0x8000000506047290 */ /* 0x000fc8000fffe03f */
[----:B------:R-:W-:-:S04]  /*1fb0*/  ULEA.HI UR4, UR4, UR5, URZ, 0x1f ;  /* 0x0000000504047291 */ /* 0x000fc8000f8ff83f */
[----:B------:R-:W-:-:S04]  /*1fc0*/  USHF.R.U32.HI UR4, URZ, 0x2, UR4 ;  /* 0x000000023f047899 */ /* 0x000fc80008011604 */
[----:B------:R-:W-:-:S06]  /*1fd0*/  UIMAD UR4, UR4, -0x7, UR6 ;  /* 0xfffffff9040478a4 */ /* 0x000fcc000f8e0206 */
[----:B------:R-:W-:-:S04]  /*1fe0*/  IMAD.U32 R3, RZ, RZ, UR4 ;  /* 0x00000004ff037e24 */ /* 0x000fc8000f8e00ff */
[----:B------:R-:W-:-:S04]  /*1ff0*/  IMAD R0, R3, 0x8, R6 ;  /* 0x0000000803007824 */ /* 0x000fc800078e0206 */
[----:B------:R-:W-:-:S05]  /*2000*/  VIADD R0, R0, 0x38 ;  /* 0x0000003800007836 */ /* 0x000fca0000000000 */
[----:B------:R-:W-:-:S04]  /*2010*/  PRMT R0, R19, 0x654, R0 ;  /* 0x0000065413007816 */ /* 0x000fc80000000000 */
[----:B------:R0:W-:Y:S03]  /*2020*/  SYNCS.ARRIVE.TRANS64.RED.A1T0 RZ, [R0+URZ], RZ ;  /* 0x000000ff00ff79a7 */ /* 0x0001e6000810043f */
.L_x_69:
[----:B------:R-:W-:Y:S05]  /*2030*/  BSYNC B0 ;  /* 0x0000000000007941 */ /* 0x000fea0003800000 */
.L_x_68:
[----:B------:R-:W-:Y:S05]  /*2040*/  @P1 BRA `(.L_x_66) ;  /* 0x0000000000041947 */ /* 0x000fea0003800000 */
[----:B------:R-:W-:Y:S01]  /*2050*/  BPT.TRAP 0x1 ;  /* 0x000000040000795c */ /* 0x000fe20000300000 */
.L_x_66:
[----:B------:R-:W-:Y:S01]  /*2060*/  UISETP.GE.U32.AND UP1, UPT, UR43, 0x7, UPT ;  /* 0x000000072b00788c */ /* 0x000fe2000bf26070 */
[----:B------:R-:W-:Y:S01]  /*2070*/  IMAD.SHL.U32 R100, R100, 0x80, RZ ;  /* 0x0000008064647824 */ /* 0x000fe200078e00ff */
[----:B------:R-:W-:Y:S01]  /*2080*/  UIADD3 UR42, UR43, UR42, URZ ;  /* 0x0000002a2b2a7290 */ /* 0x000fe2000fffe03f */
[----:B------:R-:W-:Y:S01]  /*2090*/  SHF.R.S32.HI R11, RZ, 0x1f, R101 ;  /* 0x0000001fff0b7819 */ /* 0x000fe20000011465 */
[----:B------:R-:W-:Y:S01]  /*20a0*/  ULDC UR10, c[0x0][0x288] ;  /* 0x0000a200000a7ab9 */ /* 0x000fe20000000800 */
[----:B------:R-:W-:Y:S01]  /*20b0*/  IMAD.SHL.U32 R6, R103, 0x80, RZ ;  /* 0x0000008067067824 */ /* 0x000fe200078e00ff */
[C---:B------:R-:W-:Y:S01]  /*20c0*/  LOP3.LUT R8, R100.reuse, 0x6, R95, 0xf8, !PT ;  /* 0x0000000664087812 */ /* 0x040fe200078ef85f */
[----:B------:R-:W-:Y:S01]  /*20d0*/  UISETP.GT.U32.AND UP0, UPT, UR42, 0x6, UPT ;  /* 0x000000062a00788c */ /* 0x000fe2000bf04070 */
[----:B------:R-:W-:Y:S01]  /*20e0*/  ISETP.GE.AND P0, PT, R100, UR10, PT ;  /* 0x0000000a64007c0c */ /* 0x000fe2000bf06270 */
[----:B------:R-:W-:Y:S01]  /*20f0*/  ULDC.64 UR6, c[0x0][0x5d0] ;  /* 0x0001740000067ab9 */ /* 0x000fe20000000a00 */
[----:B------:R-:W-:Y:S01]  /*2100*/  ULDC UR11, c[0x0][0x284] ;  /* 0x0000a100000b7ab9 */ /* 0x000fe20000000800 */
[----:B------:R-:W-:Y:S01]  /*2110*/  @UP1 UIMAD.WIDE.U32 UR4, UR42, 0x24924925, URZ ;  /* 0x249249252a0418a5 */ /* 0x000fe2000f8e003f */
[----:B------:R-:W-:Y:S01]  /*2120*/  SHF.R.S32.HI R9, RZ, 0x1f, R8 ;  /* 0x0000001fff097819 */ /* 0x000fe20000011408 */
[----:B0-----:R-:W-:Y:S01]  /*2130*/  IMAD R0, R11, UR6, RZ ;  /* 0x000000060b007c24 */ /* 0x001fe2000f8e02ff */
[----:B------:R-:W-:Y:S01]  /*2140*/  UISETP.LT.U32.AND UP0, UPT, UR43, 0x7, UP0 ;  /* 0x000000072b00788c */ /* 0x000fe20008701070 */
[----:B------:R-:W-:Y:S01]  /*2150*/  ISETP.GE.OR P0, PT, R6, UR11, P0 ;  /* 0x0000000b06007c0c */ /* 0x000fe20008706670 */
[----:B------:R-:W-:Y:S01]  /*2160*/  @UP1 UIADD3 UR4, UR42, -UR5, URZ ;  /* 0x800000052a041290 */ /* 0x000fe2000fffe03f */
[C---:B------:R-:W-:Y:S01]  /*2170*/  IMAD R3, R101.reuse, UR7, R0 ;  /* 0x0000000765037c24 */ /* 0x040fe2000f8e0200 */
[----:B------:R-:W-:Y:S01]  /*2180*/  ULDC.64 UR8, c[0x0][0x5c8] ;  /* 0x0001720000087ab9 */ /* 0x000fe20000000a00 */
[----:B------:R-:W-:Y:S01]  /*2190*/  IMAD.WIDE.U32 R4, R101, UR6, R8 ;  /* 0x0000000665047c25 */ /* 0x000fe2000f8e0008 */
[----:B------:R-:W-:-:S02]  /*21a0*/  USEL UR6, URZ, 0x1, !UP0 ;  /* 0x000000013f067887 */ /* 0x000fc4000c000000 */
[----:B------:R-:W-:Y:S01]  /*21b0*/  @UP1 ULEA.HI UR4, UR4, UR5, URZ, 0x1f ;  /* 0x0000000504041291 */ /* 0x000fe2000f8ff83f */
[----:B------:R-:W-:Y:S01]  /*21c0*/  IMAD.WIDE R104, R103, 0x80, R88 ;  /* 0x0000008067687825 */ /* 0x000fe200078e0258 */
[----:B------:R-:W-:Y:S02]  /*21d0*/  ULOP3.LUT UR40, UR40, UR6, URZ, 0x3c, !UPT ;  /* 0x0000000628287292 */ /* 0x000fe4000f8e3c3f */
[----:B------:R-:W-:Y:S01]  /*21e0*/  @UP1 USHF.R.U32.HI UR4, URZ, 0x2, UR4 ;  /* 0x000000023f041899 */ /* 0x000fe20008011604 */
[----:B------:R-:W-:Y:S02]  /*21f0*/  IMAD.IADD R5, R5, 0x1, R3 ;  /* 0x0000000105057824 */ /* 0x000fe400078e0203 */
[----:B------:R-:W-:Y:S01]  /*2200*/  IMAD R3, R105, UR8, RZ ;  /* 0x0000000869037c24 */ /* 0x000fe2000f8e02ff */
[----:B------:R-:W-:Y:S01]  /*2210*/  @UP1 ULOP3.LUT UR40, UR40, 0x1, UR4, 0x78, !UPT ;  /* 0x0000000128281892 */ /* 0x000fe2000f8e7804 */
[----:B------:R-:W-:-:S04]  /*2220*/  IMAD.WIDE.U32 R106, R104, UR8, R4 ;  /* 0x00000008686a7c25 */ /* 0x000fc8000f8e0004 */
[----:B------:R-:W-:Y:S02]  /*2230*/  IMAD R7, R104, UR9, R3 ;  /* 0x0000000968077c24 */ /* 0x000fe4000f8e0203 */
[----:B------:R-:W-:Y:S01]  /*2240*/  IMAD.MOV.U32 R0, RZ, RZ, -0x1 ;  /* 0xffffffffff007424 */ /* 0x000fe200078e00ff */
[----:B------:R-:W-:Y:S06]  /*2250*/  @P0 BRA `(.L_x_70) ;  /* 0x00000040001c0947 */ /* 0x000fec0003800000 */
[----:B-----5:R-:W-:Y:S01]  /*2260*/  FSETP.NEU.AND P0, PT, R90, RZ, PT ;  /* 0x000000ff5a00720b */ /* 0x020fe20003f0d000 */
[----:B------:R-:W-:Y:S01]  /*2270*/  IMAD.IADD R4, R94, 0x1, -R100 ;  /* 0x000000015e047824 */ /* 0x000fe200078e0a64 */
[----:B------:R-:W-:Y:S01]  /*2280*/  BSSY B0, `(.L_x_70) ;  /* 0x0000404000007945 */ /* 0x000fe20003800000 */
[----:B------:R-:W-:Y:S02]  /*2290*/  IMAD.IADD R3, R99, 0x1, -R6 ;  /* 0x0000000163037824 */ /* 0x000fe400078e0a06 */
[----:B------:R-:W-:Y:S01]  /*22a0*/  IMAD.IADD R103, R107, 0x1, R7 ;  /* 0x000000016b677824 */ /* 0x000fe200078e0207 */
[----:B------:R-:W-:-:S04]  /*22b0*/  ISETP.GT.AND P2, PT, R4, RZ, PT ;  /* 0x000000ff0400720c */ /* 0x000fc80003f44270 */
[----:B------:R-:W-:-:S03]  /*22c0*/  ISETP.GT.AND P1, PT, R3, RZ, P2 ;  /* 0x000000ff0300720c */ /* 0x000fc60001724270 */
[----:B------:R-:W-:Y:S10]  /*22d0*/  @!P0 BRA `(.L_x_71) ;  /* 0x0000002c00288947 */ /* 0x000ff40003800000 */
[----:B------:R-:W0:Y:S01]  /*22e0*/  LDC.64 R110, c[0x0][0x5b8] ;  /* 0x00016e00ff6e7b82 */ /* 0x000e220000000a00 */
[----:B------:R-:W-:-:S07]  /*22f0*/  ULDC.64 UR4, c[0x0][0x5c0] ;  /* 0x0001700000047ab9 */ /* 0x000fce0000000a00 */
[----:B------:R-:W1:Y:S08]  /*2300*/  LDC.64 R112, c[0x0][0x5b0] ;  /* 0x00016c00ff707b82 */ /* 0x000e700000000a00 */
[----:B------:R-:W2:Y:S01]  /*2310*/  LDC.64 R114, c[0x0][0x5a8] ;  /* 0x00016a00ff727b82 */ /* 0x000ea20000000a00 */
[-C--:B0-----:R-:W-:Y:S02]  /*2320*/  IMAD R6, R11, R110.reuse, RZ ;  /* 0x0000006e0b067224 */ /* 0x081fe400078e02ff */
[----:B------:R-:W-:-:S04]  /*2330*/  IMAD.WIDE.U32 R108, R101, R110, R8 ;  /* 0x0000006e656c7225 */ /* 0x000fc800078e0008 */
[----:B------:R-:W-:Y:S02]  /*2340*/  IMAD R107, R101, R111, R6 ;  /* 0x0000006f656b7224 */ /* 0x000fe400078e0206 */
[-C--:B-1----:R-:W-:Y:S02]  /*2350*/  IMAD R5, R105, R112.reuse, RZ ;  /* 0x0000007069057224 */ /* 0x082fe400078e02ff */
[----:B------:R-:W-:Y:S02]  /*2360*/  IMAD.IADD R13, R109, 0x1, R107 ;  /* 0x000000016d0d7824 */ /* 0x000fe400078e026b */
[----:B------:R-:W-:Y:S02]  /*2370*/  IMAD.MOV.U32 R12, RZ, RZ, R108 ;  /* 0x000000ffff0c7224 */ /* 0x000fe400078e006c */
[C---:B------:R-:W-:Y:S02]  /*2380*/  IMAD R111, R104.reuse, R113, R5 ;  /* 0x00000071686f7224 */ /* 0x040fe400078e0205 */
[----:B------:R-:W-:-:S04]  /*2390*/  IMAD.WIDE.U32 R6, R104, R112, R12 ;  /* 0x0000007068067225 */ /* 0x000fc800078e000c */
[----:B------:R-:W-:Y:S01]  /*23a0*/  IMAD.IADD R5, R7, 0x1, R111 ;  /* 0x0000000107057824 */ /* 0x000fe200078e026f */
[----:B--2---:R-:W-:-:S04]  /*23b0*/  LEA R14, P0, R6, R114, 0x1 ;  /* 0x00000072060e7211 */ /* 0x004fc800078008ff */
[----:B------:R-:W-:-:S05]  /*23c0*/  LEA.HI.X R15, R6, R115, R5, 0x1, P0 ;  /* 0x00000073060f7211 */ /* 0x000fca00000f0c05 */
[----:B------:R0:W2:Y:S01]  /*23d0*/  @P1 LDG.E.LTC128B.U16 R5, desc[UR36][R14.64] ;  /* 0x000000240e051981 */ /* 0x0000a2000c1e1520 */
[----:B------:R-:W-:Y:S01]  /*23e0*/  LEA R10, P0, R106, UR4, 0x1 ;  /* 0x000000046a0a7c11 */ /* 0x000fe2000f8008ff */
[----:B------:R-:W-:Y:S01]  /*23f0*/  IMAD.WIDE.U32 R6, R104, R112, R8 ;  /* 0x0000007068067225 */ /* 0x000fe200078e0008 */
[----:B------:R-:W-:Y:S03]  /*2400*/  BSSY B1, `(.L_x_72) ;  /* 0x0000012000017945 */ /* 0x000fe60003800000 */
[----:B------:R-:W-:Y:S02]  /*2410*/  IMAD.IADD R7, R111, 0x1, R7 ;  /* 0x000000016f077824 */ /* 0x000fe400078e0207 */
[----:B------:R-:W-:Y:S01]  /*2420*/  IMAD.WIDE.U32 R20, R101, R110, R6 ;  /* 0x0000006e65147225 */ /* 0x000fe200078e0006 */
[----:B0-----:R-:W-:-:S03]  /*2430*/  SHF.L.U64.HI R15, R112, 0x3, R113 ;  /* 0x00000003700f7819 */ /* 0x001fc60000010271 */
[----:B------:R-:W-:Y:S01]  /*2440*/  IMAD.IADD R7, R107, 0x1, R21 ;  /* 0x000000016b077824 */ /* 0x000fe200078e0215 */
[----:B------:R-:W-:Y:S01]  /*2450*/  LEA R6, P4, R20, R114, 0x1 ;  /* 0x0000007214067211 */ /* 0x000fe200078808ff */
[----:B------:R-:W-:-:S03]  /*2460*/  IMAD.SHL.U32 R14, R112, 0x8, RZ ;  /* 0x00000008700e7824 */ /* 0x000fc600078e00ff */
[----:B------:R-:W-:Y:S01]  /*2470*/  LEA.HI.X R7, R20, R115, R7, 0x1, P4 ;  /* 0x0000007314077211 */ /* 0x000fe200020f0c07 */
[----:B--2---:R-:W-:-:S05]  /*2480*/  HADD2.F32 R11, -RZ, R5.H0_H0 ;  /* 0x20000005ff0b7230 */ /* 0x004fca0000004100 */
[----:B------:R-:W-:-:S04]  /*2490*/  FMUL R11, R11, R90 ;  /* 0x0000005a0b0b7220 */ /* 0x000fc80000400000 */
[----:B------:R-:W-:Y:S01]  /*24a0*/  FFMA R24, R24, R23, R11 ;  /* 0x0000001718187223 */ /* 0x000fe2000000000b */
[----:B------:R-:W-:Y:S02]  /*24b0*/  LEA.HI.X R11, R106, UR5, R103, 0x1, P0 ;  /* 0x000000056a0b7c11 */ /* 0x000fe400080f0c67 */
[----:B------:R-:W-:Y:S02]  /*24c0*/  ISETP.GT.AND P0, PT, R4, 0x1, PT ;  /* 0x000000010400780c */ /* 0x000fe40003f04270 */
[----:B------:R-:W-:Y:S02]  /*24d0*/  F2FP.F16.F32.PACK_AB R24, RZ, R24 ;  /* 0x00000018ff18723e */ /* 0x000fe400000000ff */
[----:B------:R-:W-:-:S03]  /*24e0*/  ISETP.GT.AND P3, PT, R3, RZ, P0 ;  /* 0x000000ff0300720c */ /* 0x000fc60000764270 */
[----:B------:R0:W-:Y:S10]  /*24f0*/  @P1 STG.E.U16 desc[UR36][R10.64], R24 ;  /* 0x000000180a001986 */ /* 0x0001f4000c101524 */
[----:B------:R-:W-:Y:S05]  /*2500*/  @!P3 BRA `(.L_x_73) ;  /* 0x000000000004b947 */ /* 0x000fea0003800000 */
[----:B------:R1:W5:Y:S02]  /*2510*/  LDG.E.LTC128B.U16 R5, desc[UR36][R6.64+0x2] ;  /* 0x0000022406057981 */ /* 0x000364000c1e1520 */
.L_x_73:
[----:B------:R-:W-:Y:S05]  /*2520*/  BSYNC B1 ;  /* 0x0000000000017941 */ /* 0x000fea0003800000 */
.L_x_72:
[----:B-----5:R-:W-:Y:S01]  /*2530*/  HADD2.F32 R103, -RZ, R5.H0_H0 ;  /* 0x20000005ff677230 */ /* 0x020fe20000004100 */
[----:B------:R-:W-:Y:S01]  /*2540*/  ISETP.GT.AND P2, PT, R3, 0x8, P2 ;  /* 0x000000080300780c */ /* 0x000fe20001744270 */
[----:B------:R-:W-:Y:S01]  /*2550*/  IMAD.WIDE.U32 R20, R104, R112, R14 ;  /* 0x0000007068147225 */ /* 0x000fe200078e000e */
[----:B0-----:R-:W-:-:S03]  /*2560*/  PRMT R24, R5, 0x7610, R24 ;  /* 0x0000761005187816 */ /* 0x001fc60000000018 */
[----:B------:R-:W-:Y:S01]  /*2570*/  FMUL R12, R103, R90 ;  /* 0x0000005a670c7220 */ /* 0x000fe20000400000 */
[----:B------:R-:W-:Y:S01]  /*2580*/  IMAD.IADD R111, R111, 0x1, R21 ;  /* 0x000000016f6f7824 */ /* 0x000fe200078e0215 */
[----:B------:R-:W-:Y:S02]  /*2590*/  IADD3 R108, P1, R108, R20, RZ ;  /* 0x000000146c6c7210 */ /* 0x000fe40007f3e0ff */
[----:B------:R-:W-:-:S03]  /*25a0*/  FFMA R12, R25, R23, R12 ;  /* 0x00000017190c7223 */ /* 0x000fc6000000000c */
[----:B------:R-:W-:Y:S01]  /*25b0*/  IMAD.X R13, R111, 0x1, R13, P1 ;  /* 0x000000016f0d7824 */ /* 0x000fe200008e060d */
[C---:B------:R-:W-:Y:S02]  /*25c0*/  LEA R14, P1, R108.reuse, R114, 0x1 ;  /* 0x000000726c0e7211 */ /* 0x040fe400078208ff */
[----:B------:R-:W-:Y:S02]  /*25d0*/  F2FP.F16.F32.PACK_AB R12, RZ, R12 ;  /* 0x0000000cff0c723e */ /* 0x000fe400000000ff */
[----:B------:R-:W-:Y:S02]  /*25e0*/  LEA.HI.X R15, R108, R115, R13, 0x1, P1 ;  /* 0x000000736c0f7211 */ /* 0x000fe400008f0c0d */
[----:B------:R-:W-:-:S05]  /*25f0*/  PRMT R21, R12, 0x7610, R21 ;  /* 0x000076100c157816 */ /* 0x000fca0000000015 */
[----:B------:R0:W-:Y:S04]  /*2600*/  @P3 STG.E.U16 desc[UR36][R10.64+0x2], R21 ;  /* 0x000002150a003986 */ /* 0x0001e8000c101524 */
[----:B------:R-:W2:Y:S01]  /*2610*/  @P2 LDG.E.LTC128B.U16 R24, desc[UR36][R14.64] ;  /* 0x000000240e182981 */ /* 0x000ea2000c1e1520 */
[----:B------:R-:W-:Y:S01]  /*2620*/  IADD3 R20, P1, R8, R20, RZ ;  /* 0x0000001408147210 */ /* 0x000fe20007f3e0ff */
[----:B------:R-:W-:Y:S01]  /*2630*/  BSSY B1, `(.L_x_74) ;  /* 0x0000011000017945 */ /* 0x000fe20003800000 */
[----:B------:R-:W-:Y:S02]  /*2640*/  SHF.L.U64.HI R13, R91, 0x1, R92 ;  /* 0x000000015b0d7819 */ /* 0x000fe4000001025c */
[----:B------:R-:W-:Y:S01]  /*2650*/  ISETP.GT.AND P0, PT, R3, 0x8, P0 ;  /* 0x000000080300780c */ /* 0x000fe20000704270 */
[----:B0-----:R-:W-:Y:S01]  /*2660*/  IMAD.X R21, R9, 0x1, R111, P1 ;  /* 0x0000000109157824 */ /* 0x001fe200008e066f */
[----:B------:R-:W-:Y:S01]  /*2670*/  LEA R12, P1, R91, R10, 0x1 ;  /* 0x0000000a5b0c7211 */ /* 0x000fe200078208ff */
[----:B------:R-:W-:-:S04]  /*2680*/  IMAD.WIDE.U32 R20, R101, R110, R20 ;  /* 0x0000006e65147225 */ /* 0x000fc800078e0014 */
[----:B------:R-:W-:Y:S01]  /*2690*/  IMAD.X R13, R13, 0x1, R11, P1 ;  /* 0x000000010d0d7824 */ /* 0x000fe200008e060b */
[----:B------:R-:W-:Y:S01]  /*26a0*/  LEA R8, P3, R20, R114, 0x1 ;  /* 0x0000007214087211 */ /* 0x000fe200078608ff */
[----:B------:R-:W-:-:S05]  /*26b0*/  IMAD.IADD R9, R107, 0x1, R21 ;  /* 0x000000016b097824 */ /* 0x000fca00078e0215 */
[----:B------:R-:W-:Y:S01]  /*26c0*/  LEA.HI.X R9, R20, R115, R9, 0x1, P3 ;  /* 0x0000007314097211 */ /* 0x000fe200018f0c09 */
[----:B--2---:R-:W-:-:S05]  /*26d0*/  HADD2.F32 R5, -RZ, R24.H0_H0 ;  /* 0x20000018ff057230 */ /* 0x004fca0000004100 */
[----:B------:R-:W-:-:S04]  /*26e0*/  FMUL R5, R5, R90 ;  /* 0x0000005a05057220 */ /* 0x000fc80000400000 */
[----:B------:R-:W-:-:S05]  /*26f0*/  FFMA R5, R26, R23, R5 ;  /* 0x000000171a057223 */ /* 0x000fca0000000005 */
[----:B------:R-:W-:-:S05]  /*2700*/  F2FP.F16.F32.PACK_AB R5, RZ, R5 ;  /* 0x00000005ff05723e */ /* 0x000fca00000000ff */
[----:B------:R0:W-:Y:S01]  /*2710*/  @P2 STG.E.U16 desc[UR36][R12.64], R5 ;  /* 0x000000050c002986 */ /* 0x0001e2000c101524 */
[----:B------:R-:W-:Y:S05]  /*2720*/  @!P0 BRA `(.L_x_75) ;  /* 0x0000000000048947 */ /* 0x000fea0003800000 */
[----:B------:R2:W5:Y:S02]  /*2730*/  LDG.E.LTC128B.U16 R24, desc[UR36][R8.64+0x2] ;  /* 0x0000022408187981 */ /* 0x000564000c1e1520 */
.L_x_75:
[----:B------:R-:W-:Y:S05]  /*2740*/  BSYNC B1 ;  /* 0x0000000000017941 */ /* 0x000fea0003800000 */
.L_x_74:
[----:B0----5:R-:W-:Y:S01]  /*2750*/  HADD2.F32 R5, -RZ, R24.H0_H0 ;  /* 0x20000018ff057230 */ /* 0x021fe20000004100 */
[----:B------:R-:W-:Y:S01]  /*2760*/  ISETP.GT.AND P1, PT, R4, 0x8, PT ;  /* 0x000000080400780c */ /* 0x000fe20003f24270 */
[----:B------:R-:W-:Y:S03]  /*2770*/  BSSY B1, `(.L_x_76) ;  /* 0x0000008000017945 */ /* 0x000fe60003800000 */
[----:B------:R-:W-:Y:S01]  /*2780*/  FMUL R14, R5, R90 ;  /* 0x0000005a050e7220 */ /* 0x000fe20000400000 */
[----:B------:R-:W-:-:S03]  /*2790*/  ISETP.GT.AND P2, PT, R3, RZ, P1 ;  /* 0x000000ff0300720c */ /* 0x000fc60000f44270 */
[----:B------:R-:W-:-:S05]  /*27a0*/  FFMA R14, R27, R23, R14 ;  /* 0x000000171b0e7223 */ /* 0x000fca000000000e */
[----:B------:R-:W-:-:S05]  /*27b0*/  F2FP.F16.F32.PACK_AB R14, RZ, R14 ;  /* 0x0000000eff0e723e */ /* 0x000fca00000000ff */
[----:B------:R0:W-:Y:S01]  /*27c0*/  @P0 STG.E.U16 desc[UR36][R12.64+0x2], R14 ;  /* 0x0000020e0c000986 */ /* 0x0001e2000c101524 */
[----:B------:R-:W-:Y:S05]  /*27d0*/  @!P2 BRA `(.L_x_77) ;  /* 0x000000000004a947 */ /* 0x000fea0003800000 */
[----:B------:R3:W5:Y:S02]  /*27e0*/  LDG.E.LTC128B.U16 R24, desc[UR36][R6.64+0x10] ;  /* 0x0000102406187981 */ /* 0x000764000c1e1520 */
.L_x_77:
[----:B------:R-:W-:Y:S05]  /*27f0*/  BSYNC B1 ;  /* 0x0000000000017941 */ /* 0x000fea0003800000 */
.L_x_76:
[----:B-----5:R-:W-:Y:S01]  /*2800*/  HADD2.F32 R5, -RZ, R24.H0_H0 ;  /* 0x20000018ff057230 */ /* 0x020fe20000004100 */
        /* <DEDUP_REMOVED lines=9> */
.L_x_79:
[----:B------:R-:W-:Y:S05]  /*28a0*/  BSYNC B1 ;  /* 0x0000000000017941 */ /* 0x000fea0003800000 */
.L_x_78:
[----:B----45:R-:W-:Y:S01]  /*28b0*/  HADD2.F32 R5, -RZ, R24.H0_H0 ;  /* 0x20000018ff057230 */ /* 0x030fe20000004100 */
[----:B------:R-:W-:Y:S01]  /*28c0*/  ISETP.GT.AND P1, PT, R3, 0x8, P1 ;  /* 0x000000080300780c */ /* 0x000fe20000f24270 */
[----:B------:R-:W-:Y:S03]  /*28d0*/  BSSY B1, `(.L_x_80) ;  /* 0x0000007000017945 */ /* 0x000fe60003800000 */
[----:B0-----:R-:W-:-:S04]  /*28e0*/  FMUL R14, R5, R90 ;  /* 0x0000005a050e7220 */ /* 0x001fc80000400000 */
[----:B------:R-:W-:-:S05]  /*28f0*/  FFMA R14, R29, R23, R14 ;  /* 0x000000171d0e7223 */ /* 0x000fca000000000e */
[----:B------:R-:W-:-:S05]  /*2900*/  F2FP.F16.F32.PACK_AB R14, RZ, R14 ;  /* 0x0000000eff0e723e */ /* 0x000fca00000000ff */
[----:B------:R0:W-:Y:S01]  /*2910*/  @P3 STG.E.U16 desc[UR36][R10.64+0x12], R14 ;  /* 0x0000120e0a003986 */ /* 0x0001e2000c101524 */
[----:B------:R-:W-:Y:S05]  /*2920*/  @!P1 BRA `(.L_x_81) ;  /* 0x0000000000049947 */ /* 0x000fea0003800000 */
[----:B------:R4:W5:Y:S02]  /*2930*/  LDG.E.LTC128B.U16 R24, desc[UR36][R8.64+0x10] ;  /* 0x0000102408187981 */ /* 0x000964000c1e1520 */
.L_x_81:
[----:B------:R-:W-:Y:S05]  /*2940*/  BSYNC B1 ;  /* 0x0000000000017941 */ /* 0x000fea0003800000 */
.L_x_80:
[----:B-----5:R-:W-:Y:S01]  /*2950*/  HADD2.F32 R5, -RZ, R24.H0_H0 ;  /* 0x20000018ff057230 */ /* 0x020fe20000004100 */
[----:B------:R-:W-:Y:S01]  /*2960*/  ISETP.GT.AND P0, PT, R3, 0x8, P0 ;  /* 0x000000080300780c */ /* 0x000fe20000704270 */
[----:B------:R-:W-:Y:S03]  /*2970*/  BSSY B1, `(.L_x_82) ;  /* 0x0000007000017945 */ /* 0x000fe60003800000 */
[----:B------:R-:W-:-:S04]  /*2980*/  FMUL R5, R5, R90 ;  /* 0x0000005a05057220 */ /* 0x000fc80000400000 */
[----:B------:R-:W-:-:S05]  /*2990*/  FFMA R5, R30, R23, R5 ;  /* 0x000000171e057223 */ /* 0x000fca0000000005 */
[----:B------:R-:W-:-:S05]  /*29a0*/  F2FP.F16.F32.PACK_AB R5, RZ, R5 ;  /* 0x00000005ff05723e */ /* 0x000fca00000000ff */
[----:B------:R0:W-:Y:S01]  /*29b0*/  @P1 STG.E.U16 desc[UR36][R12.64+0x10], R5 ;  /* 0x000010050c001986 */ /* 0x0001e2000c101524 */
[----:B------:R-:W-:Y:S05]  /*29c0*/  @!P0 BRA `(.L_x_83) ;  /* 0x0000000000048947 */ /* 0x000fea0003800000 */
[----:B------:R0:W5:Y:S02]  /*29d0*/  LDG.E.LTC128B.U16 R24, desc[UR36][R8.64+0x12] ;  /* 0x0000122408187981 */ /* 0x000164000c1e1520 */
.L_x_83:
[----:B------:R-:W-:Y:S05]  /*29e0*/  BSYNC B1 ;  /* 0x0000000000017941 */ /* 0x000fea0003800000 */
.L_x_82:
        /* <DEDUP_REMOVED lines=10> */
.L_x_85:
[----:B------:R-:W-:Y:S05]  /*2a90*/  BSYNC B1 ;  /* 0x0000000000017941 */ /* 0x000fea0003800000 */
.L_x_84:
        /* <DEDUP_REMOVED lines=10> */
.L_x_87:
[----:B------:R-:W-:Y:S05]  /*2b40*/  BSYNC B1 ;  /* 0x0000000000017941 */ /* 0x000fea0003800000 */
.L_x_86:
[----:B0----5:R-:W-:Y:S01]  /*2b50*/  HADD2.F32 R5, -RZ, R24.H0_H0 ;  /* 0x20000018ff057230 */ /* 0x021fe20000004100 */
        /* <DEDUP_REMOVED lines=8> */
.L_x_89:
[----:B------:R-:W-:Y:S05]  /*2be0*/  BSYNC B1 ;  /* 0x0000000000017941 */ /* 0x000fea0003800000 */
.L_x_88:
        /* <DEDUP_REMOVED lines=9> */
.L_x_91:
[----:B------:R-:W-:Y:S05]  /*2c80*/  BSYNC B1 ;  /* 0x0000000000017941 */ /* 0x000fea0003800000 */
.L_x_90:
        /* <DEDUP_REMOVED lines=10> */
.L_x_93:
[----:B------:R-:W-:Y:S05]  /*2d30*/  BSYNC B1 ;  /* 0x0000000000017941 */ /* 0x000fea0003800000 */
.L_x_92:
        /* <DEDUP_REMOVED lines=10> */
.L_x_95:
[----:B------:R-:W-:Y:S05]  /*2de0*/  BSYNC B1 ;  /* 0x0000000000017941 */ /* 0x000fea0003800000 */
.L_x_94:
        /* <DEDUP_REMOVED lines=9> */
.L_x_97:
[----:B------:R-:W-:Y:S05]  /*2e80*/  BSYNC B1 ;  /* 0x0000000000017941 */ /* 0x000fea0003800000 */
.L_x_96:
        /* <DEDUP_REMOVED lines=9> */
.L_x_99:
[----:B------:R-:W-:Y:S05]  /*2f20*/  BSYNC B1 ;  /* 0x0000000000017941 */ /* 0x000fea0003800000 */
.L_x_98:
        /* <DEDUP_REMOVED lines=10> */
.L_x_101:
[----:B------:R-:W-:Y:S05]  /*2fd0*/  BSYNC B1 ;  /* 0x0000000000017941 */ /* 0x000fea0003800000 */
.L_x_100:
        /* <DEDUP_REMOVED lines=10> */
.L_x_103:
[----:B------:R-:W-:Y:S05]  /*3080*/  BSYNC B1 ;  /* 0x0000000000017941 */ /* 0x000fea0003800000 */
.L_x_102:
        /* <DEDUP_REMOVED lines=9> */
.L_x_105:
[----:B------:R-:W-:Y:S05]  /*3120*/  BSYNC B1 ;  /* 0x0000000000017941 */ /* 0x000fea0003800000 */
.L_x_104:
        /* <DEDUP_REMOVED lines=9> */
.L_x_107:
[----:B------:R-:W-:Y:S05]  /*31c0*/  BSYNC B1 ;  /* 0x0000000000017941 */ /* 0x000fea0003800000 */
.L_x_106:
        /* <DEDUP_REMOVED lines=10> */
.L_x_109:
[----:B------:R-:W-:Y:S05]  /*3270*/  BSYNC B1 ;  /* 0x0000000000017941 */ /* 0x000fea0003800000 */
.L_x_108:
        /* <DEDUP_REMOVED lines=10> */
.L_x_111:
[----:B------:R-:W-:Y:S05]  /*3320*/  BSYNC B1 ;  /* 0x0000000000017941 */ /* 0x000fea0003800000 */
.L_x_110:
        /* <DEDUP_REMOVED lines=9> */
.L_x_113:
[----:B------:R-:W-:Y:S05]  /*33c0*/  BSYNC B1 ;  /* 0x0000000000017941 */ /* 0x000fea0003800000 */
.L_x_112:
        /* <DEDUP_REMOVED lines=9> */
.L_x_115:
[----:B------:R-:W-:Y:S05]  /*3460*/  BSYNC B1 ;  /* 0x0000000000017941 */ /* 0x000fea0003800000 */
.L_x_114:
        /* <DEDUP_REMOVED lines=10> */
.L_x_117:
[----:B------:R-:W-:Y:S05]  /*3510*/  BSYNC B1 ;  /* 0x0000000000017941 */ /* 0x000fea0003800000 */
.L_x_116:
        /* <DEDUP_REMOVED lines=10> */
.L_x_119:
[----:B------:R-:W-:Y:S05]  /*35c0*/  BSYNC B1 ;  /* 0x0000000000017941 */ /* 0x000fea0003800000 */
.L_x_118:
        /* <DEDUP_REMOVED lines=9> */
.L_x_121:
[----:B------:R-:W-:Y:S05]  /*3660*/  BSYNC B1 ;  /* 0x0000000000017941 */ /* 0x000fea0003800000 */
.L_x_120:
        /* <DEDUP_REMOVED lines=9> */
.L_x_123:
[----:B------:R-:W-:Y:S05]  /*3700*/  BSYNC B1 ;  /* 0x0000000000017941 */ /* 0x000fea0003800000 */
.L_x_122:
        /* <DEDUP_REMOVED lines=10> */
.L_x_125:
[----:B------:R-:W-:Y:S05]  /*37b0*/  BSYNC B1 ;  /* 0x0000000000017941 */ /* 0x000fea0003800000 */
.L_x_124:
        /* <DEDUP_REMOVED lines=10> */
.L_x_127:
[----:B------:R-:W-:Y:S05]  /*3860*/  BSYNC B1 ;  /* 0x0000000000017941 */ /* 0x000fea0003800000 */
.L_x_126:
        /* <DEDUP_REMOVED lines=9> */
.L_x_129:
[----:B------:R-:W-:Y:S05]  /*3900*/  BSYNC B1 ;  /* 0x0000000000017941 */ /* 0x000fea0003800000 */
.L_x_128:
        /* <DEDUP_REMOVED lines=9> */
.L_x_131:
[----:B------:R-:W-:Y:S05]  /*39a0*/  BSYNC B1 ;  /* 0x0000000000017941 */ /* 0x000fea0003800000 */
.L_x_130:
        /* <DEDUP_REMOVED lines=10> */
.L_x_133:
[----:B------:R-:W-:Y:S05]  /*3a50*/  BSYNC B1 ;  /* 0x0000000000017941 */ /* 0x000fea0003800000 */
.L_x_132:
        /* <DEDUP_REMOVED lines=10> */
.L_x_135:
[----:B------:R-:W-:Y:S05]  /*3b00*/  BSYNC B1 ;  /* 0x0000000000017941 */ /* 0x000fea0003800000 */
.L_x_134:
        /* <DEDUP_REMOVED lines=9> */
.L_x_137:
[----:B------:R-:W-:Y:S05]  /*3ba0*/  BSYNC B1 ;  /* 0x0000000000017941 */ /* 0x000fea0003800000 */
.L_x_136:
        /* <DEDUP_REMOVED lines=9> */
.L_x_139:
[----:B------:R-:W-:Y:S05]  /*3c40*/  BSYNC B1 ;  /* 0x0000000000017941 */ /* 0x000fea0003800000 */
.L_x_138:
        /* <DEDUP_REMOVED lines=10> */
.L_x_141:
[----:B------:R-:W-:Y:S05]  /*3cf0*/  BSYNC B1 ;  /* 0x0000000000017941 */ /* 0x000fea0003800000 */
.L_x_140:
        /* <DEDUP_REMOVED lines=10> */
.L_x_143:
[----:B------:R-:W-:Y:S05]  /*3da0*/  BSYNC B1 ;  /* 0x0000000000017941 */ /* 0x000fea0003800000 */
.L_x_142:
        /* <DEDUP_REMOVED lines=9> */
.L_x_145:
[----:B------:R-:W-:Y:S05]  /*3e40*/  BSYNC B1 ;  /* 0x0000000000017941 */ /* 0x000fea0003800000 */
.L_x_144:
        /* <DEDUP_REMOVED lines=9> */
.L_x_147:
[----:B------:R-:W-:Y:S05]  /*3ee0*/  BSYNC B1 ;  /* 0x0000000000017941 */ /* 0x000fea0003800000 */
.L_x_146:
        /* <DEDUP_REMOVED lines=10> */
.L_x_149:
[----:B------:R-:W-:Y:S05]  /*3f90*/  BSYNC B1 ;  /* 0x0000000000017941 */ /* 0x000fea0003800000 */
.L_x_148:
        /* <DEDUP_REMOVED lines=10> */
.L_x_151:
[----:B------:R-:W-:Y:S05]  /*4040*/  BSYNC B1 ;  /* 0x0000000000017941 */ /* 0x000fea0003800000 */
.L_x_150:
        /* <DEDUP_REMOVED lines=9> */
.L_x_153:
[----:B------:R-:W-:Y:S05]  /*40e0*/  BSYNC B1 ;  /* 0x0000000000017941 */ /* 0x000fea0003800000 */
.L_x_152:
        /* <DEDUP_REMOVED lines=9> */
.L_x_155:
[----:B------:R-:W-:Y:S05]  /*4180*/  BSYNC B1 ;  /* 0x0000000000017941 */ /* 0x000fea0003800000 */
.L_x_154:
        /* <DEDUP_REMOVED lines=10> */
.L_x_157:
[----:B------:R-:W-:Y:S05]  /*4230*/  BSYNC B1 ;  /* 0x0000000000017941 */ /* 0x000fea0003800000 */
.L_x_156:
        /* <DEDUP_REMOVED lines=10> */
.L_x_159:
[----:B------:R-:W-:Y:S05]  /*42e0*/  BSYNC B1 ;  /* 0x0000000000017941 */ /* 0x000fea0003800000 */
.L_x_158:
        /* <DEDUP_REMOVED lines=9> */
.L_x_161:
[----:B------:R-:W-:Y:S05]  /*4380*/  BSYNC B1 ;  /* 0x0000000000017941 */ /* 0x000fea0003800000 */
.L_x_160:
        /* <DEDUP_REMOVED lines=9> */
.L_x_163:
[----:B------:R-:W-:Y:S05]  /*4420*/  BSYNC B1 ;  /* 0x0000000000017941 */ /* 0x000fea0003800000 */
.L_x_162:
        /* <DEDUP_REMOVED lines=10> */
.L_x_165:
[----:B------:R-:W-:Y:S05]  /*44d0*/  BSYNC B1 ;  /* 0x0000000000017941 */ /* 0x000fea0003800000 */
.L_x_164:
        /* <DEDUP_REMOVED lines=10> */
.L_x_167:
[----:B------:R-:W-:Y:S05]  /*4580*/  BSYNC B1 ;  /* 0x0000000000017941 */ /* 0x000fea0003800000 */
.L_x_166:
        /* <DEDUP_REMOVED lines=9> */
.L_x_169:
[----:B------:R-:W-:Y:S05]  /*4620*/  BSYNC B1 ;  /* 0x0000000000017941 */ /* 0x000fea0003800000 */
.L_x_168:
        /* <DEDUP_REMOVED lines=9> */
.L_x_171:
[----:B------:R-:W-:Y:S05]  /*46c0*/  BSYNC B1 ;  /* 0x0000000000017941 */ /* 0x000fea0003800000 */
.L_x_170:
        /* <DEDUP_REMOVED lines=10> */
.L_x_173:
[----:B------:R-:W-:Y:S05]  /*4770*/  BSYNC B1 ;  /* 0x0000000000017941 */ /* 0x000fea0003800000 */
.L_x_172:
        /* <DEDUP_REMOVED lines=10> */
.L_x_175:
[----:B------:R-:W-:Y:S05]  /*4820*/  BSYNC B1 ;  /* 0x0000000000017941 */ /* 0x000fea0003800000 */
.L_x_174:
        /* <DEDUP_REMOVED lines=9> */
.L_x_177:
[----:B------:R-:W-:Y:S05]  /*48c0*/  BSYNC B1 ;  /* 0x0000000000017941 */ /* 0x000fea0003800000 */
.L_x_176:
        /* <DEDUP_REMOVED lines=9> */
.L_x_179:
[----:B------:R-:W-:Y:S05]  /*4960*/  BSYNC B1 ;  /* 0x0000000000017941 */ /* 0x000fea0003800000 */
.L_x_178:
        /* <DEDUP_REMOVED lines=10> */
.L_x_181:
[----:B------:R-:W-:Y:S05]  /*4a10*/  BSYNC B1 ;  /* 0x0000000000017941 */ /* 0x000fea0003800000 */
.L_x_180:
        /* <DEDUP_REMOVED lines=10> */
.L_x_183:
[----:B------:R-:W-:Y:S05]  /*4ac0*/  BSYNC B1 ;  /* 0x0000000000017941 */ /* 0x000fea0003800000 */
.L_x_182:
        /* <DEDUP_REMOVED lines=9> */
.L_x_185:
[----:B------:R-:W-:Y:S05]  /*4b60*/  BSYNC B1 ;  /* 0x0000000000017941 */ /* 0x000fea0003800000 */
.L_x_184:
        /* <DEDUP_REMOVED lines=9> */
.L_x_187:
[----:B------:R-:W-:Y:S05]  /*4c00*/  BSYNC B1 ;  /* 0x0000000000017941 */ /* 0x000fea0003800000 */
.L_x_186:
        /* <DEDUP_REMOVED lines=10> */
.L_x_189:
[----:B------:R-:W-:Y:S05]  /*4cb0*/  BSYNC B1 ;  /* 0x0000000000017941 */ /* 0x000fea0003800000 */
.L_x_188:
[----:B-----5:R-:W-:Y:S01]  /*4cc0*/  HADD2.F32 R5, -RZ, R24.H0_H0 ;  /* 0x20000018ff057230 */ /* 0x020fe20000004100 */
[----:B------:R-:W-:Y:S01]  /*4cd0*/  ISETP.GT.AND P0, PT, R4, 0x79, PT ;  /* 0x000000790400780c */ /* 0x000fe20003f04270 */
[----:B------:R-:W-:Y:S01]  /*4ce0*/  @P2 IMAD.MOV.U32 R4, RZ, RZ, R10 ;  /* 0x000000ffff042224 */ /* 0x000fe200078e000a */
[----:B------:R-:W-:Y:S02]  /*4cf0*/  BSSY B1, `(.L_x_190) ;  /* 0x000000a000017945 */ /* 0x000fe40003800000 */
[----:B------:R-:W-:Y:S01]  /*4d00*/  FMUL R5, R5, R90 ;  /* 0x0000005a05057220 */ /* 0x000fe20000400000 */
[----:B------:R-:W-:-:S03]  /*4d10*/  ISETP.GT.AND P3, PT, R3, RZ, P0 ;  /* 0x000000ff0300720c */ /* 0x000fc60000764270 */
[----:B------:R-:W-:-:S05]  /*4d20*/  FFMA R5, R84, R23, R5 ;  /* 0x0000001754057223 */ /* 0x000fca0000000005 */
[----:B------:R-:W-:-:S04]  /*4d30*/  F2FP.F16.F32.PACK_AB R5, RZ, R5 ;  /* 0x00000005ff05723e */ /* 0x000fc800000000ff */
[----:B0-----:R-:W-:Y:S01]  /*4d40*/  PRMT R14, R5, 0x7610, R14 ;  /* 0x00007610050e7816 */ /* 0x001fe2000000000e */
[----:B------:R-:W-:-:S05]  /*4d50*/  @P2 IMAD.MOV.U32 R5, RZ, RZ, R11 ;  /* 0x000000ffff052224 */ /* 0x000fca00078e000b */
[----:B------:R0:W-:Y:S01]  /*4d60*/  @P2 STG.E.U16 desc[UR36][R4.64+0xf0], R14 ;  /* 0x0000f00e04002986 */ /* 0x0001e2000c101524 */
[----:B------:R-:W-:Y:S05]  /*4d70*/  @!P3 BRA `(.L_x_191) ;  /* 0x000000000004b947 */ /* 0x000fea0003800000 */
[----:B------:R0:W5:Y:S02]  /*4d80*/  LDG.E.LTC128B.U16 R24, desc[UR36][R6.64+0xf2] ;  /* 0x0000f22406187981 */ /* 0x000164000c1e1520 */
.L_x_191:
[----:B------:R-:W-:Y:S05]  /*4d90*/  BSYNC B1 ;  /* 0x0000000000017941 */ /* 0x000fea0003800000 */
.L_x_190:
        /* <DEDUP_REMOVED lines=9> */
.L_x_193:
[----:B------:R-:W-:Y:S05]  /*4e30*/  BSYNC B1 ;  /* 0x0000000000017941 */ /* 0x000fea0003800000 */
.L_x_192:
[----:B-----5:R-:W-:Y:S01]  /*4e40*/  HADD2.F32 R5, -RZ, R24.H0_H0 ;  /* 0x20000018ff057230 */ /* 0x020fe20000004100 */
[----:B------:R-:W-:Y:S01]  /*4e50*/  ISETP.GT.AND P0, PT, R3, 0x8, P0 ;  /* 0x000000080300780c */ /* 0x000fe20000704270 */
[----:B0-----:R-:W-:Y:S01]  /*4e60*/  @P1 IMAD.MOV.U32 R4, RZ, RZ, R12 ;  /* 0x000000ffff041224 */ /* 0x001fe200078e000c */
[----:B------:R-:W-:Y:S02]  /*4e70*/  BSSY B1, `(.L_x_194) ;  /* 0x0000009000017945 */ /* 0x000fe40003800000 */
[----:B------:R-:W-:-:S04]  /*4e80*/  FMUL R5, R5, R90 ;  /* 0x0000005a05057220 */ /* 0x000fc80000400000 */
[----:B------:R-:W-:-:S05]  /*4e90*/  FFMA R5, R86, R23, R5 ;  /* 0x0000001756057223 */ /* 0x000fca0000000005 */
[----:B------:R-:W-:-:S04]  /*4ea0*/  F2FP.F16.F32.PACK_AB R5, RZ, R5 ;  /* 0x00000005ff05723e */ /* 0x000fc800000000ff */
[----:B-1-3--:R-:W-:Y:S01]  /*4eb0*/  PRMT R6, R5, 0x7610, R6 ;  /* 0x0000761005067816 */ /* 0x00afe20000000006 */
[----:B------:R-:W-:-:S05]  /*4ec0*/  @P1 IMAD.MOV.U32 R5, RZ, RZ, R13 ;  /* 0x000000ffff051224 */ /* 0x000fca00078e000d */
[----:B------:R0:W-:Y:S01]  /*4ed0*/  @P1 STG.E.U16 desc[UR36][R4.64+0xf0], R6 ;  /* 0x0000f00604001986 */ /* 0x0001e2000c101524 */
[----:B------:R-:W-:Y:S05]  /*4ee0*/  @!P0 BRA `(.L_x_195) ;  /* 0x0000000000048947 */ /* 0x000fea0003800000 */
[----:B------:R1:W5:Y:S02]  /*4ef0*/  LDG.E.LTC128B.U16 R24, desc[UR36][R8.64+0xf2] ;  /* 0x0000f22408187981 */ /* 0x000364000c1e1520 */
.L_x_195:
[----:B------:R-:W-:Y:S05]  /*4f00*/  BSYNC B1 ;  /* 0x0000000000017941 */ /* 0x000fea0003800000 */
.L_x_194:
[----:B------:R-:W-:Y:S05]  /*4f10*/  @!P0 BRA `(.L_x_196) ;  /* 0x0000001000e88947 */ /* 0x000fea0003800000 */
[----:B-----5:R-:W-:-:S05]  /*4f20*/  HADD2.F32 R3, -RZ, R24.H0_H0 ;  /* 0x20000018ff037230 */ /* 0x020fca0000004100 */
[----:B0-----:R-:W-:-:S04]  /*4f30*/  FMUL R4, R3, R90 ;  /* 0x0000005a03047220 */ /* 0x001fc80000400000 */
[----:B------:R-:W-:-:S05]  /*4f40*/  FFMA R4, R87, R23, R4 ;  /* 0x0000001757047223 */ /* 0x000fca0000000004 */
[----:B------:R-:W-:-:S05]  /*4f50*/  F2FP.F16.F32.PACK_AB R4, RZ, R4 ;  /* 0x00000004ff04723e */ /* 0x000fca00000000ff */
[----:B------:R3:W-:Y:S01]  /*4f60*/  STG.E.U16 desc[UR36][R12.64+0xf2], R4 ;  /* 0x0000f2040c007986 */ /* 0x0007e2000c101524 */
[----:B------:R-:W-:Y:S05]  /*4f70*/  BRA `(.L_x_196) ;  /* 0x0000001000d07947 */ /* 0x000fea0003800000 */
.L_x_71:
[----:B------:R-:W-:Y:S01]  /*4f80*/  ISETP.GT.AND P3, PT, R4, 0x1, PT ;  /* 0x000000010400780c */ /* 0x000fe20003f64270 */
[----:B------:R-:W-:Y:S01]  /*4f90*/  ULDC.64 UR4, c[0x0][0x5c0] ;  /* 0x0001700000047ab9 */ /* 0x000fe20000000a00 */
[-C--:B------:R-:W-:Y:S01]  /*4fa0*/  FMUL R24, R24, R23.reuse ;  /* 0x0000001718187220 */ /* 0x080fe20000400000 */
[----:B------:R-:W-:Y:S01]  /*4fb0*/  LEA R6, P4, R106, UR4, 0x1 ;  /* 0x000000046a067c11 */ /* 0x000fe2000f8808ff */
[-C--:B------:R-:W-:Y:S01]  /*4fc0*/  FMUL R25, R25, R23.reuse ;  /* 0x0000001719197220 */ /* 0x080fe20000400000 */
[----:B------:R-:W-:Y:S01]  /*4fd0*/  ISETP.GT.AND P0, PT, R3, RZ, P3 ;  /* 0x000000ff0300720c */ /* 0x000fe20001f04270 */
[-C--:B------:R-:W-:Y:S01]  /*4fe0*/  FMUL R26, R26, R23.reuse ;  /* 0x000000171a1a7220 */ /* 0x080fe20000400000 */
[----:B------:R-:W-:Y:S01]  /*4ff0*/  F2FP.F16.F32.PACK_AB R24, RZ, R24 ;  /* 0x00000018ff18723e */ /* 0x000fe200000000ff */
[-C--:B------:R-:W-:Y:S01]  /*5000*/  FMUL R27, R27, R23.reuse ;  /* 0x000000171b1b7220 */ /* 0x080fe20000400000 */
[----:B------:R-:W-:Y:S01]  /*5010*/  LEA.HI.X R7, R106, UR5, R103, 0x1, P4 ;  /* 0x000000056a077c11 */ /* 0x000fe2000a0f0c67 */
[----:B------:R-:W-:Y:S01]  /*5020*/  FMUL R28, R28, R23 ;  /* 0x000000171c1c7220 */ /* 0x000fe20000400000 */
[----:B------:R-:W-:Y:S01]  /*5030*/  F2FP.F16.F32.PACK_AB R25, RZ, R25 ;  /* 0x00000019ff19723e */ /* 0x000fe200000000ff */
[-C--:B------:R-:W-:Y:S01]  /*5040*/  FMUL R29, R29, R23.reuse ;  /* 0x000000171d1d7220 */ /* 0x080fe20000400000 */
[----:B------:R-:W-:Y:S01]  /*5050*/  ISETP.GT.AND P2, PT, R3, 0x8, P2 ;  /* 0x000000080300780c */ /* 0x000fe20001744270 */
[----:B------:R-:W-:Y:S01]  /*5060*/  @P1 STG.E.U16 desc[UR36][R6.64], R24 ;  /* 0x0000001806001986 */ /* 0x000fe2000c101524 */
[----:B------:R-:W-:Y:S01]  /*5070*/  ISETP.GT.AND P1, PT, R4, 0x8, PT ;  /* 0x000000080400780c */ /* 0x000fe20003f24270 */
[-C--:B------:R-:W-:Y:S01]  /*5080*/  FMUL R30, R30, R23.reuse ;  /* 0x000000171e1e7220 */ /* 0x080fe20000400000 */
[C---:B------:R-:W-:Y:S01]  /*5090*/  SHF.L.U64.HI R5, R91.reuse, 0x1, R92 ;  /* 0x000000015b057819 */ /* 0x040fe2000001025c */
[----:B------:R-:W-:Y:S01]  /*50a0*/  @P0 STG.E.U16 desc[UR36][R6.64+0x2], R25 ;  /* 0x0000021906000986 */ /* 0x000fe2000c101524 */
[----:B------:R-:W-:Y:S01]  /*50b0*/  LEA R8, P5, R91, R6, 0x1 ;  /* 0x000000065b087211 */ /* 0x000fe200078a08ff */
[-C--:B------:R-:W-:Y:S01]  /*50c0*/  FMUL R31, R31, R23.reuse ;  /* 0x000000171f1f7220 */ /* 0x080fe20000400000 */
[----:B------:R-:W-:Y:S01]  /*50d0*/  ISETP.GT.AND P3, PT, R3, 0x8, P3 ;  /* 0x000000080300780c */ /* 0x000fe20001f64270 */
[-C--:B------:R-:W-:Y:S01]  /*50e0*/  FMUL R32, R32, R23.reuse ;  /* 0x0000001720207220 */ /* 0x080fe20000400000 */
[----:B------:R-:W-:Y:S01]  /*50f0*/  ISETP.GT.AND P0, PT, R4, 0x9, PT ;  /* 0x000000090400780c */ /* 0x000fe20003f04270 */
[----:B------:R-:W-:Y:S01]  /*5100*/  IMAD.X R9, R5, 0x1, R7, P5 ;  /* 0x0000000105097824 */ /* 0x000fe200028e0607 */
[----:B------:R-:W-:Y:S01]  /*5110*/  ISETP.GT.AND P4, PT, R3, RZ, P1 ;  /* 0x000000ff0300720c */ /* 0x000fe20000f84270 */
[-C--:B------:R-:W-:Y:S01]  /*5120*/  FMUL R33, R33, R23.reuse ;  /* 0x0000001721217220 */ /* 0x080fe20000400000 */
[----:B------:R-:W-:Y:S01]  /*5130*/  F2FP.F16.F32.PACK_AB R26, RZ, R26 ;  /* 0x0000001aff1a723e */ /* 0x000fe200000000ff */
[-C--:B------:R-:W-:Y:S01]  /*5140*/  FMUL R34, R34, R23.reuse ;  /* 0x0000001722227220 */ /* 0x080fe20000400000 */
[----:B------:R-:W-:Y:S01]  /*5150*/  ISETP.GT.AND P5, PT, R3, RZ, P0 ;  /* 0x000000ff0300720c */ /* 0x000fe200007a4270 */
[----:B------:R-:W-:Y:S01]  /*5160*/  FMUL R35, R35, R23 ;  /* 0x0000001723237220 */ /* 0x000fe20000400000 */
[----:B------:R-:W-:Y:S01]  /*5170*/  F2FP.F16.F32.PACK_AB R27, RZ, R27 ;  /* 0x0000001bff1b723e */ /* 0x000fe200000000ff */
[----:B------:R-:W-:Y:S01]  /*5180*/  @P2 STG.E.U16 desc[UR36][R8.64], R26 ;  /* 0x0000001a08002986 */ /* 0x000fe2000c101524 */
[----:B------:R-:W-:Y:S01]  /*5190*/  F2FP.F16.F32.PACK_AB R28, RZ, R28 ;  /* 0x0000001cff1c723e */ /* 0x000fe200000000ff */
[-C--:B------:R-:W-:Y:S01]  /*51a0*/  FMUL R36, R36, R23.reuse ;  /* 0x0000001724247220 */ /* 0x080fe20000400000 */
[----:B------:R-:W-:Y:S01]  /*51b0*/  ISETP.GT.AND P2, PT, R3, 0x8, P1 ;  /* 0x000000080300780c */ /* 0x000fe20000f44270 */
[----:B------:R-:W-:Y:S01]  /*51c0*/  @P3 STG.E.U16 desc[UR36][R8.64+0x2], R27 ;  /* 0x0000021b08003986 */ /* 0x000fe2000c101524 */
[----:B------:R-:W-:Y:S01]  /*51d0*/  ISETP.GT.AND P1, PT, R4, 0x10, PT ;  /* 0x000000100400780c */ /* 0x000fe20003f24270 */
[----:B------:R-:W-:Y:S01]  /*51e0*/  FMUL R37, R37, R23 ;  /* 0x0000001725257220 */ /* 0x000fe20000400000 */
[----:B------:R-:W-:Y:S01]  /*51f0*/  F2FP.F16.F32.PACK_AB R29, RZ, R29 ;  /* 0x0000001dff1d723e */ /* 0x000fe200000000ff */
[----:B------:R-:W-:Y:S01]  /*5200*/  @P4 STG.E.U16 desc[UR36][R6.64+0x10], R28 ;  /* 0x0000101c06004986 */ /* 0x000fe2000c101524 */
[C---:B------:R-:W-:Y:S01]  /*5210*/  ISETP.GT.AND P3, PT, R3.reuse, 0x8, P0 ;  /* 0x000000080300780c */ /* 0x040fe20000764270 */
[-C--:B------:R-:W-:Y:S01]  /*5220*/  FMUL R38, R38, R23.reuse ;  /* 0x0000001726267220 */ /* 0x080fe20000400000 */
[----:B------:R-:W-:Y:S01]  /*5230*/  ISETP.GT.AND P0, PT, R4, 0x11, PT ;  /* 0x000000110400780c */ /* 0x000fe20003f04270 */
[----:B------:R-:W-:Y:S01]  /*5240*/  @P5 STG.E.U16 desc[UR36][R6.64+0x12], R29 ;  /* 0x0000121d06005986 */ /* 0x000fe2000c101524 */
        /* <DEDUP_REMOVED lines=161> */
[----:B------:R-:W-:Y:S01]  /*5c60*/  FMUL R87, R87, R23 ;  /* 0x0000001757577220 */ /* 0x000fe20000400000 */
[----:B------:R-:W-:-:S02]  /*5c70*/  F2FP.F16.F32.PACK_AB R62, RZ, R62 ;  /* 0x0000003eff3e723e */ /* 0x000fc400000000ff */
[C---:B------:R-:W-:Y:S02]  /*5c80*/  ISETP.GT.AND P5, PT, R3.reuse, RZ, P0 ;  /* 0x000000ff0300720c */ /* 0x040fe400007a4270 */
[----:B------:R-:W-:Y:S01]  /*5c90*/  F2FP.F16.F32.PACK_AB R63, RZ, R63 ;  /* 0x0000003fff3f723e */ /* 0x000fe200000000ff */
[----:B------:R-:W-:Y:S01]  /*5ca0*/  @P2 STG.E.U16 desc[UR36][R8.64+0x90], R62 ;  /* 0x0000903e08002986 */ /* 0x000fe2000c101524 */
[----:B------:R-:W-:Y:S02]  /*5cb0*/  F2FP.F16.F32.PACK_AB R64, RZ, R64 ;  /* 0x00000040ff40723e */ /* 0x000fe400000000ff */
[C---:B------:R-:W-:Y:S01]  /*5cc0*/  ISETP.GT.AND P2, PT, R3.reuse, 0x8, P1 ;  /* 0x000000080300780c */ /* 0x040fe20000f44270 */
[----:B------:R-:W-:Y:S01]  /*5cd0*/  @P3 STG.E.U16 desc[UR36][R8.64+0x92], R63 ;  /* 0x0000923f08003986 */ /* 0x000fe2000c101524 */
[----:B------:R-:W-:Y:S02]  /*5ce0*/  ISETP.GT.AND P1, PT, R4, 0x58, PT ;  /* 0x000000580400780c */ /* 0x000fe40003f24270 */
[----:B------:R-:W-:Y:S01]  /*5cf0*/  F2FP.F16.F32.PACK_AB R65, RZ, R65 ;  /* 0x00000041ff41723e */ /* 0x000fe200000000ff */
[----:B------:R-:W-:Y:S01]  /*5d00*/  @P4 STG.E.U16 desc[UR36][R6.64+0xa0], R64 ;  /* 0x0000a04006004986 */ /* 0x000fe2000c101524 */
[----:B------:R-:W-:-:S02]  /*5d10*/  ISETP.GT.AND P3, PT, R3, 0x8, P0 ;  /* 0x000000080300780c */ /* 0x000fc40000764270 */
[----:B------:R-:W-:Y:S01]  /*5d20*/  ISETP.GT.AND P0, PT, R4, 0x59, PT ;  /* 0x000000590400780c */ /* 0x000fe20003f04270 */
[----:B------:R-:W-:Y:S01]  /*5d30*/  @P5 STG.E.U16 desc[UR36][R6.64+0xa2], R65 ;  /* 0x0000a24106005986 */ /* 0x000fe2000c101524 */
[C---:B------:R-:W-:Y:S02]  /*5d40*/  ISETP.GT.AND P4, PT, R3.reuse, RZ, P1 ;  /* 0x000000ff0300720c */ /* 0x040fe40000f84270 */
[----:B------:R-:W-:Y:S02]  /*5d50*/  F2FP.F16.F32.PACK_AB R66, RZ, R66 ;  /* 0x00000042ff42723e */ /* 0x000fe400000000ff */
[----:B------:R-:W-:Y:S02]  /*5d60*/  ISETP.GT.AND P5, PT, R3, RZ, P0 ;  /* 0x000000ff0300720c */ /* 0x000fe400007a4270 */
[----:B------:R-:W-:Y:S01]  /*5d70*/  F2FP.F16.F32.PACK_AB R67, RZ, R67 ;  /* 0x00000043ff43723e */ /* 0x000fe200000000ff */
[----:B------:R-:W-:Y:S01]  /*5d80*/  @P2 STG.E.U16 desc[UR36][R8.64+0xa0], R66 ;  /* 0x0000a04208002986 */ /* 0x000fe2000c101524 */
[----:B------:R-:W-:-:S02]  /*5d90*/  F2FP.F16.F32.PACK_AB R68, RZ, R68 ;  /* 0x00000044ff44723e */ /* 0x000fc400000000ff */
[C---:B------:R-:W-:Y:S01]  /*5da0*/  ISETP.GT.AND P2, PT, R3.reuse, 0x8, P1 ;  /* 0x000000080300780c */ /* 0x040fe20000f44270 */
[----:B------:R-:W-:Y:S01]  /*5db0*/  @P3 STG.E.U16 desc[UR36][R8.64+0xa2], R67 ;  /* 0x0000a24308003986 */ /* 0x000fe2000c101524 */
[C---:B------:R-:W-:Y:S02]  /*5dc0*/  ISETP.GT.AND P1, PT, R4.reuse, 0x60, PT ;  /* 0x000000600400780c */ /* 0x040fe40003f24270 */
[----:B------:R-:W-:Y:S01]  /*5dd0*/  F2FP.F16.F32.PACK_AB R69, RZ, R69 ;  /* 0x00000045ff45723e */ /* 0x000fe200000000ff */
[----:B------:R-:W-:Y:S01]  /*5de0*/  @P4 STG.E.U16 desc[UR36][R6.64+0xb0], R68 ;  /* 0x0000b04406004986 */ /* 0x000fe2000c101524 */
[C---:B------:R-:W-:Y:S02]  /*5df0*/  ISETP.GT.AND P3, PT, R3.reuse, 0x8, P0 ;  /* 0x000000080300780c */ /* 0x040fe40000764270 */
[----:B------:R-:W-:Y:S01]  /*5e00*/  ISETP.GT.AND P0, PT, R4, 0x61, PT ;  /* 0x000000610400780c */ /* 0x000fe20003f04270 */
[----:B------:R-:W-:Y:S01]  /*5e10*/  @P5 STG.E.U16 desc[UR36][R6.64+0xb2], R69 ;  /* 0x0000b24506005986 */ /* 0x000fe2000c101524 */
[----:B------:R-:W-:-:S02]  /*5e20*/  ISETP.GT.AND P4, PT, R3, RZ, P1 ;  /* 0x000000ff0300720c */ /* 0x000fc40000f84270 */
[C---:B------:R-:W-:Y:S02]  /*5e30*/  ISETP.GT.AND P5, PT, R3.reuse, RZ, P0 ;  /* 0x000000ff0300720c */ /* 0x040fe400007a4270 */
[----:B------:R-:W-:Y:S02]  /*5e40*/  F2FP.F16.F32.PACK_AB R70, RZ, R70 ;  /* 0x00000046ff46723e */ /* 0x000fe400000000ff */
[----:B------:R-:W-:Y:S02]  /*5e50*/  F2FP.F16.F32.PACK_AB R71, RZ, R71 ;  /* 0x00000047ff47723e */ /* 0x000fe400000000ff */
[----:B------:R-:W-:Y:S01]  /*5e60*/  F2FP.F16.F32.PACK_AB R72, RZ, R72 ;  /* 0x00000048ff48723e */ /* 0x000fe200000000ff */
[----:B------:R-:W-:Y:S01]  /*5e70*/  @P2 STG.E.U16 desc[UR36][R8.64+0xb0], R70 ;  /* 0x0000b04608002986 */ /* 0x000fe2000c101524 */
[----:B------:R-:W-:Y:S02]  /*5e80*/  F2FP.F16.F32.PACK_AB R73, RZ, R73 ;  /* 0x00000049ff49723e */ /* 0x000fe400000000ff */
[C---:B------:R-:W-:Y:S01]  /*5e90*/  ISETP.GT.AND P1, PT, R3.reuse, 0x8, P1 ;  /* 0x000000080300780c */ /* 0x040fe20000f24270 */
[----:B------:R-:W-:Y:S01]  /*5ea0*/  @P3 STG.E.U16 desc[UR36][R8.64+0xb2], R71 ;  /* 0x0000b24708003986 */ /* 0x000fe2000c101524 */
[----:B------:R-:W-:-:S02]  /*5eb0*/  ISETP.GT.AND P2, PT, R3, 0x8, P0 ;  /* 0x000000080300780c */ /* 0x000fc40000744270 */
[C---:B------:R-:W-:Y:S01]  /*5ec0*/  ISETP.GT.AND P0, PT, R4.reuse, 0x69, PT ;  /* 0x000000690400780c */ /* 0x040fe20003f04270 */
[----:B------:R-:W-:Y:S01]  /*5ed0*/  @P4 STG.E.U16 desc[UR36][R6.64+0xc0], R72 ;  /* 0x0000c04806004986 */ /* 0x000fe2000c101524 */
[----:B------:R-:W-:Y:S02]  /*5ee0*/  ISETP.GT.AND P4, PT, R4, 0x68, PT ;  /* 0x000000680400780c */ /* 0x000fe40003f84270 */
[----:B------:R-:W-:Y:S01]  /*5ef0*/  F2FP.F16.F32.PACK_AB R74, RZ, R74 ;  /* 0x0000004aff4a723e */ /* 0x000fe200000000ff */
[----:B------:R-:W-:Y:S01]  /*5f00*/  @P5 STG.E.U16 desc[UR36][R6.64+0xc2], R73 ;  /* 0x0000c24906005986 */ /* 0x000fe2000c101524 */
[C---:B------:R-:W-:Y:S02]  /*5f10*/  ISETP.GT.AND P5, PT, R3.reuse, RZ, P4 ;  /* 0x000000ff0300720c */ /* 0x040fe400027a4270 */
[----:B------:R-:W-:Y:S01]  /*5f20*/  ISETP.GT.AND P3, PT, R3, RZ, P0 ;  /* 0x000000ff0300720c */ /* 0x000fe20000764270 */
[----:B------:R-:W-:Y:S01]  /*5f30*/  @P1 STG.E.U16 desc[UR36][R8.64+0xc0], R74 ;  /* 0x0000c04a08001986 */ /* 0x000fe2000c101524 */
[----:B------:R-:W-:-:S02]  /*5f40*/  F2FP.F16.F32.PACK_AB R75, RZ, R75 ;  /* 0x0000004bff4b723e */ /* 0x000fc400000000ff */
[----:B------:R-:W-:Y:S02]  /*5f50*/  F2FP.F16.F32.PACK_AB R76, RZ, R76 ;  /* 0x0000004cff4c723e */ /* 0x000fe400000000ff */
[C---:B------:R-:W-:Y:S01]  /*5f60*/  ISETP.GT.AND P4, PT, R3.reuse, 0x8, P4 ;  /* 0x000000080300780c */ /* 0x040fe20002784270 */
[----:B------:R-:W-:Y:S01]  /*5f70*/  @P2 STG.E.U16 desc[UR36][R8.64+0xc2], R75 ;  /* 0x0000c24b08002986 */ /* 0x000fe2000c101524 */
[----:B------:R-:W-:Y:S02]  /*5f80*/  F2FP.F16.F32.PACK_AB R77, RZ, R77 ;  /* 0x0000004dff4d723e */ /* 0x000fe400000000ff */
[C---:B------:R-:W-:Y:S01]  /*5f90*/  ISETP.GT.AND P2, PT, R4.reuse, 0x71, PT ;  /* 0x000000710400780c */ /* 0x040fe20003f44270 */
[----:B------:R-:W-:Y:S01]  /*5fa0*/  @P5 STG.E.U16 desc[UR36][R6.64+0xd0], R76 ;  /* 0x0000d04c06005986 */ /* 0x000fe2000c101524 */
[----:B------:R-:W-:Y:S02]  /*5fb0*/  ISETP.GT.AND P5, PT, R3, 0x8, P0 ;  /* 0x000000080300780c */ /* 0x000fe400007a4270 */
[C---:B------:R-:W-:Y:S01]  /*5fc0*/  ISETP.GT.AND P1, PT, R4.reuse, 0x78, PT ;  /* 0x000000780400780c */ /* 0x040fe20003f24270 */
[----:B------:R-:W-:Y:S01]  /*5fd0*/  @P3 STG.E.U16 desc[UR36][R6.64+0xd2], R77 ;  /* 0x0000d24d06003986 */ /* 0x000fe2000c101524 */
[----:B------:R-:W-:-:S02]  /*5fe0*/  ISETP.GT.AND P3, PT, R4, 0x70, PT ;  /* 0x000000700400780c */ /* 0x000fc40003f64270 */
[----:B------:R-:W-:Y:S01]  /*5ff0*/  ISETP.GT.AND P0, PT, R4, 0x79, PT ;  /* 0x000000790400780c */ /* 0x000fe20003f04270 */
[----:B------:R-:W-:Y:S01]  /*6000*/  @P4 IMAD.MOV.U32 R4, RZ, RZ, R8 ;  /* 0x000000ffff044224 */ /* 0x000fe200078e0008 */
[----:B------:R-:W-:Y:S01]  /*6010*/  F2FP.F16.F32.PACK_AB R78, RZ, R78 ;  /* 0x0000004eff4e723e */ /* 0x000fe200000000ff */
[----:B------:R-:W-:Y:S01]  /*6020*/  @P4 IMAD.MOV.U32 R5, RZ, RZ, R9 ;  /* 0x000000ffff054224 */ /* 0x000fe200078e0009 */
[----:B------:R-:W-:Y:S02]  /*6030*/  F2FP.F16.F32.PACK_AB R79, RZ, R79 ;  /* 0x0000004fff4f723e */ /* 0x000fe400000000ff */
[----:B------:R-:W-:Y:S02]  /*6040*/  F2FP.F16.F32.PACK_AB R80, RZ, R80 ;  /* 0x00000050ff50723e */ /* 0x000fe400000000ff */
[----:B------:R0:W-:Y:S01]  /*6050*/  @P4 STG.E.U16 desc[UR36][R4.64+0xd0], R78 ;  /* 0x0000d04e04004986 */ /* 0x0001e2000c101524 */
[----:B------:R-:W-:Y:S02]  /*6060*/  ISETP.GT.AND P4, PT, R3, RZ, P2 ;  /* 0x000000ff0300720c */ /* 0x000fe40001784270 */
[----:B------:R-:W-:-:S02]  /*6070*/  F2FP.F16.F32.PACK_AB R81, RZ, R81 ;  /* 0x00000051ff51723e */ /* 0x000fc400000000ff */
[----:B------:R-:W-:Y:S02]  /*6080*/  ISETP.GT.AND P2, PT, R3, 0x8, P2 ;  /* 0x000000080300780c */ /* 0x000fe40001744270 */
[----:B------:R-:W-:Y:S02]  /*6090*/  F2FP.F16.F32.PACK_AB R82, RZ, R82 ;  /* 0x00000052ff52723e */ /* 0x000fe400000000ff */
[----:B------:R-:W-:Y:S02]  /*60a0*/  F2FP.F16.F32.PACK_AB R83, RZ, R83 ;  /* 0x00000053ff53723e */ /* 0x000fe400000000ff */
[----:B------:R-:W-:Y:S01]  /*60b0*/  F2FP.F16.F32.PACK_AB R84, RZ, R84 ;  /* 0x00000054ff54723e */ /* 0x000fe200000000ff */
[----:B0-----:R-:W-:Y:S01]  /*60c0*/  @P5 IMAD.MOV.U32 R4, RZ, RZ, R8 ;  /* 0x000000ffff045224 */ /* 0x001fe200078e0008 */
[----:B------:R-:W-:Y:S01]  /*60d0*/  F2FP.F16.F32.PACK_AB R85, RZ, R85 ;  /* 0x00000055ff55723e */ /* 0x000fe200000000ff */
[----:B------:R-:W-:Y:S01]  /*60e0*/  @P5 IMAD.MOV.U32 R5, RZ, RZ, R9 ;  /* 0x000000ffff055224 */ /* 0x000fe200078e0009 */
[----:B------:R-:W-:-:S02]  /*60f0*/  F2FP.F16.F32.PACK_AB R86, RZ, R86 ;  /* 0x00000056ff56723e */ /* 0x000fc400000000ff */
[----:B------:R-:W-:Y:S02]  /*6100*/  F2FP.F16.F32.PACK_AB R87, RZ, R87 ;  /* 0x00000057ff57723e */ /* 0x000fe400000000ff */
[----:B------:R0:W-:Y:S01]  /*6110*/  @P5 STG.E.U16 desc[UR36][R4.64+0xd2], R79 ;  /* 0x0000d24f04005986 */ /* 0x0001e2000c101524 */
[C---:B------:R-:W-:Y:S02]  /*6120*/  ISETP.GT.AND P5, PT, R3.reuse, RZ, P3 ;  /* 0x000000ff0300720c */ /* 0x040fe40001fa4270 */
[----:B------:R-:W-:-:S11]  /*6130*/  ISETP.GT.AND P3, PT, R3, 0x8, P3 ;  /* 0x000000080300780c */ /* 0x000fd60001f64270 */
[----:B0-----:R-:W-:Y:S02]  /*6140*/  @P5 IMAD.MOV.U32 R4, RZ, RZ, R6 ;  /* 0x000000ffff045224 */ /* 0x001fe400078e0006 */
[----:B------:R-:W-:-:S05]  /*6150*/  @P5 IMAD.MOV.U32 R5, RZ, RZ, R7 ;  /* 0x000000ffff055224 */ /* 0x000fca00078e0007 */
[----:B------:R0:W-:Y:S01]  /*6160*/  @P5 STG.E.U16 desc[UR36][R4.64+0xe0], R80 ;  /* 0x0000e05004005986 */ /* 0x0001e2000c101524 */
[C---:B------:R-:W-:Y:S02]  /*6170*/  ISETP.GT.AND P5, PT, R3.reuse, RZ, P0 ;  /* 0x000000ff0300720c */ /* 0x040fe400007a4270 */
[----:B------:R-:W-:Y:S01]  /*6180*/  ISETP.GT.AND P0, PT, R3, 0x8, P0 ;  /* 0x000000080300780c */ /* 0x000fe20000704270 */
[----:B0-----:R-:W-:Y:S02]  /*6190*/  @P4 IMAD.MOV.U32 R4, RZ, RZ, R6 ;  /* 0x000000ffff044224 */ /* 0x001fe400078e0006 */
[----:B------:R-:W-:-:S05]  /*61a0*/  @P4 IMAD.MOV.U32 R5, RZ, RZ, R7 ;  /* 0x000000ffff054224 */ /* 0x000fca00078e0007 */
[----:B------:R0:W-:Y:S01]  /*61b0*/  @P4 STG.E.U16 desc[UR36][R4.64+0xe2], R81 ;  /* 0x0000e25104004986 */ /* 0x0001e2000c101524 */
[C---:B------:R-:W-:Y:S02]  /*61c0*/  ISETP.GT.AND P4, PT, R3.reuse, RZ, P1 ;  /* 0x000000ff0300720c */ /* 0x040fe40000f84270 */
[----:B------:R-:W-:Y:S01]  /*61d0*/  ISETP.GT.AND P1, PT, R3, 0x8, P1 ;  /* 0x000000080300780c */ /* 0x000fe20000f24270 */
[----:B0-----:R-:W-:Y:S02]  /*61e0*/  @P3 IMAD.MOV.U32 R4, RZ, RZ, R8 ;  /* 0x000000ffff043224 */ /* 0x001fe400078e0008 */
[----:B------:R-:W-:-:S05]  /*61f0*/  @P3 IMAD.MOV.U32 R5, RZ, RZ, R9 ;  /* 0x000000ffff053224 */ /* 0x000fca00078e0009 */
[----:B------:R0:W-:Y:S02]  /*6200*/  @P3 STG.E.U16 desc[UR36][R4.64+0xe0], R82 ;  /* 0x0000e05204003986 */ /* 0x0001e4000c101524 */
[----:B0-----:R-:W-:Y:S02]  /*6210*/  @P2 IMAD.MOV.U32 R4, RZ, RZ, R8 ;  /* 0x000000ffff042224 */ /* 0x001fe400078e0008 */
[----:B------:R-:W-:-:S05]  /*6220*/  @P2 IMAD.MOV.U32 R5, RZ, RZ, R9 ;  /* 0x000000ffff052224 */ /* 0x000fca00078e0009 */
[----:B------:R0:W-:Y:S02]  /*6230*/  @P2 STG.E.U16 desc[UR36][R4.64+0xe2], R83 ;  /* 0x0000e25304002986 */ /* 0x0001e4000c101524 */
[----:B0-----:R-:W-:Y:S02]  /*6240*/  @P4 IMAD.MOV.U32 R4, RZ, RZ, R6 ;  /* 0x000000ffff044224 */ /* 0x001fe400078e0006 */
[----:B------:R-:W-:-:S05]  /*6250*/  @P4 IMAD.MOV.U32 R5, RZ, RZ, R7 ;  /* 0x000000ffff054224 */ /* 0x000fca00078e0007 */
[----:B------:R0:W-:Y:S04]  /*6260*/  @P4 STG.E.U16 desc[UR36][R4.64+0xf0], R84 ;  /* 0x0000f05404004986 */ /* 0x0001e8000c101524 */
[----:B------:R1:W-:Y:S01]  /*6270*/  @P5 STG.E.U16 desc[UR36][R6.64+0xf2], R85 ;  /* 0x0000f25506005986 */ /* 0x0003e2000c101524 */
[----:B0-----:R-:W-:Y:S02]  /*6280*/  @P1 IMAD.MOV.U32 R4, RZ, RZ, R8 ;  /* 0x000000ffff041224 */ /* 0x001fe400078e0008 */
[----:B------:R-:W-:-:S05]  /*6290*/  @P1 IMAD.MOV.U32 R5, RZ, RZ, R9 ;  /* 0x000000ffff051224 */ /* 0x000fca00078e0009 */
[----:B------:R1:W-:Y:S04]  /*62a0*/  @P1 STG.E.U16 desc[UR36][R4.64+0xf0], R86 ;  /* 0x0000f05604001986 */ /* 0x0003e8000c101524 */
[----:B------:R1:W-:Y:S02]  /*62b0*/  @P0 STG.E.U16 desc[UR36][R8.64+0xf2], R87 ;  /* 0x0000f25708000986 */ /* 0x0003e4000c101524 */
.L_x_196:
[----:B------:R-:W-:Y:S05]  /*62c0*/  BSYNC B0 ;  /* 0x0000000000007941 */ /* 0x000fea0003800000 */
.L_x_70:
[----:B------:R-:W-:Y:S01]  /*62d0*/  IADD3 R16, P0, R16, UR38, RZ ;  /* 0x0000002610107c10 */ /* 0x000fe2000ff1e0ff */
[----:B------:R-:W-:Y:S01]  /*62e0*/  ULDC.64 UR4, c[0x0][0x650] ;  /* 0x0001940000047ab9 */ /* 0x000fe20000000a00 */
[----:B------:R-:W-:Y:S01]  /*62f0*/  PRMT R3, RZ, 0x7610, R3 ;  /* 0x00007610ff037816 */ /* 0x000fe20000000003 */
[----:B------:R-:W-:Y:S01]  /*6300*/  IMAD.MOV.U32 R100, RZ, RZ, -0x1 ;  /* 0xffffffffff647424 */ /* 0x000fe200078e00ff */
[----:B------:R-:W-:Y:S01]  /*6310*/  IADD3.X R17, R17, UR41, RZ, P0, !PT ;  /* 0x0000002911117c10 */ /* 0x000fe200087fe4ff */
[----:B------:R-:W-:Y:S01]  /*6320*/  IMAD.MOV.U32 R101, RZ, RZ, -0x1 ;  /* 0xffffffffff657424 */ /* 0x000fe200078e00ff */
[----:B------:R-:W-:-:S04]  /*6330*/  ISETP.GE.U32.AND P0, PT, R16, UR4, PT ;  /* 0x0000000410007c0c */ /* 0x000fc8000bf06070 */
[----:B------:R-:W-:-:S13]  /*6340*/  ISETP.GE.U32.AND.EX P0, PT, R17, UR5, PT, P0 ;  /* 0x0000000511007c0c */ /* 0x000fda000bf06100 */
[----:B------:R-:W-:Y:S05]  /*6350*/  @P0 BRA `(.L_x_197) ;  /* 0x00000004004c0947 */ /* 0x000fea0003800000 */
[----:B------:R-:W0:Y:S01]  /*6360*/  LDC.64 R10, c[0x0][0x628] ;  /* 0x00018a00ff0a7b82 */ /* 0x000e220000000a00 */
[----:B---3--:R-:W3:Y:S01]  /*6370*/  S2R R12, SR_CTAID.X ;  /* 0x00000000000c7919 */ /* 0x008ee20000002500 */
[----:B-12-4-:R-:W-:Y:S02]  /*6380*/  IMAD.MOV.U32 R8, RZ, RZ, R16 ;  /* 0x000000ffff087224 */ /* 0x016fe400078e0010 */
[----:B------:R-:W-:Y:S01]  /*6390*/  IMAD.MOV.U32 R9, RZ, RZ, R17 ;  /* 0x000000ffff097224 */ /* 0x000fe200078e0011 */
[----:B------:R-:W1:Y:S03]  /*63a0*/  S2R R20, SR_CTAID.Y ;  /* 0x0000000000147919 */ /* 0x000e660000002600 */
[----:B------:R-:W2:Y:S08]  /*63b0*/  LDC R0, c[0x0][0x630] ;  /* 0x00018c00ff007b82 */ /* 0x000eb00000000800 */
[----:B------:R-:W4:Y:S01]  /*63c0*/  LDC.64 R14, c[0x0][0x620] ;  /* 0x00018800ff0e7b82 */ /* 0x000f220000000a00 */
[----:B0-----:R-:W-:-:S04]  /*63d0*/  ISETP.NE.U32.AND P0, PT, R10, RZ, PT ;  /* 0x000000ff0a00720c */ /* 0x001fc80003f05070 */
[----:B------:R-:W-:-:S13]  /*63e0*/  ISETP.NE.AND.EX P0, PT, R11, RZ, PT, P0 ;  /* 0x000000ff0b00720c */ /* 0x000fda0003f05300 */
[----:B-1234-:R-:W-:Y:S05]  /*63f0*/  @!P0 BRA `(.L_x_198) ;  /* 0x0000000000288947 */ /* 0x01efea0003800000 */
        /* <DEDUP_REMOVED lines=10> */
.L_x_198:
[-CC-:B------:R-:W-:Y:S01]  /*64a0*/  SHF.R.U64 R101, R8, R0.reuse, R9.reuse ;  /* 0x0000000008657219 */ /* 0x180fe20000001209 */
[----:B------:R-:W0:Y:S01]  /*64b0*/  LDC.64 R26, c[0x0][0x640] ;  /* 0x00019000ff1a7b82 */ /* 0x000e220000000a00 */
[----:B------:R-:W-:Y:S01]  /*64c0*/  SHF.R.U32.HI R0, RZ, R0, R9 ;  /* 0x00000000ff007219 */ /* 0x000fe20000011609 */
[----:B------:R-:W-:Y:S01]  /*64d0*/  ULDC UR4, c[0x0][0x150] ;  /* 0x0000540000047ab9 */ /* 0x000fe20000000800 */
[----:B------:R-:W-:Y:S02]  /*64e0*/  IADD3 R3, P0, RZ, -R101, RZ ;  /* 0x80000065ff037210 */ /* 0x000fe40007f1e0ff */
[----:B------:R-:W-:-:S03]  /*64f0*/  I2FP.F32.U32 R7, R12 ;  /* 0x0000000c00077245 */ /* 0x000fc60000201000 */
[----:B------:R-:W1:Y:S01]  /*6500*/  LDC R6, c[0x0][0x618] ;  /* 0x00018600ff067b82 */ /* 0x000e620000000800 */
[----:B------:R-:W-:Y:S02]  /*6510*/  IMAD.X R5, RZ, RZ, ~R0, P0 ;  /* 0x000000ffff057224 */ /* 0x000fe400000e0e00 */
[----:B------:R-:W-:Y:S01]  /*6520*/  FMUL R7, R7, UR4 ;  /* 0x0000000407077c20 */ /* 0x000fe20008400000 */
[----:B------:R-:W-:Y:S01]  /*6530*/  ULDC UR4, c[0x0][0x154] ;  /* 0x0000550000047ab9 */ /* 0x000fe20000000800 */
[-C--:B------:R-:W-:Y:S02]  /*6540*/  IMAD R0, R5, R14.reuse, RZ ;  /* 0x0000000e05007224 */ /* 0x080fe400078e02ff */
[C---:B------:R-:W-:Y:S01]  /*6550*/  IMAD.WIDE.U32 R4, R3.reuse, R14, R16 ;  /* 0x0000000e03047225 */ /* 0x040fe200078e0010 */
[----:B------:R-:W2:Y:S01]  /*6560*/  LDC R8, c[0x0][0x608] ;  /* 0x00018200ff087b82 */ /* 0x000ea20000000800 */
[----:B------:R-:W3:Y:S02]  /*6570*/  F2I.U32.TRUNC.NTZ R7, R7 ;  /* 0x0000000700077305 */ /* 0x000ee4000020f000 */
[----:B------:R-:W-:Y:S01]  /*6580*/  IMAD R3, R3, R15, R0 ;  /* 0x0000000f03037224 */ /* 0x000fe200078e0200 */
[----:B------:R-:W-:-:S03]  /*6590*/  I2FP.F32.U32 R0, R20 ;  /* 0x0000001400007245 */ /* 0x000fc60000201000 */
[----:B------:R-:W-:Y:S01]  /*65a0*/  IMAD.IADD R3, R5, 0x1, R3 ;  /* 0x0000000105037824 */ /* 0x000fe200078e0203 */
[----:B------:R-:W4:Y:S01]  /*65b0*/  LDC R11, c[0x0][0x658] ;  /* 0x00019600ff0b7b82 */ /* 0x000f220000000800 */
[----:B0-----:R-:W-:-:S04]  /*65c0*/  ISETP.NE.U32.AND P0, PT, R26, RZ, PT ;  /* 0x000000ff1a00720c */ /* 0x001fc80003f05070 */
[----:B------:R-:W-:-:S03]  /*65d0*/  ISETP.NE.AND.EX P0, PT, R27, RZ, PT, P0 ;  /* 0x000000ff1b00720c */ /* 0x000fc60003f05300 */
[----:B------:R-:W0:Y:S01]  /*65e0*/  LDC R9, c[0x0][0x144] ;  /* 0x00005100ff097b82 */ /* 0x000e220000000800 */
[-C--:B-1----:R-:W-:Y:S01]  /*65f0*/  SHF.R.U64 R10, R4, R6.reuse, R3 ;  /* 0x00000006040a7219 */ /* 0x082fe20000001203 */
[----:B---3--:R-:W-:Y:S01]  /*6600*/  IMAD.MOV R7, RZ, RZ, -R7 ;  /* 0x000000ffff077224 */ /* 0x008fe200078e0a07 */
[----:B------:R-:W-:Y:S01]  /*6610*/  SHF.R.U32.HI R3, RZ, R6, R3 ;  /* 0x00000006ff037219 */ /* 0x000fe20000011603 */
[----:B------:R-:W-:-:S04]  /*6620*/  FMUL R6, R0, UR4 ;  /* 0x0000000400067c20 */ /* 0x000fc80008400000 */
[----:B------:R-:W1:Y:S01]  /*6630*/  LDC R21, c[0x0][0x148] ;  /* 0x00005200ff157b82 */ /* 0x000e620000000800 */
[----:B------:R3:W0:Y:S01]  /*6640*/  F2I.U32.TRUNC.NTZ R14, R6 ;  /* 0x00000006000e7305 */ /* 0x000622000020f000 */
[-CC-:B--2---:R-:W-:Y:S02]  /*6650*/  SHF.R.U64 R13, R10, R8.reuse, R3.reuse ;  /* 0x000000080a0d7219 */ /* 0x184fe40000001203 */
[----:B------:R-:W-:-:S04]  /*6660*/  SHF.R.U32.HI R0, RZ, R8, R3 ;  /* 0x00000008ff007219 */ /* 0x000fc80000011603 */
[----:B-----5:R-:W2:Y:S01]  /*6670*/  LDC R24, c[0x0][0x648] ;  /* 0x00019200ff187b82 */ /* 0x020ea20000000800 */
[-CC-:B----4-:R-:W-:Y:S02]  /*6680*/  SHF.R.U64 R15, R13, R11.reuse, R0.reuse ;  /* 0x0000000b0d0f7219 */ /* 0x190fe40000001200 */
[----:B------:R-:W-:-:S03]  /*6690*/  SHF.R.U32.HI R5, RZ, R11, R0 ;  /* 0x0000000bff057219 */ /* 0x000fc60000011600 */
[----:B------:R-:W-:Y:S02]  /*66a0*/  IMAD.MOV.U32 R4, RZ, RZ, R15 ;  /* 0x000000ffff047224 */ /* 0x000fe400078e000f */
[----:B------:R-:W4:Y:S01]  /*66b0*/  LDC R28, c[0x0][0x638] ;  /* 0x00018e00ff1c7b82 */ /* 0x000f220000000800 */
[----:B0-----:R-:W-:-:S07]  /*66c0*/  IMAD R25, R9, R7, R12 ;  /* 0x0000000709197224 */ /* 0x001fce00078e020c */
[----:B------:R-:W0:Y:S08]  /*66d0*/  LDC R29, c[0x0][0x610] ;  /* 0x00018400ff1d7b82 */ /* 0x000e300000000800 */
[----:B------:R-:W0:Y:S01]  /*66e0*/  LDC R30, c[0x0][0x600] ;  /* 0x00018000ff1e7b82 */ /* 0x000e220000000800 */
[----:B-123--:R-:W-:Y:S05]  /*66f0*/  @!P0 BRA `(.L_x_199) ;  /* 0x0000000000288947 */ /* 0x00efea0003800000 */
[----:B------:R-:W1:Y:S02]  /*6700*/  LDC R0, c[0x0][0x64c] ;  /* 0x00019300ff007b82 */ /* 0x000e640000000800 */
[----:B-1----:R-:W-:-:S05]  /*6710*/  IADD3 R3, P0, R15, R0, RZ ;  /* 0x000000000f037210 */ /* 0x002fca0007f1e0ff */
        /* <DEDUP_REMOVED lines=8> */
.L_x_199:
[----:B------:R-:W-:Y:S01]  /*67a0*/  ISETP.NE.AND P0, PT, R2, 0x1, PT ;  /* 0x000000010200780c */ /* 0x000fe20003f05270 */
[----:B------:R-:W-:Y:S01]  /*67b0*/  IMAD.MOV R14, RZ, RZ, -R14 ;  /* 0x000000ffff0e7224 */ /* 0x000fe200078e0a0e */
[----:B------:R-:W-:Y:S02]  /*67c0*/  SHF.R.U64 R3, R4, R24, R5 ;  /* 0x0000001804037219 */ /* 0x000fe40000001205 */
[----:B------:R-:W-:Y:S02]  /*67d0*/  LOP3.LUT R0, R13, R98, RZ, 0xc0, !PT ;  /* 0x000000620d007212 */ /* 0x000fe400078ec0ff */
[----:B------:R-:W-:Y:S01]  /*67e0*/  LOP3.LUT R10, R10, R97, RZ, 0xc0, !PT ;  /* 0x000000610a0a7212 */ /* 0x000fe200078ec0ff */
[----:B------:R-:W-:Y:S02]  /*67f0*/  IMAD.MOV R4, RZ, RZ, -R3 ;  /* 0x000000ffff047224 */ /* 0x000fe400078e0a03 */
[----:B------:R-:W-:Y:S02]  /*6800*/  IMAD R0, R93, R3, R0 ;  /* 0x000000035d007224 */ /* 0x000fe400078e0200 */
[----:B----4-:R-:W-:-:S02]  /*6810*/  IMAD R3, R4, R28, R15 ;  /* 0x0000001c04037224 */ /* 0x010fc400078e020f */
[----:B------:R-:W-:Y:S02]  /*6820*/  @P0 IMAD R25, R21, R14, R20 ;  /* 0x0000000e15190224 */ /* 0x000fe400078e0214 */
[----:B0-----:R-:W-:Y:S02]  /*6830*/  IMAD R5, R3, R30, R10 ;  /* 0x0000001e03057224 */ /* 0x001fe400078e020a */
[----:B------:R-:W-:Y:S02]  /*6840*/  IMAD R0, R0, R29, R25 ;  /* 0x0000001d00007224 */ /* 0x000fe400078e0219 */
[----:B------:R-:W-:-:S03]  /*6850*/  IMAD.MOV.U32 R4, RZ, RZ, 0x1 ;  /* 0x00000001ff047424 */ /* 0x000fc600078e00ff */
[----:B------:R-:W-:Y:S02]  /*6860*/  SEL R100, R5, R0, !P0 ;  /* 0x0000000005647207 */ /* 0x000fe40004000000 */
[----:B------:R-:W-:Y:S02]  /*6870*/  PRMT R3, R4, 0x7610, R3 ;  /* 0x0000761004037816 */ /* 0x000fe40000000003 */
[----:B------:R-:W-:-:S07]  /*6880*/  SEL R0, R0, R5, !P0 ;  /* 0x0000000500007207 */ /* 0x000fce0004000000 */
.L_x_197:
[----:B------:R-:W-:Y:S01]  /*6890*/  UIMAD.WIDE.U32 UR4, UR42, 0x24924925, URZ ;  /* 0x249249252a0478a5 */ /* 0x000fe2000f8e003f */
[----:B------:R-:W-:Y:S01]  /*68a0*/  LOP3.LUT P0, RZ, R3, 0xff, RZ, 0xc0, !PT ;  /* 0x000000ff03ff7812 */ /* 0x000fe2000780c0ff */
[----:B------:R-:W-:Y:S02]  /*68b0*/  IMAD.MOV.U32 R103, RZ, RZ, R0 ;  /* 0x000000ffff677224 */ /* 0x000fe400078e0000 */
[----:B------:R-:W-:-:S04]  /*68c0*/  UIADD3 UR4, UR42, -UR5, URZ ;  /* 0x800000052a047290 */ /* 0x000fc8000fffe03f */
[----:B------:R-:W-:-:S04]  /*68d0*/  ULEA.HI UR4, UR4, UR5, URZ, 0x1f ;  /* 0x0000000504047291 */ /* 0x000fc8000f8ff83f */
[----:B------:R-:W-:-:S04]  /*68e0*/  USHF.R.U32.HI UR4, URZ, 0x2, UR4 ;  /* 0x000000023f047899 */ /* 0x000fc80008011604 */
[----:B------:R-:W-:Y:S01]  /*68f0*/  UIMAD UR42, UR4, -0x7, UR42 ;  /* 0xfffffff9042a78a4 */ /* 0x000fe2000f8e022a */
[----:B------:R-:W-:Y:S11]  /*6900*/  @P0 BRA `(.L_x_200) ;  /* 0xffffffa800f40947 */ /* 0x000ff6000383ffff */
[----:B------:R-:W-:Y:S05]  /*6910*/  EXIT ;  /* 0x000000000000794d */ /* 0x000fea0003800000 */
.L_x_43:
        /* <DEDUP_REMOVED lines=26> */
.L_x_202:
[----:B------:R-:W0:Y:S01]  /*6ac0*/  LDC.64 R28, c[0x0][0x640] ;  /* 0x00019000ff1c7b82 */ /* 0x000e220000000a00 */
[-CC-:B------:R-:W-:Y:S01]  /*6ad0*/  SHF.R.U64 R21, R14, R8.reuse, R15.reuse ;  /* 0x000000080e157219 */ /* 0x180fe2000000120f */
[----:B------:R-:W-:Y:S01]  /*6ae0*/  IMAD.MOV.U32 R31, RZ, RZ, 0x1 ;  /* 0x00000001ff1f7424 */ /* 0x000fe200078e00ff */
[----:B------:R-:W-:Y:S02]  /*6af0*/  SHF.R.U32.HI R7, RZ, R8, R15 ;  /* 0x00000008ff077219 */ /* 0x000fe4000001160f */
[----:B------:R-:W-:-:S03]  /*6b00*/  IADD3 R13, P0, RZ, -R21, RZ ;  /* 0x80000015ff0d7210 */ /* 0x000fc60007f1e0ff */
[----:B------:R-:W1:Y:S02]  /*6b10*/  LDC R12, c[0x0][0x618] ;  /* 0x00018600ff0c7b82 */ /* 0x000e640000000800 */
[----:B------:R-:W-:Y:S02]  /*6b20*/  IMAD.X R7, RZ, RZ, ~R7, P0 ;  /* 0x000000ffff077224 */ /* 0x000fe400000e0e07 */
[----:B------:R-:W-:-:S04]  /*6b30*/  IMAD.WIDE.U32 R10, R13, R24, R16 ;  /* 0x000000180d0a7225 */ /* 0x000fc800078e0010 */
[----:B------:R-:W2:Y:S01]  /*6b40*/  LDC R14, c[0x0][0x608] ;  /* 0x00018200ff0e7b82 */ /* 0x000ea20000000800 */
[----:B------:R-:W-:-:S04]  /*6b50*/  IMAD R8, R7, R24, RZ ;  /* 0x0000001807087224 */ /* 0x000fc800078e02ff */
[----:B------:R-:W-:-:S03]  /*6b60*/  IMAD R7, R13, R25, R8 ;  /* 0x000000190d077224 */ /* 0x000fc600078e0208 */
[----:B------:R-:W3:Y:S01]  /*6b70*/  LDC R26, c[0x0][0x658] ;  /* 0x00019600ff1a7b82 */ /* 0x000ee20000000800 */
[----:B------:R-:W-:Y:S01]  /*6b80*/  IMAD.IADD R7, R11, 0x1, R7 ;  /* 0x000000010b077824 */ /* 0x000fe200078e0207 */
[----:B0-----:R-:W-:Y:S01]  /*6b90*/  ISETP.NE.U32.AND P0, PT, R28, RZ, PT ;  /* 0x000000ff1c00720c */ /* 0x001fe20003f05070 */
[----:B------:R-:W-:-:S03]  /*6ba0*/  IMAD.MOV.U32 R11, RZ, RZ, -0x1 ;  /* 0xffffffffff0b7424 */ /* 0x000fc600078e00ff */
        /* <DEDUP_REMOVED lines=8> */
[-C--:B---3--:R-:W-:Y:S02]  /*6c30*/  SHF.L.U32 R10, R11, R26.reuse, RZ ;  /* 0x0000001a0b0a7219 */ /* 0x088fe400000006ff */
[--C-:B------:R-:W-:Y:S02]  /*6c40*/  SHF.R.U64 R24, R22, R26, R7.reuse ;  /* 0x0000001a16187219 */ /* 0x100fe40000001207 */
[----:B------:R-:W-:Y:S02]  /*6c50*/  LOP3.LUT R33, RZ, R10, RZ, 0x33, !PT ;  /* 0x0000000aff217212 */ /* 0x000fe400078e33ff */
[----:B------:R-:W-:Y:S01]  /*6c60*/  SHF.R.U32.HI R11, RZ, R26, R7 ;  /* 0x0000001aff0b7219 */ /* 0x000fe20000011607 */
[----:B------:R-:W3:Y:S01]  /*6c70*/  LDC R30, c[0x0][0x610] ;  /* 0x00018400ff1e7b82 */ /* 0x000ee20000000800 */
[----:B------:R-:W-:Y:S01]  /*6c80*/  IMAD.MOV.U32 R10, RZ, RZ, R24 ;  /* 0x000000ffff0a7224 */ /* 0x000fe200078e0018 */
[----:B------:R-:W-:Y:S06]  /*6c90*/  @!P0 BRA `(.L_x_203) ;  /* 0x0000000000288947 */ /* 0x000fec0003800000 */
        /* <DEDUP_REMOVED lines=10> */
.L_x_203:
[----:B------:R-:W-:Y:S02]  /*6d40*/  ISETP.NE.AND P0, PT, R2, 0x1, PT ;  /* 0x000000010200780c */ /* 0x000fe40003f05270 */
[----:B-1----:R-:W-:Y:S01]  /*6d50*/  SHF.R.U64 R8, R10, R8, R11 ;  /* 0x000000080a087219 */ /* 0x002fe2000000120b */
[----:B0-----:R-:W-:Y:S01]  /*6d60*/  VIADD R11, R25, 0xffffffff ;  /* 0xffffffff190b7836 */ /* 0x001fe20000000000 */
[----:B------:R-:W-:Y:S02]  /*6d70*/  SHF.L.U32 R31, R31, R26, RZ ;  /* 0x0000001a1f1f7219 */ /* 0x000fe400000006ff */
[----:B------:R-:W-:Y:S01]  /*6d80*/  LOP3.LUT R5, R22, R33, RZ, 0xc0, !PT ;  /* 0x0000002116057212 */ /* 0x000fe200078ec0ff */
[----:B------:R-:W-:-:S04]  /*6d90*/  IMAD.MOV R7, RZ, RZ, -R8 ;  /* 0x000000ffff077224 */ /* 0x000fc800078e0a08 */
[----:B------:R-:W-:Y:S02]  /*6da0*/  IMAD R5, R31, R8, R5 ;  /* 0x000000081f057224 */ /* 0x000fe400078e0205 */
[----:B------:R-:W-:Y:S01]  /*6db0*/  @P0 IMAD R6, R9, R23, R4 ;  /* 0x0000001709060224 */ /* 0x000fe200078e0204 */
[----:B------:R-:W-:Y:S01]  /*6dc0*/  LOP3.LUT R9, R20, R11, RZ, 0xc0, !PT ;  /* 0x0000000b14097212 */ /* 0x000fe200078ec0ff */
[----:B--2---:R-:W-:Y:S02]  /*6dd0*/  IMAD R4, R7, R27, R24 ;  /* 0x0000001b07047224 */ /* 0x004fe400078e0218 */
[----:B---3--:R-:W-:Y:S02]  /*6de0*/  IMAD R6, R5, R30, R6 ;  /* 0x0000001e05067224 */ /* 0x008fe400078e0206 */
[----:B------:R-:W-:Y:S02]  /*6df0*/  IMAD R5, R4, R25, R9 ;  /* 0x0000001904057224 */ /* 0x000fe400078e0209 */
[----:B------:R-:W-:-:S02]  /*6e00*/  IMAD.MOV.U32 R8, RZ, RZ, 0x1 ;  /* 0x00000001ff087424 */ /* 0x000fc400078e00ff */
[----:B------:R-:W-:Y:S01]  /*6e10*/  IMAD.MOV.U32 R7, RZ, RZ, R21 ;  /* 0x000000ffff077224 */ /* 0x000fe200078e0015 */
[----:B------:R-:W-:Y:S02]  /*6e20*/  SEL R19, R5, R6, !P0 ;  /* 0x0000000605137207 */ /* 0x000fe40004000000 */
[----:B------:R-:W-:-:S07]  /*6e30*/  SEL R12, R6, R5, !P0 ;  /* 0x00000005060c7207 */ /* 0x000fce0004000000 */
.L_x_201:
[----:B------:R-:W-:-:S08]  /*6e40*/  NOP ;  /* 0x0000000000007918 */ /* 0x000fd00000000000 */
[----:B------:R-:W0:-:S00]  /*6e50*/  USETMAXREG.DEALLOC.CTAPOOL 0x28 ;  /* 0x00000028000079c8 */ /* 0x000e0000080e0500 */
[----:B0-----:R-:W-:-:S13]  /*6e60*/  ISETP.NE.AND P0, PT, R3, RZ, PT ;  /* 0x000000ff0300720c */ /* 0x001fda0003f05270 */
[----:B------:R-:W-:Y:S05]  /*6e70*/  @P0 EXIT ;  /* 0x000000000000094d */ /* 0x000fea0003800000 */
[----:B------:R-:W-:Y:S01]  /*6e80*/  LOP3.LUT P0, RZ, R8, 0xff, RZ, 0xc0, !PT ;  /* 0x000000ff08ff7812 */ /* 0x000fe2000780c0ff */
[----:B------:R-:W-:Y:S02]  /*6e90*/  IMAD.MOV.U32 R3, RZ, RZ, 0x1 ;  /* 0x00000001ff037424 */ /* 0x000fe400078e00ff */
[----:B------:R-:W-:-:S10]  /*6ea0*/  IMAD.MOV.U32 R13, RZ, RZ, RZ ;  /* 0x000000ffff0d7224 */ /* 0x000fd400078e00ff */
[----:B------:R-:W-:Y:S05]  /*6eb0*/  @!P0 BRA `(.L_x_204) ;  /* 0x0000000c00ac8947 */ /* 0x000fea0003800000 */
[----:B------:R-:W0:Y:S01]  /*6ec0*/  LDC R3, c[0x0][0x28c] ;  /* 0x0000a300ff037b82 */ /* 0x000e220000000800 */
[----:B------:R-:W-:Y:S01]  /*6ed0*/  UMOV UR7, 0x1 ;  /* 0x0000000100077882 */ /* 0x000fe20000000000 */
[----:B------:R-:W-:Y:S01]  /*6ee0*/  ULDC UR21, c[0x0][0x658] ;  /* 0x0001960000157ab9 */ /* 0x000fe20000000800 */
[----:B------:R-:W-:Y:S01]  /*6ef0*/  UMOV UR6, 0xffffffff ;  /* 0xffffffff00067882 */ /* 0x000fe20000000000 */
[----:B------:R-:W-:Y:S01]  /*6f00*/  BSSY B0, `(.L_x_204) ;  /* 0x00000e6000007945 */ /* 0x000fe20003800000 */
[----:B------:R-:W-:Y:S01]  /*6f10*/  USHF.L.U32 UR6, UR6, UR21, URZ ;  /* 0x0000001506067299 */ /* 0x000fe2000800063f */
[----:B------:R-:W-:Y:S01]  /*6f20*/  IMAD.MOV.U32 R11, RZ, RZ, 0x1 ;  /* 0x00000001ff0b7424 */ /* 0x000fe200078e00ff */
[----:B------:R-:W-:Y:S01]  /*6f30*/  LOP3.LUT R10, R18, 0x2, RZ, 0xfc, !PT ;  /* 0x00000002120a7812 */ /* 0x000fe200078efcff */
[----:B------:R-:W1:Y:S01]  /*6f40*/  S2UR UR5, SR_CgaCtaId ;  /* 0x00000000000579c3 */ /* 0x000e620000008800 */
[----:B------:R-:W-:Y:S01]  /*6f50*/  IMAD.MOV.U32 R13, RZ, RZ, RZ ;  /* 0x000000ffff0d7224 */ /* 0x000fe200078e00ff */
[----:B------:R-:W-:Y:S01]  /*6f60*/  ULDC UR13, c[0x0][0x600] ;  /* 0x00018000000d7ab9 */ /* 0x000fe20000000800 */
[----:B------:R-:W-:Y:S01]  /*6f70*/  UMOV UR30, 0x5 ;  /* 0x00000005001e7882 */ /* 0x000fe20000000000 */
[----:B------:R-:W-:-:S02]  /*6f80*/  UIADD3 UR13, UR13, -0x1, URZ ;  /* 0xffffffff0d0d7890 */ /* 0x000fc4000fffe03f */
[----:B------:R-:W-:Y:S02]  /*6f90*/  USHF.L.U32 UR21, UR7, UR21, URZ ;  /* 0x0000001507157299 */ /* 0x000fe4000800063f */
[----:B------:R-:W-:Y:S01]  /*6fa0*/  ULOP3.LUT UR23, URZ, UR6, URZ, 0x33, !UPT ;  /* 0x000000063f177292 */ /* 0x000fe2000f8e333f */
[----:B------:R-:W-:Y:S01]  /*6fb0*/  ULDC.64 UR42, c[0x0][0x198] ;  /* 0x00006600002a7ab9 */ /* 0x000fe20000000a00 */
[----:B0-----:R-:W-:-:S05]  /*6fc0*/  VIADD R3, R3, 0x3f ;  /* 0x0000003f03037836 */ /* 0x001fca0000000000 */
[----:B------:R-:W-:Y:S01]  /*6fd0*/  SHF.R.S32.HI R4, RZ, 0x1f, R3 ;  /* 0x0000001fff047819 */ /* 0x000fe20000011403 */
[----:B-1----:R-:W-:-:S03]  /*6fe0*/  ULOP3.LUT UR4, UR5, 0x1, URZ, 0xc0, !UPT ;  /* 0x0000000105047892 */ /* 0x002fc6000f8ec03f */
[----:B------:R-:W-:Y:S01]  /*6ff0*/  LEA.HI R4, R4, R3, RZ, 0x6 ;  /* 0x0000000304047211 */ /* 0x000fe200078f30ff */
[----:B------:R-:W-:Y:S01]  /*7000*/  USHF.R.U32.HI UR37, URZ, 0x1, UR5 ;  /* 0x000000013f257899 */ /* 0x000fe20008011605 */
[----:B------:R-:W-:Y:S01]  /*7010*/  IMAD.MOV.U32 R3, RZ, RZ, 0x1 ;  /* 0x00000001ff037424 */ /* 0x000fe200078e00ff */
[----:B------:R-:W-:Y:S01]  /*7020*/  USHF.L.U32 UR22, UR5, 0x5, URZ ;  /* 0x0000000505167899 */ /* 0x000fe2000800063f */
[----:B------:R-:W-:Y:S01]  /*7030*/  SHF.R.S32.HI R8, RZ, 0x6, R4 ;  /* 0x00000006ff087819 */ /* 0x000fe20000011404 */
[----:B------:R-:W-:Y:S02]  /*7040*/  USHF.L.U32 UR40, UR5, 0xb, URZ ;  /* 0x0000000b05287899 */ /* 0x000fe4000800063f */
[----:B------:R-:W-:Y:S02]  /*7050*/  ULOP3.LUT UR5, UR5, 0xfffffffe, URZ, 0xc0, !UPT ;  /* 0xfffffffe05057892 */ /* 0x000fe4000f8ec03f */
[----:B------:R-:W-:Y:S01]  /*7060*/  UISETP.GT.U32.AND UP0, UPT, UR4, 0xffff, UPT ;  /* 0x0000ffff0400788c */ /* 0x000fe2000bf04070 */
[----:B------:R-:W-:Y:S01]  /*7070*/  VIADD R9, R8, 0x1 ;  /* 0x0000000108097836 */ /* 0x000fe20000000000 */
[----:B------:R-:W-:-:S02]  /*7080*/  USHF.L.U32 UR29, UR7, UR5, URZ ;  /* 0x00000005071d7299 */ /* 0x000fc4000800063f */
[----:B------:R-:W-:Y:S02]  /*7090*/  ULOP3.LUT UR5, UR5, 0x1, URZ, 0xfc, !UPT ;  /* 0x0000000105057892 */ /* 0x000fe4000f8efc3f */
[----:B------:R-:W-:Y:S02]  /*70a0*/  USEL UR4, UR4, 0xffff, !UP0 ;  /* 0x0000ffff04047887 */ /* 0x000fe4000c000000 */
[----:B------:R-:W-:Y:S02]  /*70b0*/  USHF.L.U32 UR5, UR7, UR5, URZ ;  /* 0x0000000507057299 */ /* 0x000fe4000800063f */
[----:B------:R-:W-:Y:S02]  /*70c0*/  ULOP3.LUT UR4, UR4, 0xffff, URZ, 0xc0, !UPT ;  /* 0x0000ffff04047892 */ /* 0x000fe4000f8ec03f */
[----:B------:R-:W-:Y:S02]  /*70d0*/  USHF.L.U32 UR44, UR37, 0x5, URZ ;  /* 0x00000005252c7899 */ /* 0x000fe4000800063f */
[----:B------:R-:W-:-:S02]  /*70e0*/  ULOP3.LUT UR22, UR22, 0x20, URZ, 0xc0, !UPT ;  /* 0x0000002016167892 */ /* 0x000fc4000f8ec03f */
[----:B------:R-:W-:Y:S02]  /*70f0*/  ULOP3.LUT UR29, UR29, UR5, URZ, 0xfc, !UPT ;  /* 0x000000051d1d7292 */ /* 0x000fe4000f8efc3f */
[----:B------:R-:W-:-:S12]  /*7100*/  USHF.L.U32 UR30, UR30, UR4, URZ ;  /* 0x000000041e1e7299 */ /* 0x000fd8000800063f */
.L_x_215:
[----:B------:R-:W-:-:S03]  /*7110*/  UMOV UR4, 0xffffffff ;  /* 0xffffffff00047882 */ /* 0x000fc60000000000 */
[----:B------:R-:W-:Y:S05]  /*7120*/  BRA.DIV UR4, `(.L_x_205) ;  /* 0x0000001204647947 */ /* 0x000fea000b800000 */
[----:B------:R-:W-:-:S13]  /*7130*/  ELECT P6, URZ, PT ;  /* 0x00000000003f782f */ /* 0x000fda00038c0000 */
.L_x_229:
[----:B------:R-:W-:Y:S04]  /*7140*/  BSSY B1, `(.L_x_206) ;  /* 0x000004d000017945 */ /* 0x000fe80003800000 */
[----:B------:R-:W-:Y:S05]  /*7150*/  @!P6 BRA `(.L_x_207) ;  /* 0x00000004002ce947 */ /* 0x000fea0003800000 */
[----:B------:R-:W0:Y:S02]  /*7160*/  LDC R4, c[0x0][0x28c] ;  /* 0x0000a300ff047b82 */ /* 0x000e240000000800 */
[----:B0-----:R-:W-:-:S13]  /*7170*/  ISETP.GE.AND P0, PT, R4, 0x1, PT ;  /* 0x000000010400780c */ /* 0x001fda0003f06270 */
[----:B------:R-:W-:Y:S05]  /*7180*/  @!P0 BRA `(.L_x_207) ;  /* 0x0000000400208947 */ /* 0x000fea0003800000 */
[----:B------:R-:W-:Y:S02]  /*7190*/  IMAD.SHL.U32 R15, R12, 0x80, RZ ;  /* 0x000000800c0f7824 */ /* 0x000fe400078e00ff */
[----:B------:R-:W-:Y:S02]  /*71a0*/  IMAD.SHL.U32 R19, R19, 0x80, RZ ;  /* 0x0000008013137824 */ /* 0x000fe400078e00ff */
[----:B------:R-:W-:Y:S02]  /*71b0*/  IMAD.U32 R20, RZ, RZ, UR44 ;  /* 0x0000002cff147e24 */ /* 0x000fe4000f8e00ff */
[----:B------:R-:W-:Y:S02]  /*71c0*/  IMAD.U32 R22, RZ, RZ, UR22 ;  /* 0x00000016ff167e24 */ /* 0x000fe4000f8e00ff */
[----:B------:R-:W-:Y:S02]  /*71d0*/  IMAD.MOV.U32 R4, RZ, RZ, R9 ;  /* 0x000000ffff047224 */ /* 0x000fe400078e0009 */
[----:B------:R-:W-:-:S02]  /*71e0*/  IMAD.MOV.U32 R5, RZ, RZ, R3 ;  /* 0x000000ffff057224 */ /* 0x000fc400078e0003 */
[----:B------:R-:W-:Y:S02]  /*71f0*/  IMAD.MOV.U32 R6, RZ, RZ, R13 ;  /* 0x000000ffff067224 */ /* 0x000fe400078e000d */
[----:B------:R-:W-:Y:S02]  /*7200*/  VIADD R24, R15, 0x40 ;  /* 0x000000400f187836 */ /* 0x000fe40000000000 */
[----:B------:R-:W-:-:S07]  /*7210*/  VIADD R25, R19, 0x40 ;  /* 0x0000004013197836 */ /* 0x000fce0000000000 */
.L_x_210:
[----:B------:R-:W0:Y:S01]  /*7220*/  S2R R21, SR_CgaCtaId ;  /* 0x0000000000157919 */ /* 0x000e220000008800 */
[----:B------:R-:W-:Y:S02]  /*7230*/  MOV R12, 0x400 ;  /* 0x00000400000c7802 */ /* 0x000fe40000000f00 */
[----:B------:R-:W-:-:S13]  /*7240*/  ISETP.NE.AND P1, PT, R0, RZ, PT ;  /* 0x000000ff0000720c */ /* 0x000fda0003f25270 */
[----:B------:R-:W1:Y:S01]  /*7250*/  @!P1 LDC R14, c[0x0][0x500] ;  /* 0x00014000ff0e9b82 */ /* 0x000e620000000800 */
[----:B0-----:R-:W-:Y:S02]  /*7260*/  LEA R23, R21, R12, 0x18 ;  /* 0x0000000c15177211 */ /* 0x001fe400078ec0ff */
[----:B------:R-:W-:-:S03]  /*7270*/  SHF.L.U32 R12, R5, 0x1f, RZ ;  /* 0x0000001f050c7819 */ /* 0x000fc600000006ff */
[----:B------:R-:W-:-:S04]  /*7280*/  IMAD R21, R6, 0x8, R23 ;  /* 0x0000000806157824 */ /* 0x000fc800078e0217 */
[----:B------:R-:W0:Y:S02]  /*7290*/  SYNCS.PHASECHK.TRANS64.TRYWAIT P0, [R21+URZ+0x38], R12 ;  /* 0x0000380c150075a7 */ /* 0x000e24000800017f */
[----:B01----:R-:W-:Y:S05]  /*72a0*/  @!P0 BRA `(.L_x_208) ;  /* 0x0000001000248947 */ /* 0x003fea0003800000 */
.L_x_230:
[----:B0-----:R-:W-:Y:S01]  /*72b0*/  PRMT R12, R10, 0x9910, RZ ;  /* 0x000099100a0c7816 */ /* 0x001fe200000000ff */
[----:B------:R0:W-:Y:S03]  /*72c0*/  @!P1 SYNCS.ARRIVE.TRANS64 RZ, [R21+URZ], R14 ;  /* 0x0000000e15ff99a7 */ /* 0x0001e6000800003f */
[----:B------:R-:W-:-:S13]  /*72d0*/  ISETP.NE.AND P0, PT, R12, 0x2, PT ;  /* 0x000000020c00780c */ /* 0x000fda0003f05270 */
[----:B0-----:R-:W-:Y:S05]  /*72e0*/  @P0 BRA `(.L_x_209) ;  /* 0x0000000000040947 */ /* 0x001fea0003800000 */
[----:B------:R-:W-:Y:S01]  /*72f0*/  BPT.TRAP 0x1 ;  /* 0x000000040000795c */ /* 0x000fe20000300000 */
.L_x_209:
[----:B------:R-:W-:Y:S01]  /*7300*/  R2UR UR5, R6 ;  /* 0x00000000060572ca */ /* 0x000fe200000e0000 */
[----:B------:R-:W-:Y:S01]  /*7310*/  UIADD3 UR14, UP0, UR42, 0xf0, URZ ;  /* 0x000000f02a0e7890 */ /* 0x000fe2000ff1e03f */
[----:B------:R-:W-:Y:S01]  /*7320*/  R2UR UR9, R23 ;  /* 0x00000000170972ca */ /* 0x000fe200000e0000 */
[----:B------:R-:W-:Y:S01]  /*7330*/  UPRMT UR31, URZ, 0x5410, UR30 ;  /* 0x000054103f1f7896 */ /* 0x000fe2000800001e */
[----:B------:R-:W-:Y:S01]  /*7340*/  R2UR UR33, R21 ;  /* 0x00000000152172ca */ /* 0x000fe200000e0000 */
[----:B------:R-:W-:Y:S01]  /*7350*/  UIADD3.X UR15, URZ, UR43, URZ, UP0, !UPT ;  /* 0x0000002b3f0f7290 */ /* 0x000fe200087fe43f */
[----:B------:R-:W-:Y:S01]  /*7360*/  R2UR UR35, R20 ;  /* 0x00000000142372ca */ /* 0x000fe200000e0000 */
[----:B------:R-:W-:Y:S01]  /*7370*/  VIADD R4, R4, 0xffffffff ;  /* 0xffffffff04047836 */ /* 0x000fe20000000000 */
[----:B------:R-:W-:Y:S01]  /*7380*/  R2UR UR36, R7 ;  /* 0x00000000072472ca */ /* 0x000fe200000e0000 */
[----:B------:R-:W-:Y:S01]  /*7390*/  UMOV UR6, 0x0 ;  /* 0x0000000000067882 */ /* 0x000fe20000000000 */
[----:B------:R-:W-:Y:S01]  /*73a0*/  R2UR UR34, R15 ;  /* 0x000000000f2272ca */ /* 0x000fe200000e0000 */
[----:B------:R-:W-:Y:S01]  /*73b0*/  UMOV UR7, 0x10000000 ;  /* 0x1000000000077882 */ /* 0x000fe20000000000 */
[----:B------:R-:W-:Y:S01]  /*73c0*/  R2UR UR26, R24 ;  /* 0x00000000181a72ca */ /* 0x000fe200000e0000 */
[----:B------:R-:W-:Y:S01]  /*73d0*/  USHF.L.U32 UR5, UR5, 0xd, URZ ;  /* 0x0000000d05057899 */ /* 0x000fe2000800063f */
[----:B------:R-:W-:Y:S01]  /*73e0*/  R2UR UR19, R22 ;  /* 0x00000000161372ca */ /* 0x000fe200000e0000 */
[----:B------:R-:W-:Y:S01]  /*73f0*/  UIADD3 UR4, UP1, UR42, 0x1f0, URZ ;  /* 0x000001f02a047890 */ /* 0x000fe2000ff3e03f */
[----:B------:R-:W-:Y:S01]  /*7400*/  R2UR UR18, R19 ;  /* 0x00000000131272ca */ /* 0x000fe200000e0000 */
[----:B------:R-:W-:Y:S01]  /*7410*/  ULEA UR8, UR37, UR5, 0xb ;  /* 0x0000000525087291 */ /* 0x000fe2000f8e583f */
[----:B------:R-:W-:Y:S01]  /*7420*/  R2UR UR10, R25 ;  /* 0x00000000190a72ca */ /* 0x000fe200000e0000 */
[----:B------:R-:W-:Y:S01]  /*7430*/  ULOP3.LUT UR5, UR5, 0x800, UR40, 0xf8, !UPT ;  /* 0x0000080005057892 */ /* 0x000fe2000f8ef828 */
[----:B------:R-:W-:Y:S01]  /*7440*/  ISETP.GT.AND P1, PT, R4, 0x1, PT ;  /* 0x000000010400780c */ /* 0x000fe20003f24270 */
[----:B------:R-:W-:Y:S01]  /*7450*/  ULEA UR8, UR8, UR9, 0x1 ;  /* 0x0000000908087291 */ /* 0x000fe2000f8e083f */
[----:B------:R-:W-:Y:S01]  /*7460*/  VIADD R6, R6, 0x1 ;  /* 0x0000000106067836 */ /* 0x000fe20000000000 */
[----:B------:R-:W-:Y:S01]  /*7470*/  ULEA UR5, UR5, UR9, 0x1 ;  /* 0x0000000905057291 */ /* 0x000fe2000f8e083f */
[----:B------:R-:W-:Y:S01]  /*7480*/  VIADD R22, R22, 0x40 ;  /* 0x0000004016167836 */ /* 0x000fe20000000000 */
[----:B------:R-:W-:Y:S01]  /*7490*/  UIADD3 UR32, UR8, 0x180, URZ ;  /* 0x0000018008207890 */ /* 0x000fe2000fffe03f */
[----:B------:R-:W-:Y:S01]  /*74a0*/  VIADD R20, R20, 0x40 ;  /* 0x0000004014147836 */ /* 0x000fe20000000000 */
[----:B------:R-:W-:Y:S01]  /*74b0*/  UIADD3 UR24, UR8, 0x2180, URZ ;  /* 0x0000218008187890 */ /* 0x000fe2000fffe03f */
[C---:B------:R-:W-:Y:S01]  /*74c0*/  ISETP.NE.AND P0, PT, R6.reuse, 0x7, PT ;  /* 0x000000070600780c */ /* 0x040fe20003f05270 */
[----:B------:R-:W-:Y:S01]  /*74d0*/  UMOV UR25, UR33 ;  /* 0x0000002100197c82 */ /* 0x000fe20008000000 */
[----:B------:R-:W-:Y:S01]  /*74e0*/  UMOV UR27, UR35 ;  /* 0x00000023001b7c82 */ /* 0x000fe20008000000 */
[----:B------:R-:W-:Y:S01]  /*74f0*/  UMOV UR28, UR36 ;  /* 0x00000024001c7c82 */ /* 0x000fe20008000000 */
[----:B------:R-:W-:Y:S01]  /*7500*/  UIADD3 UR16, UR5, 0x1c180, URZ ;  /* 0x0001c18005107890 */ /* 0x000fe2000fffe03f */
[----:B------:R-:W-:Y:S01]  /*7510*/  SEL R12, RZ, 0x1, P0 ;  /* 0x00000001ff0c7807 */ /* 0x000fe20000000000 */
[----:B------:R-:W-:Y:S01]  /*7520*/  UTMALDG.3D.MULTICAST [UR32], [UR14], UR31, desc[UR6] ;  /* 0x000006200e0073b4 */ /* 0x000fe2000801181f */
[----:B------:R-:W-:Y:S01]  /*7530*/  UIADD3 UR8, UR5, 0x1e180, URZ ;  /* 0x0001e18005087890 */ /* 0x000fe2000fffe03f */
[----:B------:R-:W-:Y:S01]  /*7540*/  SEL R6, R6, RZ, P0 ;  /* 0x000000ff06067207 */ /* 0x000fe20000000000 */
[----:B------:R-:W-:Y:S01]  /*7550*/  UIADD3.X UR5, URZ, UR43, URZ, UP1, !UPT ;  /* 0x0000002b3f057290 */ /* 0x000fe20008ffe43f */
[----:B------:R-:W-:Y:S01]  /*7560*/  LOP3.LUT R5, R5, R12, RZ, 0x3c, !PT ;  /* 0x0000000c05057212 */ /* 0x000fe200078e3cff */
[----:B------:R-:W-:Y:S01]  /*7570*/  UMOV UR17, UR33 ;  /* 0x0000002100117c82 */ /* 0x000fe20008000000 */
[----:B------:R-:W-:Y:S01]  /*7580*/  UMOV UR20, UR36 ;  /* 0x0000002400147c82 */ /* 0x000fe20008000000 */
[----:B------:R-:W-:Y:S01]  /*7590*/  UMOV UR9, UR33 ;  /* 0x0000002100097c82 */ /* 0x000fe20008000000 */
[----:B------:R0:W-:Y:S01]  /*75a0*/  UTMALDG.3D.MULTICAST [UR24], [UR14], UR31, desc[UR6] ;  /* 0x000006180e0073b4 */ /* 0x0001e2000801181f */
[----:B------:R-:W-:Y:S01]  /*75b0*/  UMOV UR11, UR19 ;  /* 0x00000013000b7c82 */ /* 0x000fe20008000000 */
[----:B------:R-:W-:Y:S01]  /*75c0*/  UMOV UR12, UR36 ;  /* 0x00000024000c7c82 */ /* 0x000fe20008000000 */
[----:B0-----:R-:W-:-:S09]  /*75d0*/  UPRMT UR14, URZ, 0x5410, UR29 ;  /* 0x000054103f0e7896 */ /* 0x001fd2000800001d */
[----:B------:R0:W-:Y:S01]  /*75e0*/  UTMALDG.3D.MULTICAST [UR16], [UR4], UR14, desc[UR6] ;  /* 0x00000610040073b4 */ /* 0x0001e2000801180e */
[----:B------:R0:W-:Y:S02]  /*75f0*/  UTMALDG.3D.MULTICAST [UR8], [UR4], UR14, desc[UR6] ;  /* 0x00000608040073b4 */ /* 0x0001e4000801180e */
[----:B0-----:R-:W-:Y:S05]  /*7600*/  @P1 BRA `(.L_x_210) ;  /* 0xfffffffc00041947 */ /* 0x001fea000383ffff */
.L_x_207:
[----:B------:R-:W-:Y:S05]  /*7610*/  BSYNC B1 ;  /* 0x0000000000017941 */ /* 0x000fea0003800000 */
.L_x_206:
[----:B------:R-:W-:Y:S01]  /*7620*/  LOP3.LUT P1, RZ, R11, 0xff, RZ, 0xc0, !PT ;  /* 0x000000ff0bff7812 */ /* 0x000fe2000782c0ff */
[C---:B------:R-:W-:Y:S01]  /*7630*/  IMAD.IADD R13, R8.reuse, 0x1, R13 ;  /* 0x00000001080d7824 */ /* 0x040fe200078e020d */
[----:B------:R-:W-:Y:S01]  /*7640*/  ULDC.64 UR4, c[0x0][0x650] ;  /* 0x0001940000047ab9 */ /* 0x000fe20000000a00 */
[C---:B------:R-:W-:Y:S01]  /*7650*/  ISETP.GE.U32.AND P2, PT, R8.reuse, 0x7, PT ;  /* 0x000000070800780c */ /* 0x040fe20003f46070 */
[----:B------:R-:W-:Y:S01]  /*7660*/  BSSY B1, `(.L_x_211) ;  /* 0x000006d000017945 */ /* 0x000fe20003800000 */
[C---:B------:R-:W-:Y:S01]  /*7670*/  IMAD.WIDE.U32 R4, R13.reuse, 0x24924925, RZ ;  /* 0x249249250d047825 */ /* 0x040fe200078e00ff */
[----:B------:R-:W-:Y:S02]  /*7680*/  ISETP.GT.U32.AND P0, PT, R13, 0x6, PT ;  /* 0x000000060d00780c */ /* 0x000fe40003f04070 */
[----:B------:R-:W-:Y:S01]  /*7690*/  PRMT R11, RZ, 0x7610, R11 ;  /* 0x00007610ff0b7816 */ /* 0x000fe2000000000b */
[----:B------:R-:W-:Y:S01]  /*76a0*/  IMAD.MOV.U32 R12, RZ, RZ, -0x1 ;  /* 0xffffffffff0c7424 */ /* 0x000fe200078e00ff */
[----:B------:R-:W-:Y:S01]  /*76b0*/  ISETP.LT.U32.AND P0, PT, R8, 0x7, P0 ;  /* 0x000000070800780c */ /* 0x000fe20000701070 */
[----:B------:R-:W-:-:S02]  /*76c0*/  IMAD.MOV.U32 R19, RZ, RZ, -0x1 ;  /* 0xffffffffff137424 */ /* 0x000fc400078e00ff */
[----:B------:R-:W0:Y:S01]  /*76d0*/  @P1 S2R R7, SR_CgaCtaId ;  /* 0x0000000000071919 */ /* 0x000e220000008800 */
[----:B------:R-:W-:Y:S02]  /*76e0*/  SEL R4, RZ, 0x1, !P0 ;  /* 0x00000001ff047807 */ /* 0x000fe40004000000 */
[----:B------:R-:W-:Y:S02]  /*76f0*/  IADD3 R16, P0, R16, UR38, RZ ;  /* 0x0000002610107c10 */ /* 0x000fe4000ff1e0ff */
[----:B------:R-:W-:Y:S02]  /*7700*/  @P1 MOV R6, 0x400 ;  /* 0x0000040000061802 */ /* 0x000fe40000000f00 */
[----:B------:R-:W-:Y:S02]  /*7710*/  IADD3.X R17, R17, UR41, RZ, P0, !PT ;  /* 0x0000002911117c10 */ /* 0x000fe400087fe4ff */
[----:B------:R-:W-:Y:S02]  /*7720*/  ISETP.GE.U32.AND P0, PT, R16, UR4, PT ;  /* 0x0000000410007c0c */ /* 0x000fe4000bf06070 */
[----:B------:R-:W-:-:S02]  /*7730*/  LOP3.LUT R3, R3, R4, RZ, 0x3c, !PT ;  /* 0x0000000403037212 */ /* 0x000fc400078e3cff */
[----:B------:R-:W-:Y:S02]  /*7740*/  ISETP.GE.U32.AND.EX P0, PT, R17, UR5, PT, P0 ;  /* 0x0000000511007c0c */ /* 0x000fe4000bf06100 */
[----:B0-----:R-:W-:Y:S01]  /*7750*/  @P1 LEA R6, R7, R6, 0x18 ;  /* 0x0000000607061211 */ /* 0x001fe200078ec0ff */
[----:B------:R-:W-:-:S03]  /*7760*/  IMAD.IADD R7, R13, 0x1, -R5 ;  /* 0x000000010d077824 */ /* 0x000fc600078e0a05 */
[----:B------:R0:W-:Y:S02]  /*7770*/  @P1 SYNCS.ARRIVE.TRANS64.A1T0 RZ, [R6+URZ+0x88], RZ ;  /* 0x000088ff06ff19a7 */ /* 0x0001e4000810003f */
[----:B------:R-:W-:-:S04]  /*7780*/  LEA.HI R7, R7, R5, RZ, 0x1f ;  /* 0x0000000507077211 */ /* 0x000fc800078ff8ff */
[----:B------:R-:W-:Y:S01]  /*7790*/  SHF.R.U32.HI R4, RZ, 0x2, R7 ;  /* 0x00000002ff047819 */ /* 0x000fe20000011607 */
[----:B------:R-:W-:-:S03]  /*77a0*/  IMAD.MOV.U32 R7, RZ, RZ, -0x1 ;  /* 0xffffffffff077424 */ /* 0x000fc600078e00ff */
[--C-:B------:R-:W-:Y:S01]  /*77b0*/  @P2 LOP3.LUT R3, R3, 0x1, R4.reuse, 0x78, !PT ;  /* 0x0000000103032812 */ /* 0x100fe200078e7804 */
[----:B------:R-:W-:Y:S01]  /*77c0*/  IMAD R13, R4, -0x7, R13 ;  /* 0xfffffff9040d7824 */ /* 0x000fe200078e020d */
[----:B------:R-:W-:Y:S01]  /*77d0*/  PRMT R4, RZ, 0x7610, R4 ;  /* 0x00007610ff047816 */ /* 0x000fe20000000004 */
[----:B0-----:R-:W-:Y:S06]  /*77e0*/  @P0 BRA `(.L_x_212) ;  /* 0x0000000400500947 */ /* 0x001fec0003800000 */
[----:B------:R-:W0:Y:S01]  /*77f0*/  S2R R15, SR_CTAID.X ;  /* 0x00000000000f7919 */ /* 0x000e220000002500 */
[----:B------:R-:W-:Y:S01]  /*7800*/  ULDC.64 UR4, c[0x0][0x628] ;  /* 0x00018a0000047ab9 */ /* 0x000fe20000000a00 */
[----:B------:R-:W1:Y:S01]  /*7810*/  LDC R20, c[0x0][0x144] ;  /* 0x00005100ff147b82 */ /* 0x000e620000000800 */
[----:B------:R-:W-:Y:S01]  /*7820*/  ISETP.NE.U32.AND P0, PT, RZ, UR4, PT ;  /* 0x00000004ff007c0c */ /* 0x000fe2000bf05070 */
[----:B------:R-:W2:Y:S01]  /*7830*/  S2R R12, SR_CTAID.Y ;  /* 0x00000000000c7919 */ /* 0x000ea20000002600 */
[----:B------:R-:W-:Y:S01]  /*7840*/  ULDC UR6, c[0x0][0x150] ;  /* 0x0000540000067ab9 */ /* 0x000fe20000000800 */
[----:B------:R-:W-:Y:S01]  /*7850*/  ULDC UR7, c[0x0][0x630] ;  /* 0x00018c0000077ab9 */ /* 0x000fe20000000800 */
[----:B------:R-:W-:Y:S01]  /*7860*/  ISETP.NE.AND.EX P0, PT, RZ, UR5, PT, P0 ;  /* 0x00000005ff007c0c */ /* 0x000fe2000bf05300 */
[----:B------:R-:W-:Y:S01]  /*7870*/  IMAD.MOV.U32 R4, RZ, RZ, R16 ;  /* 0x000000ffff047224 */ /* 0x000fe200078e0010 */
[----:B0-----:R-:W-:-:S05]  /*7880*/  I2FP.F32.U32 R5, R15 ;  /* 0x0000000f00057245 */ /* 0x001fca0000201000 */
[----:B------:R-:W-:Y:S01]  /*7890*/  FMUL R21, R5, UR6 ;  /* 0x0000000605157c20 */ /* 0x000fe20008400000 */
[----:B------:R-:W-:-:S05]  /*78a0*/  IMAD.MOV.U32 R5, RZ, RZ, R17 ;  /* 0x000000ffff057224 */ /* 0x000fca00078e0011 */
[----:B--2---:R-:W-:Y:S05]  /*78b0*/  @!P0 BRA `(.L_x_213) ;  /* 0x0000000000288947 */ /* 0x004fea0003800000 */
[----:B------:R-:W-:Y:S02]  /*78c0*/  ULDC UR6, c[0x0][0x634] ;  /* 0x00018d0000067ab9 */ /* 0x000fe40000000800 */
[----:B------:R-:W-:-:S05]  /*78d0*/  IADD3 R5, P0, R16, UR6, RZ ;  /* 0x0000000610057c10 */ /* 0x000fca000ff1e0ff */
[----:B------:R-:W-:-:S04]  /*78e0*/  IMAD.X R19, RZ, RZ, R17, P0 ;  /* 0x000000ffff137224 */ /* 0x000fc800000e0611 */
[----:B------:R-:W-:-:S04]  /*78f0*/  IMAD.WIDE.U32 R6, R19, UR4, RZ ;  /* 0x0000000413067c25 */ /* 0x000fc8000f8e00ff */
[----:B------:R-:W-:-:S04]  /*7900*/  IMAD.WIDE.U32 R6, P0, R5, UR5, R6 ;  /* 0x0000000505067c25 */ /* 0x000fc8000f800006 */
[----:B------:R-:W-:-:S04]  /*7910*/  IMAD.WIDE.U32 R4, R5, UR4, RZ ;  /* 0x0000000405047c25 */ /* 0x000fc8000f8e00ff */
[----:B------:R-:W-:Y:S01]  /*7920*/  IMAD.MOV.U32 R4, RZ, RZ, R7 ;  /* 0x000000ffff047224 */ /* 0x000fe200078e0007 */
[----:B------:R-:W-:Y:S01]  /*7930*/  IADD3 RZ, P1, R5, R6, RZ ;  /* 0x0000000605ff7210 */ /* 0x000fe20007f3e0ff */
[----:B------:R-:W-:-:S04]  /*7940*/  IMAD.X R5, RZ, RZ, RZ, P0 ;  /* 0x000000ffff057224 */ /* 0x000fc800000e06ff */
[----:B------:R-:W-:-:S08]  /*7950*/  IMAD.WIDE.U32.X R4, R19, UR5, R4, P1 ;  /* 0x0000000513047c25 */ /* 0x000fd000088e0404 */
.L_x_213:
[--C-:B------:R-:W-:Y:S01]  /*7960*/  SHF.R.U64 R14, R4, UR7, R5.reuse ;  /* 0x00000007040e7c19 */ /* 0x100fe20008001205 */
[----:B------:R-:W0:Y:S01]  /*7970*/  F2I.U32.TRUNC.NTZ R21, R21 ;  /* 0x0000001500157305 */ /* 0x000e22000020f000 */
[----:B------:R-:W-:Y:S01]  /*7980*/  SHF.R.U32.HI R4, RZ, UR7, R5 ;  /* 0x00000007ff047c19 */ /* 0x000fe20008011605 */
[----:B------:R-:W-:Y:S01]  /*7990*/  ULDC.64 UR4, c[0x0][0x620] ;  /* 0x0001880000047ab9 */ /* 0x000fe20000000a00 */
[----:B------:R-:W-:Y:S01]  /*79a0*/  IADD3 R7, P0, RZ, -R14, RZ ;  /* 0x8000000eff077210 */ /* 0x000fe20007f1e0ff */
[----:B------:R-:W-:-:S04]  /*79b0*/  ULDC.64 UR6, c[0x0][0x640] ;  /* 0x0001900000067ab9 */ /* 0x000fc80000000a00 */
[----:B------:R-:W-:Y:S01]  /*79c0*/  IMAD.X R4, RZ, RZ, ~R4, P0 ;  /* 0x000000ffff047224 */ /* 0x000fe200000e0e04 */
[----:B------:R-:W-:-:S03]  /*79d0*/  ISETP.NE.U32.AND P0, PT, RZ, UR6, PT ;  /* 0x00000006ff007c0c */ /* 0x000fc6000bf05070 */
[----:B------:R-:W-:Y:S01]  /*79e0*/  IMAD R6, R4, UR4, RZ ;  /* 0x0000000404067c24 */ /* 0x000fe2000f8e02ff */
[----:B------:R-:W-:Y:S01]  /*79f0*/  ISETP.NE.AND.EX P0, PT, RZ, UR7, PT, P0 ;  /* 0x00000007ff007c0c */ /* 0x000fe2000bf05300 */
[----:B------:R-:W-:Y:S01]  /*7a00*/  IMAD.WIDE.U32 R4, R7, UR4, R16 ;  /* 0x0000000407047c25 */ /* 0x000fe2000f8e0010 */
[----:B------:R-:W-:-:S03]  /*7a10*/  ULDC UR4, c[0x0][0x618] ;  /* 0x0001860000047ab9 */ /* 0x000fc60000000800 */
[----:B------:R-:W-:Y:S01]  /*7a20*/  IMAD R7, R7, UR5, R6 ;  /* 0x0000000507077c24 */ /* 0x000fe2000f8e0206 */
[----:B------:R-:W-:Y:S01]  /*7a30*/  ULDC UR5, c[0x0][0x154] ;  /* 0x0000550000057ab9 */ /* 0x000fe20000000800 */
[----:B0-----:R-:W-:Y:S02]  /*7a40*/  IMAD.MOV R6, RZ, RZ, -R21 ;  /* 0x000000ffff067224 */ /* 0x001fe400078e0a15 */
[----:B------:R-:W0:Y:S01]  /*7a50*/  LDC R21, c[0x0][0x148] ;  /* 0x00005200ff157b82 */ /* 0x000e220000000800 */
[----:B------:R-:W-:Y:S02]  /*7a60*/  IMAD.IADD R5, R5, 0x1, R7 ;  /* 0x0000000105057824 */ /* 0x000fe400078e0207 */
[----:B-1----:R-:W-:Y:S01]  /*7a70*/  IMAD R15, R20, R6, R15 ;  /* 0x00000006140f7224 */ /* 0x002fe200078e020f */
[----:B------:R-:W-:Y:S02]  /*7a80*/  I2FP.F32.U32 R6, R12 ;  /* 0x0000000c00067245 */ /* 0x000fe40000201000 */
[----:B------:R-:W-:-:S02]  /*7a90*/  SHF.R.U64 R19, R4, UR4, R5 ;  /* 0x0000000404137c19 */ /* 0x000fc40008001205 */
[----:B------:R-:W-:Y:S01]  /*7aa0*/  SHF.R.U32.HI R4, RZ, UR4, R5 ;  /* 0x00000004ff047c19 */ /* 0x000fe20008011605 */
[----:B------:R-:W-:Y:S01]  /*7ab0*/  FMUL R6, R6, UR5 ;  /* 0x0000000506067c20 */ /* 0x000fe20008400000 */
[----:B------:R-:W-:Y:S02]  /*7ac0*/  ULDC UR4, c[0x0][0x608] ;  /* 0x0001820000047ab9 */ /* 0x000fe40000000800 */
[--C-:B------:R-:W-:Y:S01]  /*7ad0*/  SHF.R.U64 R22, R19, UR4, R4.reuse ;  /* 0x0000000413167c19 */ /* 0x100fe20008001204 */
[----:B------:R1:W2:Y:S01]  /*7ae0*/  F2I.U32.TRUNC.NTZ R24, R6 ;  /* 0x0000000600187305 */ /* 0x0002a2000020f000 */
[----:B------:R-:W-:Y:S01]  /*7af0*/  SHF.R.U32.HI R5, RZ, UR4, R4 ;  /* 0x00000004ff057c19 */ /* 0x000fe20008011604 */
[----:B------:R-:W-:-:S03]  /*7b00*/  ULDC UR4, c[0x0][0x658] ;  /* 0x0001960000047ab9 */ /* 0x000fc60000000800 */
[--C-:B------:R-:W-:Y:S02]  /*7b10*/  SHF.R.U64 R20, R22, UR4, R5.reuse ;  /* 0x0000000416147c19 */ /* 0x100fe40008001205 */
[----:B------:R-:W-:-:S03]  /*7b20*/  SHF.R.U32.HI R23, RZ, UR4, R5 ;  /* 0x00000004ff177c19 */ /* 0x000fc60008011605 */
[----:B------:R-:W-:Y:S02]  /*7b30*/  IMAD.MOV.U32 R4, RZ, RZ, R20 ;  /* 0x000000ffff047224 */ /* 0x000fe400078e0014 */
[----:B------:R-:W-:Y:S01]  /*7b40*/  IMAD.MOV.U32 R5, RZ, RZ, R23 ;  /* 0x000000ffff057224 */ /* 0x000fe200078e0017 */
[----:B-1----:R-:W-:Y:S06]  /*7b50*/  @!P0 BRA `(.L_x_214) ;  /* 0x0000000000288947 */ /* 0x002fec0003800000 */
        /* <DEDUP_REMOVED lines=10> */
.L_x_214:
[----:B------:R-:W-:Y:S01]  /*7c00*/  ISETP.NE.AND P0, PT, R2, 0x1, PT ;  /* 0x000000010200780c */ /* 0x000fe20003f05270 */
[----:B------:R-:W-:Y:S01]  /*7c10*/  ULDC UR4, c[0x0][0x648] ;  /* 0x0001920000047ab9 */ /* 0x000fe20000000800 */
[----:B------:R-:W-:Y:S01]  /*7c20*/  LOP3.LUT R22, R22, UR23, RZ, 0xc0, !PT ;  /* 0x0000001716167c12 */ /* 0x000fe2000f8ec0ff */
[----:B--2---:R-:W-:Y:S01]  /*7c30*/  IMAD.MOV R24, RZ, RZ, -R24 ;  /* 0x000000ffff187224 */ /* 0x004fe200078e0a18 */
[----:B------:R-:W-:Y:S01]  /*7c40*/  SHF.R.U64 R5, R4, UR4, R5 ;  /* 0x0000000404057c19 */ /* 0x000fe20008001205 */
[----:B------:R-:W-:Y:S01]  /*7c50*/  ULDC UR4, c[0x0][0x638] ;  /* 0x00018e0000047ab9 */ /* 0x000fe20000000800 */
[----:B------:R-:W-:Y:S01]  /*7c60*/  LOP3.LUT R19, R19, UR13, RZ, 0xc0, !PT ;  /* 0x0000000d13137c12 */ /* 0x000fe2000f8ec0ff */
[----:B------:R-:W-:Y:S01]  /*7c70*/  ULDC UR5, c[0x0][0x610] ;  /* 0x0001840000057ab9 */ /* 0x000fe20000000800 */
[----:B------:R-:W-:Y:S02]  /*7c80*/  IMAD.MOV.U32 R4, RZ, RZ, 0x1 ;  /* 0x00000001ff047424 */ /* 0x000fe400078e00ff */
[----:B------:R-:W-:-:S02]  /*7c90*/  IMAD.MOV R7, RZ, RZ, -R5 ;  /* 0x000000ffff077224 */ /* 0x000fc400078e0a05 */
[----:B------:R-:W-:Y:S02]  /*7ca0*/  IMAD R22, R5, UR21, R22 ;  /* 0x0000001505167c24 */ /* 0x000fe4000f8e0216 */
[----:B0-----:R-:W-:Y:S02]  /*7cb0*/  @P0 IMAD R15, R21, R24, R12 ;  /* 0x00000018150f0224 */ /* 0x001fe400078e020c */
[----:B------:R-:W-:Y:S01]  /*7cc0*/  IMAD R20, R7, UR4, R20 ;  /* 0x0000000407147c24 */ /* 0x000fe2000f8e0214 */
[----:B------:R-:W-:Y:S01]  /*7cd0*/  ULDC UR4, c[0x0][0x600] ;  /* 0x0001800000047ab9 */ /* 0x000fe20000000800 */
[----:B------:R-:W-:Y:S02]  /*7ce0*/  IMAD R15, R22, UR5, R15 ;  /* 0x00000005160f7c24 */ /* 0x000fe4000f8e020f */
[----:B------:R-:W-:Y:S02]  /*7cf0*/  IMAD R20, R20, UR4, R19 ;  /* 0x0000000414147c24 */ /* 0x000fe4000f8e0213 */
[----:B------:R-:W-:-:S03]  /*7d00*/  IMAD.MOV.U32 R7, RZ, RZ, R14 ;  /* 0x000000ffff077224 */ /* 0x000fc600078e000e */
[----:B------:R-:W-:Y:S02]  /*7d10*/  SEL R19, R20, R15, !P0 ;  /* 0x0000000f14137207 */ /* 0x000fe40004000000 */
[----:B------:R-:W-:-:S07]  /*7d20*/  SEL R12, R15, R20, !P0 ;  /* 0x000000140f0c7207 */ /* 0x000fce0004000000 */
.L_x_212:
[----:B------:R-:W-:Y:S05]  /*7d30*/  BSYNC B1 ;  /* 0x0000000000017941 */ /* 0x000fea0003800000 */
.L_x_211:
[----:B------:R-:W-:-:S13]  /*7d40*/  LOP3.LUT P0, RZ, R4, 0xff, RZ, 0xc0, !PT ;  /* 0x000000ff04ff7812 */ /* 0x000fda000780c0ff */
[----:B------:R-:W-:Y:S05]  /*7d50*/  @P0 BRA `(.L_x_215) ;  /* 0xfffffff000ec0947 */ /* 0x000fea000383ffff */
[----:B------:R-:W-:Y:S05]  /*7d60*/  BSYNC B0 ;  /* 0x0000000000007941 */ /* 0x000fea0003800000 */
.L_x_204:
[----:B------:R-:W-:-:S03]  /*7d70*/  UMOV UR4, 0xffffffff ;  /* 0xffffffff00047882 */ /* 0x000fc60000000000 */
[----:B------:R-:W-:Y:S05]  /*7d80*/  BRA.DIV UR4, `(.L_x_216) ;  /* 0x0000000604807947 */ /* 0x000fea000b800000 */
[----:B------:R-:W-:-:S13]  /*7d90*/  ELECT P6, URZ, PT ;  /* 0x00000000003f782f */ /* 0x000fda00038c0000 */
.L_x_233:
[----:B------:R-:W-:Y:S04]  /*7da0*/  BSSY B0, `(.L_x_217) ;  /* 0x0000046000007945 */ /* 0x000fe80003800000 */
[----:B------:R-:W-:Y:S05]  /*7db0*/  @!P6 BRA `(.L_x_218) ;  /* 0x000000040010e947 */ /* 0x000fea0003800000 */
[----:B------:R-:W-:-:S04]  /*7dc0*/  LOP3.LUT R18, R18, 0x2, RZ, 0xfc, !PT ;  /* 0x0000000212127812 */ /* 0x000fc800078efcff */
[----:B------:R-:W-:-:S13]  /*7dd0*/  ISETP.NE.AND P0, PT, R18, 0x3, PT ;  /* 0x000000031200780c */ /* 0x000fda0003f05270 */
[----:B------:R-:W-:Y:S05]  /*7de0*/  @!P0 BRA `(.L_x_219) ;  /* 0x0000000000048947 */ /* 0x000fea0003800000 */
[----:B------:R-:W-:Y:S01]  /*7df0*/  BPT.TRAP 0x1 ;  /* 0x000000040000795c */ /* 0x000fe20000300000 */
.L_x_219:
[----:B------:R-:W0:Y:S01]  /*7e00*/  S2R R5, SR_CgaCtaId ;  /* 0x0000000000057919 */ /* 0x000e220000008800 */
[----:B------:R-:W-:Y:S02]  /*7e10*/  MOV R0, 0x400 ;  /* 0x0000040000007802 */ /* 0x000fe40000000f00 */
[----:B------:R-:W-:Y:S02]  /*7e20*/  SHF.L.U32 R4, R3, 0x1f, RZ ;  /* 0x0000001f03047819 */ /* 0x000fe400000006ff */
[----:B0-----:R-:W-:-:S05]  /*7e30*/  LEA R0, R5, R0, 0x18 ;  /* 0x0000000005007211 */ /* 0x001fca00078ec0ff */
[----:B------:R-:W-:-:S04]  /*7e40*/  VIADD R0, R0, 0x38 ;  /* 0x0000003800007836 */ /* 0x000fc80000000000 */
[C---:B------:R-:W-:Y:S02]  /*7e50*/  IMAD R7, R13.reuse, 0x8, R0 ;  /* 0x000000080d077824 */ /* 0x040fe400078e0200 */
[----:B------:R-:W-:Y:S02]  /*7e60*/  VIADD R13, R13, 0x1 ;  /* 0x000000010d0d7836 */ /* 0x000fe40000000000 */
[----:B------:R-:W0:Y:S03]  /*7e70*/  SYNCS.PHASECHK.TRANS64.TRYWAIT P0, [R7+URZ], R4 ;  /* 0x00000004070075a7 */ /* 0x000e26000800017f */
[----:B------:R-:W-:-:S04]  /*7e80*/  ISETP.NE.AND P1, PT, R13, 0x7, PT ;  /* 0x000000070d00780c */ /* 0x000fc80003f25270 */
[----:B------:R-:W-:Y:S02]  /*7e90*/  SEL R2, RZ, 0x1, P1 ;  /* 0x00000001ff027807 */ /* 0x000fe40000800000 */
[----:B------:R-:W-:Y:S02]  /*7ea0*/  SEL R13, R13, RZ, P1 ;  /* 0x000000ff0d0d7207 */ /* 0x000fe40000800000 */
[----:B------:R-:W-:-:S03]  /*7eb0*/  LOP3.LUT R6, R3, R2, RZ, 0x3c, !PT ;  /* 0x0000000203067212 */ /* 0x000fc600078e3cff */
[----:B------:R-:W-:Y:S01]  /*7ec0*/  IMAD R8, R13, 0x8, R0 ;  /* 0x000000080d087824 */ /* 0x000fe200078e0200 */
[----:B------:R-:W-:Y:S01]  /*7ed0*/  SHF.L.U32 R5, R6, 0x1f, RZ ;  /* 0x0000001f06057819 */ /* 0x000fe200000006ff */
[----:B0-----:R-:W-:Y:S06]  /*7ee0*/  @!P0 BRA `(.L_x_220) ;  /* 0x0000000400488947 */ /* 0x001fec0003800000 */
.L_x_234:
[----:B------:R-:W1:Y:S01]  /*7ef0*/  SYNCS.PHASECHK.TRANS64.TRYWAIT P0, [R8+URZ], R5 ;  /* 0x00000005080075a7 */ /* 0x000e62000800017f */
[----:B------:R-:W-:-:S05]  /*7f00*/  VIADD R2, R13, 0x1 ;  /* 0x000000010d027836 */ /* 0x000fca0000000000 */
[----:B------:R-:W-:-:S04]  /*7f10*/  ISETP.NE.AND P1, PT, R2, 0x7, PT ;  /* 0x000000070200780c */ /* 0x000fc80003f25270 */
[----:B------:R-:W-:Y:S02]  /*7f20*/  SEL R3, RZ, 0x1, P1 ;  /* 0x00000001ff037807 */ /* 0x000fe40000800000 */
[----:B0-----:R-:W-:Y:S02]  /*7f30*/  SEL R7, R2, RZ, P1 ;  /* 0x000000ff02077207 */ /* 0x001fe40000800000 */
[----:B------:R-:W-:-:S03]  /*7f40*/  LOP3.LUT R6, R6, R3, RZ, 0x3c, !PT ;  /* 0x0000000306067212 */ /* 0x000fc600078e3cff */
[----:B------:R-:W-:Y:S01]  /*7f50*/  IMAD R9, R7, 0x8, R0 ;  /* 0x0000000807097824 */ /* 0x000fe200078e0200 */
[----:B------:R-:W-:Y:S01]  /*7f60*/  SHF.L.U32 R4, R6, 0x1f, RZ ;  /* 0x0000001f06047819 */ /* 0x000fe200000006ff */
[----:B-1----:R-:W-:Y:S06]  /*7f70*/  @!P0 BRA `(.L_x_221) ;  /* 0x0000000400388947 */ /* 0x002fec0003800000 */
.L_x_235:
[----:B------:R-:W1:Y:S01]  /*7f80*/  SYNCS.PHASECHK.TRANS64.TRYWAIT P0, [R9+URZ], R4 ;  /* 0x00000004090075a7 */ /* 0x000e62000800017f */
[----:B------:R-:W-:-:S05]  /*7f90*/  VIADD R2, R7, 0x1 ;  /* 0x0000000107027836 */ /* 0x000fca0000000000 */
[----:B------:R-:W-:-:S04]  /*7fa0*/  ISETP.NE.AND P1, PT, R2, 0x7, PT ;  /* 0x000000070200780c */ /* 0x000fc80003f25270 */
[----:B------:R-:W-:Y:S02]  /*7fb0*/  SEL R3, RZ, 0x1, P1 ;  /* 0x00000001ff037807 */ /* 0x000fe40000800000 */
[----:B------:R-:W-:Y:S02]  /*7fc0*/  SEL R7, R2, RZ, P1 ;  /* 0x000000ff02077207 */ /* 0x000fe40000800000 */
[----:B------:R-:W-:-:S03]  /*7fd0*/  LOP3.LUT R6, R6, R3, RZ, 0x3c, !PT ;  /* 0x0000000306067212 */ /* 0x000fc600078e3cff */
[----:B0-----:R-:W-:Y:S01]  /*7fe0*/  IMAD R8, R7, 0x8, R0 ;  /* 0x0000000807087824 */ /* 0x001fe200078e0200 */
[----:B------:R-:W-:Y:S01]  /*7ff0*/  SHF.L.U32 R5, R6, 0x1f, RZ ;  /* 0x0000001f06057819 */ /* 0x000fe200000006ff */
[----:B-1----:R-:W-:Y:S06]  /*8000*/  @!P0 BRA `(.L_x_222) ;  /* 0x0000000400288947 */ /* 0x002fec0003800000 */
.L_x_236:
        /* <DEDUP_REMOVED lines=9> */
.L_x_237:
[----:B------:R-:W1:Y:S01]  /*80a0*/  SYNCS.PHASECHK.TRANS64.TRYWAIT P0, [R9+URZ], R4 ;  /* 0x00000004090075a7 */ /* 0x000e62000800017f */
[----:B------:R-:W-:-:S05]  /*80b0*/  VIADD R2, R7, 0x1 ;  /* 0x0000000107027836 */ /* 0x000fca0000000000 */
[----:B------:R-:W-:-:S04]  /*80c0*/  ISETP.NE.AND P1, PT, R2, 0x7, PT ;  /* 0x000000070200780c */ /* 0x000fc80003f25270 */
[----:B------:R-:W-:Y:S02]  /*80d0*/  SEL R3, RZ, 0x1, P1 ;  /* 0x00000001ff037807 */ /* 0x000fe40000800000 */
[----:B------:R-:W-:Y:S02]  /*80e0*/  SEL R7, R2, RZ, P1 ;  /* 0x000000ff02077207 */ /* 0x000fe40000800000 */
[----:B------:R-:W-:-:S03]  /*80f0*/  LOP3.LUT R11, R6, R3, RZ, 0x3c, !PT ;  /* 0x00000003060b7212 */ /* 0x000fc600078e3cff */
[----:B------:R-:W-:Y:S01]  /*8100*/  IMAD R6, R7, 0x8, R0 ;  /* 0x0000000807067824 */ /* 0x000fe200078e0200 */
[----:B0-----:R-:W-:Y:S01]  /*8110*/  SHF.L.U32 R5, R11, 0x1f, RZ ;  /* 0x0000001f0b057819 */ /* 0x001fe200000006ff */
[----:B-1----:R-:W-:Y:S06]  /*8120*/  @!P0 BRA `(.L_x_224) ;  /* 0x0000000400088947 */ /* 0x002fec0003800000 */
.L_x_238:
[----:B------:R-:W1:Y:S01]  /*8130*/  SYNCS.PHASECHK.TRANS64.TRYWAIT P0, [R6+URZ], R5 ;  /* 0x00000005060075a7 */ /* 0x000e62000800017f */
[----:B------:R-:W-:-:S05]  /*8140*/  VIADD R2, R7, 0x1 ;  /* 0x0000000107027836 */ /* 0x000fca0000000000 */
[----:B------:R-:W-:-:S04]  /*8150*/  ISETP.NE.AND P1, PT, R2, 0x7, PT ;  /* 0x000000070200780c */ /* 0x000fc80003f25270 */
[----:B0-----:R-:W-:Y:S02]  /*8160*/  SEL R4, RZ, 0x1, P1 ;  /* 0x00000001ff047807 */ /* 0x001fe40000800000 */
[----:B------:R-:W-:Y:S02]  /*8170*/  SEL R3, R2, RZ, P1 ;  /* 0x000000ff02037207 */ /* 0x000fe40000800000 */
[----:B------:R-:W-:Y:S01]  /*8180*/  LOP3.LUT R4, R11, R4, RZ, 0x3c, !PT ;  /* 0x000000040b047212 */ /* 0x000fe200078e3cff */
[----:B-1----:R-:W-:Y:S06]  /*8190*/  @!P0 BRA `(.L_x_225) ;  /* 0x0000000400008947 */ /* 0x002fec0003800000 */
.L_x_239:
[----:B------:R-:W-:Y:S01]  /*81a0*/  IMAD R3, R3, 0x8, R0 ;  /* 0x0000000803037824 */ /* 0x000fe200078e0200 */
[----:B------:R-:W-:-:S07]  /*81b0*/  SHF.L.U32 R0, R4, 0x1f, RZ ;  /* 0x0000001f04007819 */ /* 0x000fce00000006ff */
.L_x_226:
[----:B-1----:R1:W2:Y:S02]  /*81c0*/  SYNCS.PHASECHK.TRANS64.TRYWAIT P0, [R3+URZ], R0 ;  /* 0x00000000030075a7 */ /* 0x0022a4000800017f */
[----:B--2---:R-:W-:Y:S05]  /*81d0*/  @!P0 NANOSLEEP.SYNCS 0x989680 ;  /* 0x009896800000895d */ /* 0x004fea0003900000 */
[----:B------:R-:W2:Y:S02]  /*81e0*/  @!P0 SYNCS.PHASECHK.TRANS64 P0, [R3+URZ], R0 ;  /* 0x00000000030085a7 */ /* 0x000ea4000800007f */
[----:B--2---:R-:W-:Y:S05]  /*81f0*/  @!P0 BRA `(.L_x_226) ;  /* 0xfffffffc00f08947 */ /* 0x004fea000383ffff */
.L_x_218:
[----:B------:R-:W-:Y:S05]  /*8200*/  BSYNC B0 ;  /* 0x0000000000007941 */ /* 0x000fea0003800000 */
.L_x_217:
[----:B------:R-:W-:Y:S05]  /*8210*/  EXIT ;  /* 0x000000000000794d */ /* 0x000fea0003800000 */
.L_x_57:
[----:B-1----:R1:W2:Y:S02]  /*8220*/  SYNCS.PHASECHK.TRANS64.TRYWAIT P1, [R3+URZ], R0 ;  /* 0x00000000030075a7 */ /* 0x0022a4000802017f */
[----:B--2---:R-:W-:Y:S05]  /*8230*/  @!P1 NANOSLEEP.SYNCS 0x989680 ;  /* 0x009896800000995d */ /* 0x004fea0003900000 */
[----:B------:R-:W2:Y:S02]  /*8240*/  @!P1 SYNCS.PHASECHK.TRANS64 P1, [R3+URZ], R0 ;  /* 0x00000000030095a7 */ /* 0x000ea4000802007f */
[----:B--2---:R-:W-:Y:S05]  /*8250*/  @!P1 BRA `(.L_x_57) ;  /* 0xfffffffc00f09947 */ /* 0x004fea000383ffff */
[----:B------:R-:W-:Y:S05]  /*8260*/  BRA `(.L_x_56) ;  /* 0xffffff9400647947 */ /* 0x000fea000383ffff */
.L_x_62:
[----:B-1----:R1:W2:Y:S02]  /*8270*/  SYNCS.PHASECHK.TRANS64.TRYWAIT P1, [R5+URZ], R4 ;  /* 0x00000004050075a7 */ /* 0x0022a4000802017f */
[----:B--2---:R-:W-:Y:S05]  /*8280*/  @!P1 NANOSLEEP.SYNCS 0x989680 ;  /* 0x009896800000995d */ /* 0x004fea0003900000 */
[----:B------:R-:W2:Y:S02]  /*8290*/  @!P1 SYNCS.PHASECHK.TRANS64 P1, [R5+URZ], R4 ;  /* 0x00000004050095a7 */ /* 0x000ea4000802007f */
[----:B--2---:R-:W-:Y:S05]  /*82a0*/  @!P1 BRA `(.L_x_62) ;  /* 0xfffffffc00f09947 */ /* 0x004fea000383ffff */
[----:B------:R-:W-:Y:S05]  /*82b0*/  BRA `(.L_x_61) ;  /* 0xffffff9800407947 */ /* 0x000fea000383ffff */
.L_x_205:
[----:B------:R-:W-:Y:S01]  /*82c0*/  BSSY B1, `(.L_x_227) ;  /* 0x0000006000017945 */ /* 0x000fe20003800000 */
[----:B------:R-:W-:-:S07]  /*82d0*/  IMAD.MOV.U32 R15, RZ, RZ, -0x1 ;  /* 0xffffffffff0f7424 */ /* 0x000fce00078e00ff */
[----:B------:R-:W-:Y:S05]  /*82e0*/  WARPSYNC.COLLECTIVE R15, `(.L_x_228) ;  /* 0x000000000f0c7348 */ /* 0x000fea0003c00000 */
[----:B------:R-:W-:Y:S02]  /*82f0*/  ELECT P6, UR62, PT ;  /* 0x00000000003e782f */ /* 0x000fe400038c0000 */
[----:B------:R-:W-:Y:S01]  /*8300*/  MOV R14, UR62 ;  /* 0x0000003e000e7c02 */ /* 0x000fe20008000f00 */
[----:B------:R-:W-:Y:S10]  /*8310*/  ENDCOLLECTIVE ;  /* 0x000000000000791b */ /* 0x000ff40003800000 */
.L_x_228:
[----:B------:R-:W-:Y:S05]  /*8320*/  BSYNC B1 ;  /* 0x0000000000017941 */ /* 0x000fea0003800000 */
.L_x_227:
[----:B------:R-:W-:Y:S05]  /*8330*/  BRA `(.L_x_229) ;  /* 0xffffffec00807947 */ /* 0x000fea000383ffff */
.L_x_208:
[----:B0-----:R0:W1:Y:S02]  /*8340*/  SYNCS.PHASECHK.TRANS64.TRYWAIT P0, [R21+URZ+0x38], R12 ;  /* 0x0000380c150075a7 */ /* 0x001064000800017f */
[----:B-1----:R-:W-:Y:S05]  /*8350*/  @!P0 NANOSLEEP.SYNCS 0x989680 ;  /* 0x009896800000895d */ /* 0x002fea0003900000 */
[----:B------:R-:W1:Y:S02]  /*8360*/  @!P0 SYNCS.PHASECHK.TRANS64 P0, [R21+URZ+0x38], R12 ;  /* 0x0000380c150085a7 */ /* 0x000e64000800007f */
[----:B-1----:R-:W-:Y:S05]  /*8370*/  @!P0 BRA `(.L_x_208) ;  /* 0xfffffffc00f08947 */ /* 0x002fea000383ffff */
[----:B------:R-:W-:Y:S05]  /*8380*/  BRA `(.L_x_230) ;  /* 0xffffffec00c87947 */ /* 0x000fea000383ffff */
.L_x_216:
[----:B------:R-:W-:Y:S01]  /*8390*/  BSSY B0, `(.L_x_231) ;  /* 0x0000006000007945 */ /* 0x000fe20003800000 */
[----:B------:R-:W-:-:S07]  /*83a0*/  IMAD.MOV.U32 R15, RZ, RZ, -0x1 ;  /* 0xffffffffff0f7424 */ /* 0x000fce00078e00ff */
[----:B------:R-:W-:Y:S05]  /*83b0*/  WARPSYNC.COLLECTIVE R15, `(.L_x_232) ;  /* 0x000000000f0c7348 */ /* 0x000fea0003c00000 */
[----:B------:R-:W-:Y:S02]  /*83c0*/  ELECT P6, UR62, PT ;  /* 0x00000000003e782f */ /* 0x000fe400038c0000 */
[----:B------:R-:W-:Y:S01]  /*83d0*/  MOV R14, UR62 ;  /* 0x0000003e000e7c02 */ /* 0x000fe20008000f00 */
[----:B------:R-:W-:Y:S10]  /*83e0*/  ENDCOLLECTIVE ;  /* 0x000000000000791b */ /* 0x000ff40003800000 */
.L_x_232:
[----:B------:R-:W-:Y:S05]  /*83f0*/  BSYNC B0 ;  /* 0x0000000000007941 */ /* 0x000fea0003800000 */
.L_x_231:
[----:B------:R-:W-:Y:S05]  /*8400*/  BRA `(.L_x_233) ;  /* 0xfffffff800647947 */ /* 0x000fea000383ffff */
.L_x_220:
[----:B0-----:R0:W1:Y:S02]  /*8410*/  SYNCS.PHASECHK.TRANS64.TRYWAIT P0, [R7+URZ], R4 ;  /* 0x00000004070075a7 */ /* 0x001064000800017f */
[----:B-1----:R-:W-:Y:S05]  /*8420*/  @!P0 NANOSLEEP.SYNCS 0x989680 ;  /* 0x009896800000895d */ /* 0x002fea0003900000 */
[----:B------:R-:W1:Y:S02]  /*8430*/  @!P0 SYNCS.PHASECHK.TRANS64 P0, [R7+URZ], R4 ;  /* 0x00000004070085a7 */ /* 0x000e64000800007f */
[----:B-1----:R-:W-:Y:S05]  /*8440*/  @!P0 BRA `(.L_x_220) ;  /* 0xfffffffc00f08947 */ /* 0x002fea000383ffff */
[----:B------:R-:W-:Y:S05]  /*8450*/  BRA `(.L_x_234) ;  /* 0xfffffff800a47947 */ /* 0x000fea000383ffff */
.L_x_221:
[----:B0-----:R0:W1:Y:S02]  /*8460*/  SYNCS.PHASECHK.TRANS64.TRYWAIT P0, [R8+URZ], R5 ;  /* 0x00000005080075a7 */ /* 0x001064000800017f */
[----:B-1----:R-:W-:Y:S05]  /*8470*/  @!P0 NANOSLEEP.SYNCS 0x989680 ;  /* 0x009896800000895d */ /* 0x002fea0003900000 */
[----:B------:R-:W1:Y:S02]  /*8480*/  @!P0 SYNCS.PHASECHK.TRANS64 P0, [R8+URZ], R5 ;  /* 0x00000005080085a7 */ /* 0x000e64000800007f */
[----:B-1----:R-:W-:Y:S05]  /*8490*/  @!P0 BRA `(.L_x_221) ;  /* 0xfffffffc00f08947 */ /* 0x002fea000383ffff */
[----:B------:R-:W-:Y:S05]  /*84a0*/  BRA `(.L_x_235) ;  /* 0xfffffff800b47947 */ /* 0x000fea000383ffff */
.L_x_222:
[----:B0-----:R0:W1:Y:S02]  /*84b0*/  SYNCS.PHASECHK.TRANS64.TRYWAIT P0, [R9+URZ], R4 ;  /* 0x00000004090075a7 */ /* 0x001064000800017f */
[----:B-1----:R-:W-:Y:S05]  /*84c0*/  @!P0 NANOSLEEP.SYNCS 0x989680 ;  /* 0x009896800000895d */ /* 0x002fea0003900000 */
[----:B------:R-:W1:Y:S02]  /*84d0*/  @!P0 SYNCS.PHASECHK.TRANS64 P0, [R9+URZ], R4 ;  /* 0x00000004090085a7 */ /* 0x000e64000800007f */
[----:B-1----:R-:W-:Y:S05]  /*84e0*/  @!P0 BRA `(.L_x_222) ;  /* 0xfffffffc00f08947 */ /* 0x002fea000383ffff */
[----:B------:R-:W-:Y:S05]  /*84f0*/  BRA `(.L_x_236) ;  /* 0xfffffff800c47947 */ /* 0x000fea000383ffff */
.L_x_223:
[----:B0-----:R0:W1:Y:S02]  /*8500*/  SYNCS.PHASECHK.TRANS64.TRYWAIT P0, [R8+URZ], R5 ;  /* 0x00000005080075a7 */ /* 0x001064000800017f */
[----:B-1----:R-:W-:Y:S05]  /*8510*/  @!P0 NANOSLEEP.SYNCS 0x989680 ;  /* 0x009896800000895d */ /* 0x002fea0003900000 */
[----:B------:R-:W1:Y:S02]  /*8520*/  @!P0 SYNCS.PHASECHK.TRANS64 P0, [R8+URZ], R5 ;  /* 0x00000005080085a7 */ /* 0x000e64000800007f */
[----:B-1----:R-:W-:Y:S05]  /*8530*/  @!P0 BRA `(.L_x_223) ;  /* 0xfffffffc00f08947 */ /* 0x002fea000383ffff */
[----:B------:R-:W-:Y:S05]  /*8540*/  BRA `(.L_x_237) ;  /* 0xfffffff800d47947 */ /* 0x000fea000383ffff */
.L_x_224:
[----:B0-----:R0:W1:Y:S02]  /*8550*/  SYNCS.PHASECHK.TRANS64.TRYWAIT P0, [R9+URZ], R4 ;  /* 0x00000004090075a7 */ /* 0x001064000800017f */
[----:B-1----:R-:W-:Y:S05]  /*8560*/  @!P0 NANOSLEEP.SYNCS 0x989680 ;  /* 0x009896800000895d */ /* 0x002fea0003900000 */
[----:B------:R-:W1:Y:S02]  /*8570*/  @!P0 SYNCS.PHASECHK.TRANS64 P0, [R9+URZ], R4 ;  /* 0x00000004090085a7 */ /* 0x000e64000800007f */
[----:B-1----:R-:W-:Y:S05]  /*8580*/  @!P0 BRA `(.L_x_224) ;  /* 0xfffffffc00f08947 */ /* 0x002fea000383ffff */
[----:B------:R-:W-:Y:S05]  /*8590*/  BRA `(.L_x_238) ;  /* 0xfffffff800e47947 */ /* 0x000fea000383ffff */
.L_x_225:
[----:B0-----:R0:W1:Y:S02]  /*85a0*/  SYNCS.PHASECHK.TRANS64.TRYWAIT P0, [R6+URZ], R5 ;  /* 0x00000005060075a7 */ /* 0x001064000800017f */
[----:B-1----:R-:W-:Y:S05]  /*85b0*/  @!P0 NANOSLEEP.SYNCS 0x989680 ;  /* 0x009896800000895d */ /* 0x002fea0003900000 */
[----:B------:R-:W1:Y:S02]  /*85c0*/  @!P0 SYNCS.PHASECHK.TRANS64 P0, [R6+URZ], R5 ;  /* 0x00000005060085a7 */ /* 0x000e64000800007f */
[----:B-1----:R-:W-:Y:S05]  /*85d0*/  @!P0 BRA `(.L_x_225) ;  /* 0xfffffffc00f08947 */ /* 0x002fea000383ffff */
[----:B------:R-:W-:Y:S05]  /*85e0*/  BRA `(.L_x_239) ;  /* 0xfffffff800ec7947 */ /* 0x000fea000383ffff */
.L_x_240:
        /* <DEDUP_REMOVED lines=9> */
.L_x_3181:


//--------------------- .text._ZN7cutlass13device_kernelINS_4gemm6kernel13GemmUniversalIN4cute5tupleIJiiiiEEENS1_10collective13CollectiveMmaINS1_38MainloopSm90CpAsyncGmmaWarpSpecializedILi7ENS5_IJNS4_1CILi1EEESB_SB_EEENS1_28KernelCpAsyncWarpSpecializedEEENS5_IJNSA_ILi128EEESF_NSA_ILi64EEEEEENS_6half_tENS5_IJSB_llEEESI_SJ_NS4_8TiledMMAINS4_8MMA_AtomIJNS4_4SM904GMMA26MMA_64x128x16_F32F16F16_SSILNSN_5MajorE1ELSP_1ELNSN_7ScaleInE1ELSQ_1EEEEEENS4_6LayoutISC_NS5_IJNSA_ILi0EEESU_SU_EEEEENS5_IJNS4_10UnderscoreESX_SX_EEEEENS4_9TiledCopyINS4_9Copy_AtomIJNS4_31SM80_CP_ASYNC_CACHEALWAYS_ZFILLINS_9uint128_tES13_EESI_EEENST_INS5_IJNSA_ILi256EEENSA_ILi8EEEEEENS5_IJS17_SB_EEEEENS5_IJSF_NSA_ILi16EEEEEEEENS4_14ComposedLayoutINS4_7SwizzleILi3ELi4ELi3EEENS4_18smem_ptr_flag_bitsILi16EEENST_INS5_IJSG_S17_EEENS5_IJSB_SG_EEEEEEEvNS4_8identityES1D_S1M_vS1N_EENS_8epilogue10collective6detail29Sm90TmaWarpSpecializedAdapterINS1Q_15DefaultEpilogueISI_NS5_IJlSB_lEEES1U_NS1P_6thread17LinearCombinationISI_Li1EffLNS1V_9ScaleType4KindE0ELNS_15FloatRoundStyleE2ESI_EENS1_15EpilogueDefaultEEEEEvvEEEEvNT_6ParamsE --------------------------
	.section	.text._ZN7cutlass13device_kernelINS_4gemm6kernel13GemmUniversalIN4cute5tupleIJiiiiEEENS1_10collective13CollectiveMmaINS1_38MainloopSm90CpAsyncGmmaWarpSpecializedILi7ENS5_IJNS4_1CILi1EEESB_SB_EEENS1_28KernelCpAsyncWarpSpecializedEEENS5_IJNSA_ILi128EEESF_NSA_ILi64EEEEEENS_6half_tENS5_IJSB_llEEESI_SJ_NS4_8TiledMMAINS4_8MMA_AtomIJNS4_4SM904GMMA26MMA_64x128x16_F32F16F16_SSILNSN_5MajorE1ELSP_1ELNSN_7ScaleInE1ELSQ_1EEEEEENS4_6LayoutISC_NS5_IJNSA_ILi0EEESU_SU_EEEEENS5_IJNS4_10UnderscoreESX_SX_EEEEENS4_9TiledCopyINS4_9Copy_AtomIJNS4_31SM80_CP_ASYNC_CACHEALWAYS_ZFILLINS_9uint128_tES13_EESI_EEENST_INS5_IJNSA_ILi256EEENSA_ILi8EEEEEENS5_IJS17_SB_EEEEENS5_IJSF_NSA_ILi16EEEEEEEENS4_14ComposedLayoutINS4_7SwizzleILi3ELi4ELi3EEENS4_18smem_ptr_flag_bitsILi16EEENST_INS5_IJSG_S17_EEENS5_IJSB_SG_EEEEEEEvNS4_8identityES1D_S1M_vS1N_EENS_8epilogue10collective6detail29Sm90TmaWarpSpecializedAdapterINS1Q_15DefaultEpilogueISI_NS5_IJlSB_lEEES1U_NS1P_6thread17LinearCombinationISI_Li1EffLNS1V_9ScaleType4KindE0ELNS_15FloatRoundStyleE2ESI_EENS1_15EpilogueDefaultEEEEEvvEEEEvNT_6ParamsE,"ax",@progbits
	.align	128
.text._ZN7cutlass13device_kernelINS_4gemm6kernel13GemmUniversalIN4cute5tupleIJiiiiEEENS1_10collective13CollectiveMmaINS1_38MainloopSm90CpAsyncGmmaWarpSpecializedILi7ENS5_IJNS4_1CILi1EEESB_SB_EEENS1_28KernelCpAsyncWarpSpecializedEEENS5_IJNSA_ILi128EEESF_NSA_ILi64EEEEEENS_6half_tENS5_IJSB_llEEESI_SJ_NS4_8TiledMMAINS4_8MMA_AtomIJNS4_4SM904GMMA26MMA_64x128x16_F32F16F16_SSILNSN_5MajorE1ELSP_1ELNSN_7ScaleInE1ELSQ_1EEEEEENS4_6LayoutISC_NS5_IJNSA_ILi0EEESU_SU_EEEEENS5_IJNS4_10UnderscoreESX_SX_EEEEENS4_9TiledCopyINS4_9Copy_AtomIJNS4_31SM80_CP_ASYNC_CACHEALWAYS_ZFILLINS_9uint128_tES13_EESI_EEENST_INS5_IJNSA_ILi256EEENSA_ILi8EEEEEENS5_IJS17_SB_EEEEENS5_IJSF_NSA_ILi16EEEEEEEENS4_14ComposedLayoutINS4_7SwizzleILi3ELi4ELi3EEENS4_18smem_ptr_flag_bitsILi16EEENST_INS5_IJSG_S17_EEENS5_IJSB_SG_EEEEEEEvNS4_8identityES1D_S1M_vS1N_EENS_8epilogue10collective6detail29Sm90TmaWarpSpecializedAdapterINS1Q_15DefaultEpilogueISI_NS5_IJlSB_lEEES1U_NS1P_6thread17LinearCombinationISI_Li1EffLNS1V_9ScaleType4KindE0ELNS_15FloatRoundStyleE2ESI_EENS1_15EpilogueDefaultEEEEEvvEEEEvNT_6ParamsE:
        .type           _ZN7cutlass13device_kernelINS_4gemm6kernel13GemmUniversalIN4cute5tupleIJiiiiEEENS1_10collective13CollectiveMmaINS1_38MainloopSm90CpAsyncGmmaWarpSpecializedILi7ENS5_IJNS4_1CILi1EEESB_SB_EEENS1_28KernelCpAsyncWarpSpecializedEEENS5_IJNSA_ILi128EEESF_NSA_ILi64EEEEEENS_6half_tENS5_IJSB_llEEESI_SJ_NS4_8TiledMMAINS4_8MMA_AtomIJNS4_4SM904GMMA26MMA_64x128x16_F32F16F16_SSILNSN_5MajorE1ELSP_1ELNSN_7ScaleInE1ELSQ_1EEEEEENS4_6LayoutISC_NS5_IJNSA_ILi0EEESU_SU_EEEEENS5_IJNS4_10UnderscoreESX_SX_EEEEENS4_9TiledCopyINS4_9Copy_AtomIJNS4_31SM80_CP_ASYNC_CACHEALWAYS_ZFILLINS_9uint128_tES13_EESI_EEENST_INS5_IJNSA_ILi256EEENSA_ILi8EEEEEENS5_IJS17_SB_EEEEENS5_IJSF_NSA_ILi16EEEEEEEENS4_14ComposedLayoutINS4_7SwizzleILi3ELi4ELi3EEENS4_18smem_ptr_flag_bitsILi16EEENST_INS5_IJSG_S17_EEENS5_IJSB_SG_EEEEEEEvNS4_8identityES1D_S1M_vS1N_EENS_8epilogue10collective6detail29Sm90TmaWarpSpecializedAdapterINS1Q_15DefaultEpilogueISI_NS5_IJlSB_lEEES1U_NS1P_6thread17LinearCombinationISI_Li1EffLNS1V_9ScaleType4KindE0ELNS_15FloatRoundStyleE2ESI_EENS1_15EpilogueDefaultEEEEEvvEEEEvNT_6ParamsE,@function
        .size           _ZN7cutlass13device_kernelINS_4gemm6kernel13GemmUniversalIN4cute5tupleIJiiiiEEENS1_10collective13CollectiveMmaINS1_38MainloopSm90CpAsyncGmmaWarpSpecializedILi7ENS5_IJNS4_1CILi1EEESB_SB_EEENS1_28KernelCpAsyncWarpSpecializedEEENS5_IJNSA_ILi128EEESF_NSA_ILi64EEEEEENS_6half_tENS5_IJSB_llEEESI_SJ_NS4_8TiledMMAINS4_8MMA_AtomIJNS4_4SM904GMMA26MMA_64x128x16_F32F16F16_SSILNSN_5MajorE1ELSP_1ELNSN_7ScaleInE1ELSQ_1EEEEEENS4_6LayoutISC_NS5_IJNSA_ILi0EEESU_SU_EEEEENS5_IJNS4_10UnderscoreESX_SX_EEEEENS4_9TiledCopyINS4_9Copy_AtomIJNS4_31SM80_CP_ASYNC_CACHEALWAYS_ZFILLINS_9uint128_tES13_EESI_EEENST_INS5_IJNSA_ILi256EEENSA_ILi8EEEEEENS5_IJS17_SB_EEEEENS5_IJSF_NSA_ILi16EEEEEEEENS4_14ComposedLayoutINS4_7SwizzleILi3ELi4ELi3EEENS4_18smem_ptr_flag_bitsILi16EEENST_INS5_IJSG_S17_EEENS5_IJSB_SG_EEEEEEEvNS4_8identityES1D_S1M_vS1N_EENS_8epilogue10collective6detail29Sm90TmaWarpSpecializedAdapterINS1Q_15DefaultEpilogueISI_NS5_IJlSB_lEEES1U_NS1P_6thread17LinearCombinationISI_Li1EffLNS1V_9ScaleType4KindE0ELNS_15FloatRoundStyleE2ESI_EENS1_15EpilogueDefaultEEEEEvvEEEEvNT_6ParamsE,(.L_x_3182 - _ZN7cutlass13device_kernelINS_4gemm6kernel13GemmUniversalIN4cute5tupleIJiiiiEEENS1_10collective13CollectiveMmaINS1_38MainloopSm90CpAsyncGmmaWarpSpecializedILi7ENS5_IJNS4_1CILi1EEESB_SB_EEENS1_28KernelCpAsyncWarpSpecializedEEENS5_IJNSA_ILi128EEESF_NSA_ILi64EEEEEENS_6half_tENS5_IJSB_llEEESI_SJ_NS4_8TiledMMAINS4_8MMA_AtomIJNS4_4SM904GMMA26MMA_64x128x16_F32F16F16_SSILNSN_5MajorE1ELSP_1ELNSN_7ScaleInE1ELSQ_1EEEEEENS4_6LayoutISC_NS5_IJNSA_ILi0EEESU_SU_EEEEENS5_IJNS4_10UnderscoreESX_SX_EEEEENS4_9TiledCopyINS4_9Copy_AtomIJNS4_31SM80_CP_ASYNC_CACHEALWAYS_ZFILLINS_9uint128_tES13_EESI_EEENST_INS5_IJNSA_ILi256EEENSA_ILi8EEEEEENS5_IJS17_SB_EEEEENS5_IJSF_NSA_ILi16EEEEEEEENS4_14ComposedLayoutINS4_7SwizzleILi3ELi4ELi3EEENS4_18smem_ptr_flag_bitsILi16EEENST_INS5_IJSG_S17_EEENS5_IJSB_SG_EEEEEEEvNS4_8identityES1D_S1M_vS1N_EENS_8epilogue10collective6detail29Sm90TmaWarpSpecializedAdapterINS1Q_15DefaultEpilogueISI_NS5_IJlSB_lEEES1U_NS1P_6thread17LinearCombinationISI_Li1EffLNS1V_9ScaleType4KindE0ELNS_15FloatRoundStyleE2ESI_EENS1_15EpilogueDefaultEEEEEvvEEEEvNT_6ParamsE)
        .other          _ZN7cutlass13device_kernelINS_4gemm6kernel13GemmUniversalIN4cute5tupleIJiiiiEEENS1_10collective13CollectiveMmaINS1_38MainloopSm90CpAsyncGmmaWarpSpecializedILi7ENS5_IJNS4_1CILi1EEESB_SB_EEENS1_28KernelCpAsyncWarpSpecializedEEENS5_IJNSA_ILi128EEESF_NSA_ILi64EEEEEENS_6half_tENS5_IJSB_llEEESI_SJ_NS4_8TiledMMAINS4_8MMA_AtomIJNS4_4SM904GMMA26MMA_64x128x16_F32F16F16_SSILNSN_5MajorE1ELSP_1ELNSN_7ScaleInE1ELSQ_1EEEEEENS4_6LayoutISC_NS5_IJNSA_ILi0EEESU_SU_EEEEENS5_IJNS4_10UnderscoreESX_SX_EEEEENS4_9TiledCopyINS4_9Copy_AtomIJNS4_31SM80_CP_ASYNC_CACHEALWAYS_ZFILLINS_9uint128_tES13_EESI_EEENST_INS5_IJNSA_ILi256EEENSA_ILi8EEEEEENS5_IJS17_SB_EEEEENS5_IJSF_NSA_ILi16EEEEEEEENS4_14ComposedLayoutINS4_7SwizzleILi3ELi4ELi3EEENS4_18smem_ptr_flag_bitsILi16EEENST_INS5_IJSG_S17_EEENS5_IJSB_SG_EEEEEEEvNS4_8identityES1D_S1M_vS1N_EENS_8epilogue10collective6detail29Sm90TmaWarpSpecializedAdapterINS1Q_15DefaultEpilogueISI_NS5_IJlSB_lEEES1U_NS1P_6thread17LinearCombinationISI_Li1EffLNS1V_9ScaleType4KindE0ELNS_15FloatRoundStyleE2ESI_EENS1_15EpilogueDefaultEEEEEvvEEEEvNT_6ParamsE,@"STO_CUDA_ENTRY STV_DEFAULT"
_ZN7cutlass13device_kernelINS_4gemm6kernel13GemmUniversalIN4cute5tupleIJiiiiEEENS1_10collective13CollectiveMmaINS1_38MainloopSm90CpAsyncGmmaWarpSpecializedILi7ENS5_IJNS4_1CILi1EEESB_SB_EEENS1_28KernelCpAsyncWarpSpecializedEEENS5_IJNSA_ILi128EEESF_NSA_ILi64EEEEEENS_6half_tENS5_IJSB_llEEESI_SJ_NS4_8TiledMMAINS4_8MMA_AtomIJNS4_4SM904GMMA26MMA_64x128x16_F32F16F16_SSILNSN_5MajorE1ELSP_1ELNSN_7ScaleInE1ELSQ_1EEEEEENS4_6LayoutISC_NS5_IJNSA_ILi0EEESU_SU_EEEEENS5_IJNS4_10UnderscoreESX_SX_EEEEENS4_9TiledCopyINS4_9Copy_AtomIJNS4_31SM80_CP_ASYNC_CACHEALWAYS_ZFILLINS_9uint128_tES13_EESI_EEENST_INS5_IJNSA_ILi256EEENSA_ILi8EEEEEENS5_IJS17_SB_EEEEENS5_IJSF_NSA_ILi16EEEEEEEENS4_14ComposedLayoutINS4_7SwizzleILi3ELi4ELi3EEENS4_18smem_ptr_flag_bitsILi16EEENST_INS5_IJSG_S17_EEENS5_IJSB_SG_EEEEEEEvNS4_8identityES1D_S1M_vS1N_EENS_8epilogue10collective6detail29Sm90TmaWarpSpecializedAdapterINS1Q_15DefaultEpilogueISI_NS5_IJlSB_lEEES1U_NS1P_6thread17LinearCombinationISI_Li1EffLNS1V_9ScaleType4KindE0ELNS_15FloatRoundStyleE2ESI_EENS1_15EpilogueDefaultEEEEEvvEEEEvNT_6ParamsE:
[----:B------:R-:W0:Y:S01]  /*0000*/  LDC R1, c[0x0][0x28] ;  /* 0x00000a00ff017b82 */ /* 0x000e220000000800 */
[----:B------:R-:W1:Y:S02]  /*0010*/  S2R R25, SR_TID.X ;  /* 0x0000000000197919 */ /* 0x000e640000002100 */
[----:B-1----:R-:W-:-:S05]  /*0020*/  SHF.R.U32.HI R0, RZ, 0x7, R25 ;  /* 0x00000007ff007819 */ /* 0x002fca0000011619 */
[----:B------:R-:W1:Y:S02]  /*0030*/  SHFL.IDX PT, R22, R0, RZ, 0x1f ;  /* 0x00001fff00167589 */ /* 0x000e6400000e0000 */
[----:B-1----:R-:W-:-:S13]  /*0040*/  ISETP.GE.U32.AND P0, PT, R22, 0x3, PT ;  /* 0x000000031600780c */ /* 0x002fda0003f06070 */
[----:B0-----:R-:W-:Y:S05]  /*0050*/  @!P0 BRA `(.L_x_241) ;  /* 0x0000000000408947 */ /* 0x001fea0003800000 */
        /* <DEDUP_REMOVED lines=15> */
[----:B-1----:R-:W-:Y:S05]  /*0150*/  CALL.ABS.NOINC R2 ;  /* 0x0000000002007343 */ /* 0x002fea0003c00000 */
.L_x_241:
[----:B------:R-:W-:Y:S01]  /*0160*/  UMOV UR4, 0xffffffff ;  /* 0xffffffff00047882 */ /* 0x000fe20000000000 */
[----:B------:R-:W-:Y:S02]  /*0170*/  ISETP.GT.U32.AND P1, PT, R22, 0x1, PT ;  /* 0x000000011600780c */ /* 0x000fe40003f24070 */
[----:B------:R-:W-:Y:S01]  /*0180*/  SHF.R.U32.HI R13, RZ, 0x5, R25 ;  /* 0x00000005ff0d7819 */ /* 0x000fe20000011619 */
[----:B------:R-:W-:Y:S10]  /*0190*/  BRA.DIV UR4, `(.L_x_242) ;  /* 0x000000ce04987947 */ /* 0x000ff4000b800000 */
[----:B------:R0:W1:Y:S02]  /*01a0*/  SHFL.IDX PT, R14, R13, RZ, 0x1f ;  /* 0x00001fff0d0e7589 */ /* 0x00006400000e0000 */
.L_x_571:
[----:B-1----:R-:W-:-:S13]  /*01b0*/  ISETP.NE.AND P0, PT, R14, RZ, PT ;  /* 0x000000ff0e00720c */ /* 0x002fda0003f05270 */
[----:B------:R-:W-:Y:S05]  /*01c0*/  @P0 BRA `(.L_x_243) ;  /* 0x0000000000840947 */ /* 0x000fea0003800000 */
[----:B------:R-:W-:-:S03]  /*01d0*/  UMOV UR4, 0xffffffff ;  /* 0xffffffff00047882 */ /* 0x000fc60000000000 */
[----:B------:R-:W-:Y:S05]  /*01e0*/  BRA.DIV UR4, `(.L_x_244) ;  /* 0x000000ce04a07947 */ /* 0x000fea000b800000 */
[----:B------:R-:W-:-:S13]  /*01f0*/  ELECT P6, URZ, PT ;  /* 0x00000000003f782f */ /* 0x000fda00038c0000 */
.L_x_574:
[----:B------:R-:W-:Y:S04]  /*0200*/  BSSY B0, `(.L_x_243) ;  /* 0x000001d000007945 */ /* 0x000fe80003800000 */
[----:B------:R-:W-:Y:S05]  /*0210*/  @!P6 BRA `(.L_x_245) ;  /* 0x00000000006ce947 */ /* 0x000fea0003800000 */
[----:B------:R-:W1:Y:S01]  /*0220*/  S2UR UR8, SR_CgaCtaId ;  /* 0x00000000000879c3 */ /* 0x000e620000008800 */
[----:B------:R-:W-:Y:S01]  /*0230*/  UMOV UR4, 0x400 ;  /* 0x0000040000047882 */ /* 0x000fe20000000000 */
[----:B------:R-:W-:Y:S01]  /*0240*/  UMOV UR5, 0x100 ;  /* 0x0000010000057882 */ /* 0x000fe20000000000 */
[----:B------:R-:W-:Y:S02]  /*0250*/  UMOV UR6, 0x80 ;  /* 0x0000008000067882 */ /* 0x000fe40000000000 */
[----:B------:R-:W-:-:S04]  /*0260*/  UIADD3 UR6, -UR6, 0x100000, URZ ;  /* 0x0010000006067890 */ /* 0x000fc8000fffe13f */
[----:B------:R-:W-:Y:S02]  /*0270*/  USHF.L.U32 UR7, UR6, 0xb, URZ ;  /* 0x0000000b06077899 */ /* 0x000fe4000800063f */
[----:B------:R-:W-:Y:S02]  /*0280*/  USHF.L.U32 UR6, UR6, 0x1, URZ ;  /* 0x0000000106067899 */ /* 0x000fe4000800063f */
[----:B-1----:R-:W-:Y:S02]  /*0290*/  ULEA UR8, UR8, UR4, 0x18 ;  /* 0x0000000408087291 */ /* 0x002fe4000f8ec03f */
[----:B------:R-:W-:-:S04]  /*02a0*/  UIADD3 UR4, -UR5, 0x100000, URZ ;  /* 0x0010000005047890 */ /* 0x000fc8000fffe13f */
[----:B------:R-:W-:Y:S02]  /*02b0*/  USHF.L.U32 UR5, UR4, 0xb, URZ ;  /* 0x0000000b04057899 */ /* 0x000fe4000800063f */
[----:B------:R-:W-:Y:S01]  /*02c0*/  USHF.L.U32 UR4, UR4, 0x1, URZ ;  /* 0x0000000104047899 */ /* 0x000fe2000800063f */
[----:B------:R-:W1:Y:S11]  /*02d0*/  FENCE.VIEW.ASYNC.S ;  /* 0x00000000000073c6 */ /* 0x000e760000000000 */
[----:B-1----:R1:W2:Y:S01]  /*02e0*/  SYNCS.EXCH.64 URZ, [UR8+0x38000], UR4 ;  /* 0x03800004083f75b2 */ /* 0x0022a20008000100 */
        /* <DEDUP_REMOVED lines=12> */
[----:B------:R1:W0:Y:S02]  /*03b0*/  SYNCS.EXCH.64 URZ, [UR8+0x38068], UR6 ;  /* 0x03806806083f75b2 */ /* 0x0002240008000100 */
[----:B-1----:R-:W-:Y:S01]  /*03c0*/  NOP ;  /* 0x0000000000007918 */ /* 0x002fe20000000000 */
.L_x_245:
[----:B------:R-:W-:Y:S05]  /*03d0*/  BSYNC B0 ;  /* 0x0000000000007941 */ /* 0x000fea0003800000 */
.L_x_243:
[----:B------:R-:W-:-:S03]  /*03e0*/  UMOV UR4, 0xffffffff ;  /* 0xffffffff00047882 */ /* 0x000fc60000000000 */
[----:B------:R-:W-:Y:S05]  /*03f0*/  BRA.DIV UR4, `(.L_x_246) ;  /* 0x000000ce043c7947 */ /* 0x000fea000b800000 */
.L_x_577:
[----:B------:R-:W-:-:S03]  /*0400*/  UMOV UR4, 0xffffffff ;  /* 0xffffffff00047882 */ /* 0x000fc60000000000 */
[----:B------:R-:W-:Y:S05]  /*0410*/  BRA.DIV UR4, `(.L_x_247) ;  /* 0x000000ce04587947 */ /* 0x000fea000b800000 */
.L_x_580:
[----:B------:R-:W-:Y:S01]  /*0420*/  UMOV UR4, 0xffffffff ;  /* 0xffffffff00047882 */ /* 0x000fe20000000000 */
[----:B------:R-:W-:Y:S02]  /*0430*/  NOP ;  /* 0x0000000000007918 */ /* 0x000fe40000000000 */
[----:B------:R-:W-:Y:S05]  /*0440*/  BRA.DIV UR4, `(.L_x_248) ;  /* 0x000000ce046c7947 */ /* 0x000fea000b800000 */
[----:B------:R1:W0:Y:S02]  /*0450*/  SHFL.IDX PT, R14, R13, RZ, 0x1f ;  /* 0x00001fff0d0e7589 */ /* 0x00022400000e0000 */
.L_x_583:
[----:B0-----:R-:W-:-:S13]  /*0460*/  ISETP.NE.AND P0, PT, R14, RZ, PT ;  /* 0x000000ff0e00720c */ /* 0x001fda0003f05270 */
[----:B------:R-:W-:Y:S05]  /*0470*/  @P0 BRA `(.L_x_249) ;  /* 0x0000000000080947 */ /* 0x000fea0003800000 */
[----:B------:R-:W-:-:S03]  /*0480*/  UMOV UR4, 0xffffffff ;  /* 0xffffffff00047882 */ /* 0x000fc60000000000 */
[----:B------:R-:W-:Y:S05]  /*0490*/  BRA.DIV UR4, `(.L_x_250) ;  /* 0x000000ce047c7947 */ /* 0x000fea000b800000 */
.L_x_249:
[----:B------:R-:W0:Y:S01]  /*04a0*/  S2UR UR4, SR_CTAID.Z ;  /* 0x00000000000479c3 */ /* 0x000e220000002700 */
[----:B------:R-:W5:Y:S01]  /*04b0*/  S2R R19, SR_CTAID.X ;  /* 0x0000000000137919 */ /* 0x000f620000002500 */
[----:B------:R-:W-:Y:S01]  /*04c0*/  NOP ;  /* 0x0000000000007918 */ /* 0x000fe20000000000 */
[----:B------:R-:W1:Y:S05]  /*04d0*/  S2R R21, SR_CTAID.Y ;  /* 0x0000000000157919 */ /* 0x000e6a0000002600 */
[----:B------:R-:W2:Y:S08]  /*04e0*/  LDC.64 R8, c[0x0][0x238] ;  /* 0x00008e00ff087b82 */ /* 0x000eb00000000a00 */
[----:B------:R-:W3:Y:S01]  /*04f0*/  LDC.64 R10, c[0x0][0x250] ;  /* 0x00009400ff0a7b82 */ /* 0x000ee20000000a00 */
[----:B0-----:R-:W-:-:S06]  /*0500*/  USHF.R.S32.HI UR5, URZ, 0x1f, UR4 ;  /* 0x0000001f3f057899 */ /* 0x001fcc0008011404 */
[----:B--2---:R-:W-:Y:S02]  /*0510*/  IMAD R0, R8, UR5, RZ ;  /* 0x0000000508007c24 */ /* 0x004fe4000f8e02ff */
[----:B-----5:R-:W-:Y:S02]  /*0520*/  IMAD.SHL.U32 R19, R19, 0x80, RZ ;  /* 0x0000008013137824 */ /* 0x020fe400078e00ff */
[----:B------:R-:W-:Y:S02]  /*0530*/  IMAD R9, R9, UR4, R0 ;  /* 0x0000000409097c24 */ /* 0x000fe4000f8e0200 */
[----:B-1----:R-:W-:Y:S01]  /*0540*/  IMAD.SHL.U32 R21, R21, 0x80, RZ ;  /* 0x0000008015157824 */ /* 0x002fe200078e00ff */
[----:B------:R-:W-:Y:S01]  /*0550*/  SHF.R.S32.HI R15, RZ, 0x1f, R19 ;  /* 0x0000001fff0f7819 */ /* 0x000fe20000011413 */
[----:B---3--:R-:W-:Y:S02]  /*0560*/  IMAD R2, R10, UR5, RZ ;  /* 0x000000050a027c24 */ /* 0x008fe4000f8e02ff */
[----:B------:R-:W-:Y:S01]  /*0570*/  IMAD.WIDE.U32 R4, R8, UR4, RZ ;  /* 0x0000000408047c25 */ /* 0x000fe2000f8e00ff */
[----:B------:R-:W-:-:S03]  /*0580*/  SHF.R.S32.HI R23, RZ, 0x1f, R21 ;  /* 0x0000001fff177819 */ /* 0x000fc60000011415 */
[----:B------:R-:W-:Y:S02]  /*0590*/  IMAD R11, R11, UR4, R2 ;  /* 0x000000040b0b7c24 */ /* 0x000fe4000f8e0202 */
[----:B------:R-:W-:Y:S01]  /*05a0*/  IMAD.WIDE.U32 R6, R10, UR4, RZ ;  /* 0x000000040a067c25 */ /* 0x000fe2000f8e00ff */
[----:B------:R-:W-:Y:S05]  /*05b0*/  WARPSYNC.ALL ;  /* 0x0000000000007948 */ /* 0x000fea0003800000 */
[----:B------:R-:W-:Y:S02]  /*05c0*/  IMAD.IADD R9, R5, 0x1, R9 ;  /* 0x0000000105097824 */ /* 0x000fe400078e0209 */
[----:B------:R-:W-:Y:S01]  /*05d0*/  IMAD.IADD R11, R7, 0x1, R11 ;  /* 0x00000001070b7824 */ /* 0x000fe200078e020b */
[----:B------:R-:W-:Y:S01]  /*05e0*/  ULDC.64 UR4, c[0x0][0x278] ;  /* 0x00009e0000047ab9 */ /* 0x000fe20000000a00 */
[----:B------:R-:W-:Y:S01]  /*05f0*/  ULDC.64 UR36, c[0x0][0x208] ;  /* 0x0000820000247ab9 */ /* 0x000fe20000000a00 */
[----:B----4-:R-:W-:Y:S01]  /*0600*/  BAR.SYNC.DEFER_BLOCKING 0x0 ;  /* 0x0000000000007b1d */ /* 0x010fe20000010000 */
        /* <DEDUP_REMOVED lines=10> */
.L_x_251:
[----:B------:R-:W-:Y:S02]  /*06b0*/  ULDC.64 UR4, c[0x0][0x268] ;  /* 0x00009a0000047ab9 */ /* 0x000fe40000000a00 */
[----:B------:R-:W-:-:S04]  /*06c0*/  ISETP.NE.U32.AND P0, PT, RZ, UR4, PT ;  /* 0x00000004ff007c0c */ /* 0x000fc8000bf05070 */
[----:B------:R-:W-:-:S13]  /*06d0*/  ISETP.NE.AND.EX P0, PT, RZ, UR5, PT, P0 ;  /* 0x00000005ff007c0c */ /* 0x000fda000bf05300 */
[----:B------:R-:W-:Y:S05]  /*06e0*/  @!P0 BRA `(.L_x_253) ;  /* 0x00000000000c8947 */ /* 0x000fea0003800000 */
[----:B------:R-:W0:Y:S02]  /*06f0*/  LDC.64 R16, c[0x0][0x268] ;  /* 0x00009a00ff107b82 */ /* 0x000e240000000a00 */
[----:B0-----:R1:W5:Y:S01]  /*0700*/  LDG.E R16, desc[UR36][R16.64] ;  /* 0x0000002410107981 */ /* 0x001362000c1e1900 */
[----:B------:R-:W-:Y:S05]  /*0710*/  BRA `(.L_x_252) ;  /* 0x0000000000087947 */ /* 0x000fea0003800000 */
.L_x_253:
[----:B------:R-:W-:Y:S02]  /*0720*/  ULDC UR4, c[0x0][0x260] ;  /* 0x0000980000047ab9 */ /* 0x000fe40000000800 */
[----:B------:R-:W-:-:S07]  /*0730*/  IMAD.U32 R16, RZ, RZ, UR4 ;  /* 0x00000004ff107e24 */ /* 0x000fce000f8e00ff */
.L_x_252:
[----:B------:R-:W-:Y:S02]  /*0740*/  ULDC.64 UR4, c[0x0][0x280] ;  /* 0x0000a00000047ab9 */ /* 0x000fe40000000a00 */
[----:B------:R-:W-:-:S04]  /*0750*/  ISETP.NE.U32.AND P0, PT, RZ, UR4, PT ;  /* 0x00000004ff007c0c */ /* 0x000fc8000bf05070 */
[----:B------:R-:W-:-:S13]  /*0760*/  ISETP.NE.AND.EX P0, PT, RZ, UR5, PT, P0 ;  /* 0x00000005ff007c0c */ /* 0x000fda000bf05300 */
[----:B------:R-:W-:Y:S05]  /*0770*/  @!P0 BRA `(.L_x_254) ;  /* 0x00000000001c8947 */ /* 0x000fea0003800000 */
[----:B0-----:R-:W0:Y:S02]  /*0780*/  LDC.64 R2, c[0x0][0x280] ;  /* 0x0000a000ff027b82 */ /* 0x001e240000000a00 */
[----:B0-----:R-:W2:Y:S02]  /*0790*/  LDG.E.64 R2, desc[UR36][R2.64] ;  /* 0x0000002402027981 */ /* 0x001ea4000c1e1b00 */
[----:B--2---:R-:W-:-:S04]  /*07a0*/  ISETP.NE.U32.AND P0, PT, R2, RZ, PT ;  /* 0x000000ff0200720c */ /* 0x004fc80003f05070 */
[----:B------:R-:W-:-:S13]  /*07b0*/  ISETP.NE.AND.EX P0, PT, R3, RZ, PT, P0 ;  /* 0x000000ff0300720c */ /* 0x000fda0003f05300 */
[----:B------:R-:W-:Y:S05]  /*07c0*/  @!P0 BRA `(.L_x_254) ;  /* 0x0000000000088947 */ /* 0x000fea0003800000 */
[----:B------:R0:W5:Y:S01]  /*07d0*/  LD.E R2, desc[UR36][R2.64] ;  /* 0x0000002402027980 */ /* 0x000162000c101900 */
[----:B------:R-:W-:Y:S05]  /*07e0*/  BRA `(.L_x_255) ;  /* 0x0000000000247947 */ /* 0x000fea0003800000 */
.L_x_254:
[----:B------:R-:W-:Y:S02]  /*07f0*/  ULDC.64 UR4, c[0x0][0x270] ;  /* 0x00009c0000047ab9 */ /* 0x000fe40000000a00 */
[----:B------:R-:W-:-:S04]  /*0800*/  ISETP.NE.U32.AND P0, PT, RZ, UR4, PT ;  /* 0x00000004ff007c0c */ /* 0x000fc8000bf05070 */
[----:B------:R-:W-:-:S13]  /*0810*/  ISETP.NE.AND.EX P0, PT, RZ, UR5, PT, P0 ;  /* 0x00000005ff007c0c */ /* 0x000fda000bf05300 */
[----:B------:R-:W-:Y:S05]  /*0820*/  @!P0 BRA `(.L_x_256) ;  /* 0x00000000000c8947 */ /* 0x000fea0003800000 */
[----:B0-----:R-:W0:Y:S02]  /*0830*/  LDC.64 R2, c[0x0][0x270] ;  /* 0x00009c00ff027b82 */ /* 0x001e240000000a00 */
[----:B0-----:R2:W5:Y:S01]  /*0840*/  LDG.E R2, desc[UR36][R2.64] ;  /* 0x0000002402027981 */ /* 0x001562000c1e1900 */
[----:B------:R-:W-:Y:S05]  /*0850*/  BRA `(.L_x_255) ;  /* 0x0000000000087947 */ /* 0x000fea0003800000 */
.L_x_256:
[----:B------:R-:W-:Y:S02]  /*0860*/  ULDC UR4, c[0x0][0x264] ;  /* 0x0000990000047ab9 */ /* 0x000fe40000000800 */
[----:B0-----:R-:W-:-:S07]  /*0870*/  IMAD.U32 R2, RZ, RZ, UR4 ;  /* 0x00000004ff027e24 */ /* 0x001fce000f8e00ff */
.L_x_255:
[----:B------:R-:W3:Y:S01]  /*0880*/  LDC R18, c[0x0][0x21c] ;  /* 0x00008700ff127b82 */ /* 0x000ee20000000800 */
[----:B------:R-:W-:-:S04]  /*0890*/  ISETP.GE.U32.AND P0, PT, R22, 0x2, PT ;  /* 0x000000021600780c */ /* 0x000fc80003f06070 */
[----:B------:R-:W-:-:S04]  /*08a0*/  SEL R12, RZ, 0x1, P0 ;  /* 0x00000001ff0c7807 */ /* 0x000fc80000000000 */
[----:B------:R-:W-:Y:S01]  /*08b0*/  SEL R22, R12, 0x2, !P1 ;  /* 0x000000020c167807 */ /* 0x000fe20004800000 */
[----:B---3--:R-:W-:-:S05]  /*08c0*/  VIADD R0, R18, 0x3f ;  /* 0x0000003f12007836 */ /* 0x008fca0000000000 */
[----:B0-2---:R-:W-:-:S04]  /*08d0*/  SHF.R.S32.HI R3, RZ, 0x1f, R0 ;  /* 0x0000001fff037819 */ /* 0x005fc80000011400 */
[----:B------:R-:W-:-:S04]  /*08e0*/  LEA.HI R3, R3, R0, RZ, 0x6 ;  /* 0x0000000003037211 */ /* 0x000fc800078f30ff */
[----:B-1----:R-:W-:Y:S01]  /*08f0*/  SHF.R.S32.HI R17, RZ, 0x6, R3 ;  /* 0x00000006ff117819 */ /* 0x002fe20000011403 */
[----:B------:R-:W-:Y:S06]  /*0900*/  @P1 BRA `(.L_x_257) ;  /* 0x0000003400f41947 */ /* 0x000fec0003800000 */
[----:B------:R-:W-:Y:S01]  /*0910*/  SHF.R.S32.HI R0, RZ, 0x1f, R25 ;  /* 0x0000001fff007819 */ /* 0x000fe20000011419 */
[----:B------:R-:W-:Y:S01]  /*0920*/  IMAD.SHL.U32 R29, R17, 0x40, RZ ;  /* 0x00000040111d7824 */ /* 0x000fe200078e00ff */
[----:B-----5:R-:W-:Y:S01]  /*0930*/  LOP3.LUT R16, R22, 0x2, RZ, 0xfc, !PT ;  /* 0x0000000216107812 */ /* 0x020fe200078efcff */
[----:B------:R-:W-:Y:S01]  /*0940*/  ULDC UR4, c[0x0][0x214] ;  /* 0x0000850000047ab9 */ /* 0x000fe20000000800 */
[-C--:B------:R-:W-:Y:S01]  /*0950*/  LEA.HI R2, R0, R25.reuse, RZ, 0x7 ;  /* 0x0000001900027211 */ /* 0x080fe200078f38ff */
[----:B------:R-:W-:Y:S01]  /*0960*/  IMAD.IADD R22, R18, 0x1, -R29 ;  /* 0x0000000112167824 */ /* 0x000fe200078e0a1d */
[CC--:B------:R-:W-:Y:S01]  /*0970*/  LEA.HI R3, R0.reuse, R25.reuse, RZ, 0x3 ;  /* 0x0000001900037211 */ /* 0x0c0fe200078f18ff */
[----:B------:R-:W-:Y:S01]  /*0980*/  ULDC UR5, c[0x0][0x218] ;  /* 0x0000860000057ab9 */ /* 0x000fe20000000800 */
[----:B------:R-:W-:Y:S01]  /*0990*/  LEA.HI R0, R0, R25, RZ, 0x4 ;  /* 0x0000001900007211 */ /* 0x000fe200078f20ff */
[----:B------:R-:W-:Y:S01]  /*09a0*/  IMAD.SHL.U32 R13, R2, 0x8, RZ ;  /* 0x00000008020d7824 */ /* 0x000fe200078e00ff */
[----:B------:R-:W-:-:S02]  /*09b0*/  LOP3.LUT R12, R3, 0x1ffffff8, RZ, 0xc0, !PT ;  /* 0x1ffffff8030c7812 */ /* 0x000fc400078ec0ff */
[----:B------:R-:W-:Y:S02]  /*09c0*/  SHF.R.S32.HI R14, RZ, 0x3, R3 ;  /* 0x00000003ff0e7819 */ /* 0x000fe40000011403 */
[----:B------:R-:W-:Y:S01]  /*09d0*/  LOP3.LUT R2, R0, 0x1ffffff0, RZ, 0xc0, !PT ;  /* 0x1ffffff000027812 */ /* 0x000fe200078ec0ff */
[----:B------:R-:W-:Y:S01]  /*09e0*/  IMAD.IADD R12, R25, 0x1, -R12 ;  /* 0x00000001190c7824 */ /* 0x000fe200078e0a0c */
[----:B------:R-:W-:Y:S02]  /*09f0*/  LEA.HI R3, R3, R14, RZ, 0x1 ;  /* 0x0000000e03037211 */ /* 0x000fe400078f08ff */
[----:B------:R-:W-:Y:S02]  /*0a00*/  LOP3.LUT R13, R13, 0xfffffc00, RZ, 0xc0, !PT ;  /* 0xfffffc000d0d7812 */ /* 0x000fe400078ec0ff */
[----:B------:R-:W-:Y:S01]  /*0a10*/  ISETP.NE.AND P0, PT, R16, 0x3, PT ;  /* 0x000000031000780c */ /* 0x000fe20003f05270 */
[----:B------:R-:W-:Y:S01]  /*0a20*/  IMAD.IADD R16, R25, 0x1, -R2 ;  /* 0x0000000119107824 */ /* 0x000fe200078e0a02 */
[----:B------:R-:W-:Y:S01]  /*0a30*/  LOP3.LUT R25, R3, 0x7ffffe, RZ, 0xc0, !PT ;  /* 0x007ffffe03197812 */ /* 0x000fe200078ec0ff */
[----:B------:R-:W-:Y:S01]  /*0a40*/  IMAD R35, R12, 0x8, R13 ;  /* 0x000000080c237824 */ /* 0x000fe200078e020d */
[----:B------:R-:W0:Y:S01]  /*0a50*/  LDC.64 R2, c[0x0][0x230] ;  /* 0x00008c00ff027b82 */ /* 0x000e220000000a00 */
[--C-:B------:R-:W-:Y:S01]  /*0a60*/  SHF.R.S32.HI R27, RZ, 0x4, R0.reuse ;  /* 0x00000004ff1b7819 */ /* 0x100fe20000011400 */
[----:B------:R-:W-:Y:S01]  /*0a70*/  IMAD.SHL.U32 R16, R16, 0x8, RZ ;  /* 0x0000000810107824 */ /* 0x000fe200078e00ff */
[----:B------:R-:W-:Y:S01]  /*0a80*/  SHF.R.S32.HI R0, RZ, 0x1f, R0 ;  /* 0x0000001fff007819 */ /* 0x000fe20000011400 */
[----:B------:R-:W-:Y:S01]  /*0a90*/  IMAD.IADD R20, R14, 0x1, -R25 ;  /* 0x000000010e147824 */ /* 0x000fe200078e0a19 */
[----:B------:R-:W-:-:S02]  /*0aa0*/  IADD3 R25, -R19, UR4, RZ ;  /* 0x0000000413197c10 */ /* 0x000fc4000fffe1ff */
[-C--:B------:R-:W-:Y:S01]  /*0ab0*/  LEA.HI R0, R0, R27.reuse, RZ, 0x3 ;  /* 0x0000001b00007211 */ /* 0x080fe200078f18ff */
[----:B------:R-:W1:Y:S01]  /*0ac0*/  LDC.64 R12, c[0x0][0x248] ;  /* 0x00009200ff0c7b82 */ /* 0x000e620000000a00 */
[----:B------:R-:W-:Y:S02]  /*0ad0*/  SHF.R.S32.HI R31, RZ, 0x1f, R27 ;  /* 0x0000001fff1f7819 */ /* 0x000fe4000001141b */
[----:B------:R-:W-:Y:S02]  /*0ae0*/  LOP3.LUT R0, R0, 0x3fffff8, RZ, 0xc0, !PT ;  /* 0x03fffff800007812 */ /* 0x000fe400078ec0ff */
[----:B------:R-:W-:Y:S02]  /*0af0*/  IADD3 R37, P3, R22, R27, RZ ;  /* 0x0000001b16257210 */ /* 0x000fe40007f7e0ff */
[----:B------:R-:W-:Y:S01]  /*0b00*/  ISETP.GE.AND P1, PT, R16, R25, PT ;  /* 0x000000191000720c */ /* 0x000fe20003f26270 */
[----:B------:R-:W-:Y:S01]  /*0b10*/  IMAD.IADD R0, R27, 0x1, -R0 ;  /* 0x000000011b007824 */ /* 0x000fe200078e0a00 */
[----:B------:R-:W-:-:S02]  /*0b20*/  IADD3 R33, -R21, UR5, RZ ;  /* 0x0000000515217c10 */ /* 0x000fc4000fffe1ff */
[----:B------:R-:W-:Y:S01]  /*0b30*/  LEA.HI.X.SX32 R25, R22, R31, 0x1, P3 ;  /* 0x0000001f16197211 */ /* 0x000fe200018f0eff */
[----:B------:R-:W-:Y:S01]  /*0b40*/  IMAD R35, R0, 0x40, R35 ;  /* 0x0000004000237824 */ /* 0x000fe200078e0223 */
[----:B------:R-:W-:Y:S02]  /*0b50*/  SHF.R.S32.HI R14, RZ, 0x1f, R16 ;  /* 0x0000001fff0e7819 */ /* 0x000fe40000011410 */
[----:B------:R-:W-:Y:S01]  /*0b60*/  IADD3 R38, P3, P4, R4, R16, R19 ;  /* 0x0000001004267210 */ /* 0x000fe20007c7e013 */
[----:B0-----:R-:W-:Y:S01]  /*0b70*/  IMAD R24, R25, R2, RZ ;  /* 0x0000000219187224 */ /* 0x001fe200078e02ff */
[----:B------:R-:W-:Y:S01]  /*0b80*/  IADD3 R32, P5, P6, R6, R16, R21 ;  /* 0x0000001006207210 */ /* 0x000fe20007ebe015 */
[----:B------:R-:W-:Y:S01]  /*0b90*/  IMAD R0, R20, 0x200, R35 ;  /* 0x0000020014007824 */ /* 0x000fe200078e0223 */
[----:B------:R-:W-:Y:S01]  /*0ba0*/  ISETP.GE.AND P2, PT, R16, R33, PT ;  /* 0x000000211000720c */ /* 0x000fe20003f46270 */
[----:B------:R-:W-:Y:S01]  /*0bb0*/  IMAD R41, R37, R3, R24 ;  /* 0x0000000325297224 */ /* 0x000fe200078e0218 */
[----:B------:R-:W-:-:S02]  /*0bc0*/  IADD3.X R39, R9, R14, R15, P3, P4 ;  /* 0x0000000e09277210 */ /* 0x000fc40001fe840f */
[----:B------:R-:W-:Y:S01]  /*0bd0*/  IADD3.X R33, R11, R14, R23, P5, P6 ;  /* 0x0000000e0b217210 */ /* 0x000fe20002fec417 */
[----:B-1----:R-:W-:Y:S01]  /*0be0*/  IMAD R26, R25, R12, RZ ;  /* 0x0000000c191a7224 */ /* 0x002fe200078e02ff */
[----:B------:R-:W-:Y:S01]  /*0bf0*/  SHF.R.S32.HI R25, RZ, 0x1f, R0 ;  /* 0x0000001fff197819 */ /* 0x000fe20000011400 */
[----:B------:R-:W-:-:S04]  /*0c00*/  IMAD.WIDE.U32 R38, R37, R2, R38 ;  /* 0x0000000225267225 */ /* 0x000fc800078e0026 */
[C---:B------:R-:W-:Y:S02]  /*0c10*/  IMAD R35, R37.reuse, R13, R26 ;  /* 0x0000000d25237224 */ /* 0x040fe400078e021a */
[----:B------:R-:W-:-:S04]  /*0c20*/  IMAD.WIDE.U32 R32, R37, R12, R32 ;  /* 0x0000000c25207225 */ /* 0x000fc800078e0020 */
[----:B------:R-:W-:Y:S02]  /*0c30*/  IMAD.IADD R41, R39, 0x1, R41 ;  /* 0x0000000127297824 */ /* 0x000fe400078e0229 */
[----:B------:R-:W-:Y:S01]  /*0c40*/  IMAD.IADD R35, R33, 0x1, R35 ;  /* 0x0000000121237824 */ /* 0x000fe200078e0223 */
[----:B------:R-:W-:Y:S06]  /*0c50*/  @!P0 BRA `(.L_x_258) ;  /* 0x0000000000048947 */ /* 0x000fec0003800000 */
[----:B------:R-:W-:Y:S01]  /*0c60*/  BPT.TRAP 0x1 ;  /* 0x000000040000795c */ /* 0x000fe20000300000 */
.L_x_258:
[----:B------:R-:W0:Y:S01]  /*0c70*/  S2UR UR5, SR_CgaCtaId ;  /* 0x00000000000579c3 */ /* 0x000e220000008800 */
[----:B------:R-:W-:Y:S01]  /*0c80*/  UMOV UR4, 0x400 ;  /* 0x0000040000047882 */ /* 0x000fe20000000000 */
[----:B------:R-:W-:Y:S02]  /*0c90*/  IMAD.MOV.U32 R20, RZ, RZ, 0x1 ;  /* 0x00000001ff147424 */ /* 0x000fe400078e00ff */
[----:B------:R-:W-:-:S03]  /*0ca0*/  IMAD.MOV R22, RZ, RZ, -R22 ;  /* 0x000000ffff167224 */ /* 0x000fc600078e0a16 */
[----:B------:R-:W-:Y:S02]  /*0cb0*/  SHF.L.U32 R20, R20, 0x1f, RZ ;  /* 0x0000001f14147819 */ /* 0x000fe400000006ff */
[----:B------:R-:W-:-:S04]  /*0cc0*/  ISETP.GE.AND P4, PT, R27, R22, PT ;  /* 0x000000161b00720c */ /* 0x000fc80003f86270 */
[----:B------:R-:W-:Y:S01]  /*0cd0*/  P2R R24, PR, RZ, 0x10 ;  /* 0x00000010ff187803 */ /* 0x000fe20000000000 */
[----:B0-----:R-:W-:-:S09]  /*0ce0*/  ULEA UR7, UR5, UR4, 0x18 ;  /* 0x0000000405077291 */ /* 0x001fd2000f8ec03f */
[----:B------:R-:W0:Y:S02]  /*0cf0*/  SYNCS.PHASECHK.TRANS64.TRYWAIT P3, [UR7+0x38038], R20 ;  /* 0x03803814ff0075a7 */ /* 0x000e240008060147 */
[----:B0-----:R-:W-:Y:S05]  /*0d00*/  @!P3 BRA `(.L_x_259) ;  /* 0x000000c40080b947 */ /* 0x001fea0003800000 */
.L_x_586:
[----:B------:R-:W-:Y:S01]  /*0d10*/  ISETP.GE.AND P3, PT, R27, R22, PT ;  /* 0x000000161b00720c */ /* 0x000fe20003f66270 */
[----:B------:R-:W-:-:S12]  /*0d20*/  BSSY B0, `(.L_x_260) ;  /* 0x0000046000007945 */ /* 0x000fd80003800000 */
[----:B------:R-:W-:Y:S05]  /*0d30*/  @!P3 BRA `(.L_x_261) ;  /* 0x000000000044b947 */ /* 0x000fea0003800000 */
[----:B------:R-:W1:Y:S01]  /*0d40*/  S2UR UR6, SR_SWINHI ;  /* 0x00000000000679c3 */ /* 0x000e620000002f00 */
[----:B------:R-:W-:Y:S02]  /*0d50*/  ULDC.64 UR8, c[0x0][0x228] ;  /* 0x00008a0000087ab9 */ /* 0x000fe40000000a00 */
[----:B------:R-:W-:Y:S01]  /*0d60*/  LEA R42, P3, R38, UR8, 0x1 ;  /* 0x00000008262a7c11 */ /* 0x000fe2000f8608ff */
[----:B------:R-:W-:Y:S01]  /*0d70*/  UMOV UR4, UR7 ;  /* 0x0000000700047c82 */ /* 0x000fe20008000000 */
[----:B-1----:R-:W-:Y:S01]  /*0d80*/  UMOV UR5, UR6 ;  /* 0x0000000600057c82 */ /* 0x002fe20008000000 */
[----:B0-----:R-:W-:-:S04]  /*0d90*/  LEA R20, P4, R0, UR4, 0x1 ;  /* 0x0000000400147c11 */ /* 0x001fc8000f8808ff */
[----:B------:R-:W-:Y:S02]  /*0da0*/  LOP3.LUT R43, R20, 0x380, RZ, 0xc0, !PT ;  /* 0x00000380142b7812 */ /* 0x000fe400078ec0ff */
[----:B------:R-:W-:Y:S02]  /*0db0*/  LEA.HI.X R37, R0, UR5, R25, 0x1, P4 ;  /* 0x0000000500257c11 */ /* 0x000fe4000a0f0c19 */
[----:B------:R-:W-:-:S04]  /*0dc0*/  SHF.R.U64 R43, R43, 0x3, RZ ;  /* 0x000000032b2b7819 */ /* 0x000fc800000012ff */
[----:B------:R-:W-:Y:S02]  /*0dd0*/  LOP3.LUT R36, R43, R20, RZ, 0x3c, !PT ;  /* 0x000000142b247212 */ /* 0x000fe400078e3cff */
[----:B------:R-:W-:Y:S02]  /*0de0*/  LEA.HI.X R43, R38, UR9, R41, 0x1, P3 ;  /* 0x00000009262b7c11 */ /* 0x000fe400098f0c29 */
[----:B------:R-:W-:-:S05]  /*0df0*/  MOV R45, R36 ;  /* 0x00000024002d7202 */ /* 0x000fca0000000f00 */
[----:B------:R-:W-:Y:S01]  /*0e00*/  @!PT LDS RZ, [RZ] ;  /* 0x00000000fffff984 */ /* 0x000fe20000000800 */
[----:B------:R-:W-:Y:S01]  /*0e10*/  @!PT LDS RZ, [RZ] ;  /* 0x00000000fffff984 */ /* 0x000fe20000000800 */
[----:B------:R-:W-:Y:S01]  /*0e20*/  @!PT LDS RZ, [RZ] ;  /* 0x00000000fffff984 */ /* 0x000fe20000000800 */
[----:B------:R0:W-:Y:S01]  /*0e30*/  LDGSTS.E.LTC128B.128 [R45], desc[UR36][R42.64], !P1 ;  /* 0x000000002a2d7fae */ /* 0x0001e2000c921d64 */
[----:B------:R-:W-:Y:S05]  /*0e40*/  BRA `(.L_x_262) ;  /* 0x0000000000cc7947 */ /* 0x000fea0003800000 */
.L_x_261:
[----:B------:R-:W1:Y:S01]  /*0e50*/  S2UR UR6, SR_SWINHI ;  /* 0x00000000000679c3 */ /* 0x000e620000002f00 */
[----:B------:R-:W-:Y:S01]  /*0e60*/  UMOV UR4, UR7 ;  /* 0x0000000700047c82 */ /* 0x000fe20008000000 */
[----:B-1----:R-:W-:Y:S01]  /*0e70*/  UMOV UR5, UR6 ;  /* 0x0000000600057c82 */ /* 0x002fe20008000000 */
[----:B0-----:R-:W-:-:S04]  /*0e80*/  LEA R20, P3, R0, UR4, 0x1 ;  /* 0x0000000400147c11 */ /* 0x001fc8000f8608ff */
[----:B------:R-:W-:Y:S02]  /*0e90*/  IADD3 R43, P4, R20, 0x2, RZ ;  /* 0x00000002142b7810 */ /* 0x000fe40007f9e0ff */
[----:B------:R-:W-:Y:S02]  /*0ea0*/  LEA.HI.X R37, R0, UR5, R25, 0x1, P3 ;  /* 0x0000000500257c11 */ /* 0x000fe400098f0c19 */
[C---:B------:R-:W-:Y:S02]  /*0eb0*/  IADD3 R45, P5, R20.reuse, 0x4, RZ ;  /* 0x00000004142d7810 */ /* 0x040fe40007fbe0ff */
[----:B------:R-:W-:Y:S02]  /*0ec0*/  LOP3.LUT R42, R43, 0x380, RZ, 0xc0, !PT ;  /* 0x000003802b2a7812 */ /* 0x000fe400078ec0ff */
[----:B------:R-:W-:Y:S02]  /*0ed0*/  IADD3 R47, P3, R20, 0x6, RZ ;  /* 0x00000006142f7810 */ /* 0x000fe40007f7e0ff */
[----:B------:R-:W-:-:S02]  /*0ee0*/  LOP3.LUT R44, R45, 0x380, RZ, 0xc0, !PT ;  /* 0x000003802d2c7812 */ /* 0x000fc400078ec0ff */
[----:B------:R-:W-:Y:S02]  /*0ef0*/  SHF.R.U64 R42, R42, 0x3, RZ ;  /* 0x000000032a2a7819 */ /* 0x000fe400000012ff */
[----:B------:R-:W-:Y:S02]  /*0f00*/  LOP3.LUT R46, R47, 0x380, RZ, 0xc0, !PT ;  /* 0x000003802f2e7812 */ /* 0x000fe400078ec0ff */
[----:B------:R-:W-:Y:S02]  /*0f10*/  SHF.R.U64 R44, R44, 0x3, RZ ;  /* 0x000000032c2c7819 */ /* 0x000fe400000012ff */
[----:B------:R-:W-:Y:S01]  /*0f20*/  LOP3.LUT R42, R42, R43, RZ, 0x3c, !PT ;  /* 0x0000002b2a2a7212 */ /* 0x000fe200078e3cff */
[----:B------:R-:W-:Y:S01]  /*0f30*/  IMAD.X R43, RZ, RZ, R37, P4 ;  /* 0x000000ffff2b7224 */ /* 0x000fe200020e0625 */
[----:B------:R-:W-:Y:S02]  /*0f40*/  SHF.R.U64 R46, R46, 0x3, RZ ;  /* 0x000000032e2e7819 */ /* 0x000fe400000012ff */
[----:B------:R-:W-:-:S02]  /*0f50*/  IADD3 R55, P4, R20, 0x8, RZ ;  /* 0x0000000814377810 */ /* 0x000fc40007f9e0ff */
[----:B------:R-:W-:Y:S01]  /*0f60*/  LOP3.LUT R44, R44, R45, RZ, 0x3c, !PT ;  /* 0x0000002d2c2c7212 */ /* 0x000fe200078e3cff */
[--C-:B------:R-:W-:Y:S01]  /*0f70*/  IMAD.X R45, RZ, RZ, R37.reuse, P5 ;  /* 0x000000ffff2d7224 */ /* 0x100fe200028e0625 */
[----:B------:R-:W-:Y:S01]  /*0f80*/  LOP3.LUT R46, R46, R47, RZ, 0x3c, !PT ;  /* 0x0000002f2e2e7212 */ /* 0x000fe200078e3cff */
[--C-:B------:R-:W-:Y:S01]  /*0f90*/  IMAD.X R47, RZ, RZ, R37.reuse, P3 ;  /* 0x000000ffff2f7224 */ /* 0x100fe200018e0625 */
[C---:B------:R-:W-:Y:S01]  /*0fa0*/  LOP3.LUT R24, R20.reuse, 0x380, RZ, 0xc0, !PT ;  /* 0x0000038014187812 */ /* 0x040fe200078ec0ff */
[----:B------:R-:W-:Y:S01]  /*0fb0*/  IMAD.X R59, RZ, RZ, R37, P4 ;  /* 0x000000ffff3b7224 */ /* 0x000fe200020e0625 */
[C---:B------:R-:W-:Y:S02]  /*0fc0*/  IADD3 R49, P5, R20.reuse, 0xa, RZ ;  /* 0x0000000a14317810 */ /* 0x040fe40007fbe0ff */
[C---:B------:R-:W-:Y:S02]  /*0fd0*/  IADD3 R51, P3, R20.reuse, 0xc, RZ ;  /* 0x0000000c14337810 */ /* 0x040fe40007f7e0ff */
[----:B------:R-:W-:-:S02]  /*0fe0*/  IADD3 R53, P4, R20, 0xe, RZ ;  /* 0x0000000e14357810 */ /* 0x000fc40007f9e0ff */
[----:B------:R-:W-:Y:S02]  /*0ff0*/  SHF.R.U64 R57, R24, 0x3, RZ ;  /* 0x0000000318397819 */ /* 0x000fe400000012ff */
[----:B------:R-:W-:Y:S02]  /*1000*/  LOP3.LUT R24, R55, 0x380, RZ, 0xc0, !PT ;  /* 0x0000038037187812 */ /* 0x000fe400078ec0ff */
[----:B------:R-:W-:Y:S02]  /*1010*/  LOP3.LUT R48, R49, 0x380, RZ, 0xc0, !PT ;  /* 0x0000038031307812 */ /* 0x000fe400078ec0ff */
[----:B------:R-:W-:Y:S02]  /*1020*/  LOP3.LUT R50, R51, 0x380, RZ, 0xc0, !PT ;  /* 0x0000038033327812 */ /* 0x000fe400078ec0ff */
[----:B------:R-:W-:Y:S02]  /*1030*/  LOP3.LUT R52, R53, 0x380, RZ, 0xc0, !PT ;  /* 0x0000038035347812 */ /* 0x000fe400078ec0ff */
[----:B------:R-:W-:-:S02]  /*1040*/  LOP3.LUT R36, R57, R20, RZ, 0x3c, !PT ;  /* 0x0000001439247212 */ /* 0x000fc400078e3cff */
[----:B------:R-:W-:Y:S02]  /*1050*/  SHF.R.U64 R24, R24, 0x3, RZ ;  /* 0x0000000318187819 */ /* 0x000fe400000012ff */
[----:B------:R-:W-:Y:S01]  /*1060*/  SHF.R.U64 R48, R48, 0x3, RZ ;  /* 0x0000000330307819 */ /* 0x000fe200000012ff */
[----:B------:R1:W-:Y:S01]  /*1070*/  ST.E.U16 desc[UR36][R36.64], RZ ;  /* 0x000000ff24007985 */ /* 0x0003e2000c101524 */
[----:B------:R-:W-:Y:S02]  /*1080*/  SHF.R.U64 R50, R50, 0x3, RZ ;  /* 0x0000000332327819 */ /* 0x000fe400000012ff */
[----:B------:R-:W-:Y:S01]  /*1090*/  SHF.R.U64 R52, R52, 0x3, RZ ;  /* 0x0000000334347819 */ /* 0x000fe200000012ff */
[----:B------:R1:W-:Y:S01]  /*10a0*/  ST.E.U16 desc[UR36][R42.64], RZ ;  /* 0x000000ff2a007985 */ /* 0x0003e2000c101524 */
[----:B------:R-:W-:Y:S02]  /*10b0*/  LOP3.LUT R58, R24, R55, RZ, 0x3c, !PT ;  /* 0x00000037183a7212 */ /* 0x000fe400078e3cff */
[----:B------:R-:W-:Y:S01]  /*10c0*/  LOP3.LUT R48, R48, R49, RZ, 0x3c, !PT ;  /* 0x0000003130307212 */ /* 0x000fe200078e3cff */
[--C-:B------:R-:W-:Y:S01]  /*10d0*/  IMAD.X R49, RZ, RZ, R37.reuse, P5 ;  /* 0x000000ffff317224 */ /* 0x100fe200028e0625 */
[----:B------:R-:W-:Y:S01]  /*10e0*/  LOP3.LUT R50, R50, R51, RZ, 0x3c, !PT ;  /* 0x0000003332327212 */ /* 0x000fe200078e3cff */
[--C-:B------:R-:W-:Y:S01]  /*10f0*/  IMAD.X R51, RZ, RZ, R37.reuse, P3 ;  /* 0x000000ffff337224 */ /* 0x100fe200018e0625 */
[----:B------:R-:W-:Y:S01]  /*1100*/  LOP3.LUT R52, R52, R53, RZ, 0x3c, !PT ;  /* 0x0000003534347212 */ /* 0x000fe200078e3cff */
[----:B------:R1:W-:Y:S01]  /*1110*/  ST.E.U16 desc[UR36][R44.64], RZ ;  /* 0x000000ff2c007985 */ /* 0x0003e2000c101524 */
[----:B------:R-:W-:-:S03]  /*1120*/  IMAD.X R53, RZ, RZ, R37, P4 ;  /* 0x000000ffff357224 */ /* 0x000fc600020e0625 */
[----:B------:R1:W-:Y:S04]  /*1130*/  ST.E.U16 desc[UR36][R46.64], RZ ;  /* 0x000000ff2e007985 */ /* 0x0003e8000c101524 */
[----:B------:R1:W-:Y:S04]  /*1140*/  ST.E.U16 desc[UR36][R58.64], RZ ;  /* 0x000000ff3a007985 */ /* 0x0003e8000c101524 */
[----:B------:R1:W-:Y:S04]  /*1150*/  ST.E.U16 desc[UR36][R48.64], RZ ;  /* 0x000000ff30007985 */ /* 0x0003e8000c101524 */
[----:B------:R1:W-:Y:S04]  /*1160*/  ST.E.U16 desc[UR36][R50.64], RZ ;  /* 0x000000ff32007985 */ /* 0x0003e8000c101524 */
[----:B------:R1:W-:Y:S02]  /*1170*/  ST.E.U16 desc[UR36][R52.64], RZ ;  /* 0x000000ff34007985 */ /* 0x0003e4000c101524 */
.L_x_262:
[----:B------:R-:W-:Y:S05]  /*1180*/  BSYNC B0 ;  /* 0x0000000000007941 */ /* 0x000fea0003800000 */
.L_x_260:
[----:B01----:R-:W-:Y:S01]  /*1190*/  VIADD R43, R27, 0x10 ;  /* 0x000000101b2b7836 */ /* 0x003fe20000000000 */
[----:B------:R-:W-:Y:S04]  /*11a0*/  BSSY B0, `(.L_x_263) ;  /* 0x0000043000007945 */ /* 0x000fe80003800000 */
[----:B------:R-:W-:-:S13]  /*11b0*/  ISETP.GE.AND P3, PT, R43, R22, PT ;  /* 0x000000162b00720c */ /* 0x000fda0003f66270 */
[----:B------:R-:W-:Y:S05]  /*11c0*/  @!P3 BRA `(.L_x_264) ;  /* 0x000000000040b947 */ /* 0x000fea0003800000 */
[----:B------:R-:W-:Y:S01]  /*11d0*/  IADD3 R43, P4, R20, 0x1000, RZ ;  /* 0x00001000142b7810 */ /* 0x000fe20007f9e0ff */
[----:B------:R-:W-:Y:S01]  /*11e0*/  ULDC.64 UR4, c[0x0][0x228] ;  /* 0x00008a0000047ab9 */ /* 0x000fe20000000a00 */
[C---:B------:R-:W-:Y:S02]  /*11f0*/  LEA R24, P5, R2.reuse, R38, 0x4 ;  /* 0x0000002602187211 */ /* 0x040fe400078a20ff */
[----:B------:R-:W-:Y:S02]  /*1200*/  LOP3.LUT R42, R43, 0x380, RZ, 0xc0, !PT ;  /* 0x000003802b2a7812 */ /* 0x000fe400078ec0ff */
[----:B------:R-:W-:Y:S02]  /*1210*/  LEA.HI.X R45, R2, R41, R3, 0x4, P5 ;  /* 0x00000029022d7211 */ /* 0x000fe400028f2403 */
[----:B------:R-:W-:Y:S02]  /*1220*/  SHF.R.U64 R42, R42, 0x3, RZ ;  /* 0x000000032a2a7819 */ /* 0x000fe400000012ff */
[----:B------:R-:W-:-:S02]  /*1230*/  LEA R44, P5, R24, UR4, 0x1 ;  /* 0x00000004182c7c11 */ /* 0x000fc4000f8a08ff */
[----:B------:R-:W-:Y:S01]  /*1240*/  LOP3.LUT R42, R42, R43, RZ, 0x3c, !PT ;  /* 0x0000002b2a2a7212 */ /* 0x000fe200078e3cff */
[----:B------:R-:W-:Y:S01]  /*1250*/  IMAD.X R43, RZ, RZ, R37, P4 ;  /* 0x000000ffff2b7224 */ /* 0x000fe200020e0625 */
[----:B------:R-:W-:-:S04]  /*1260*/  LEA.HI.X R45, R24, UR5, R45, 0x1, P5 ;  /* 0x00000005182d7c11 */ /* 0x000fc8000a8f0c2d */
[----:B------:R-:W-:-:S05]  /*1270*/  MOV R43, R42 ;  /* 0x0000002a002b7202 */ /* 0x000fca0000000f00 */
[----:B------:R-:W-:Y:S01]  /*1280*/  @!PT LDS RZ, [RZ] ;  /* 0x00000000fffff984 */ /* 0x000fe20000000800 */
[----:B------:R-:W-:Y:S01]  /*1290*/  @!PT LDS RZ, [RZ] ;  /* 0x00000000fffff984 */ /* 0x000fe20000000800 */
[----:B------:R-:W-:Y:S01]  /*12a0*/  @!PT LDS RZ, [RZ] ;  /* 0x00000000fffff984 */ /* 0x000fe20000000800 */
[----:B------:R1:W-:Y:S01]  /*12b0*/  LDGSTS.E.LTC128B.128 [R43], desc[UR36][R44.64], !P1 ;  /* 0x000000002c2b7fae */ /* 0x0003e2000c921d64 */
[----:B------:R-:W-:Y:S05]  /*12c0*/  BRA `(.L_x_265) ;  /* 0x0000000000c07947 */ /* 0x000fea0003800000 */
.L_x_264:
[C---:B------:R-:W-:Y:S02]  /*12d0*/  IADD3 R24, P4, R20.reuse, 0x1000, RZ ;  /* 0x0000100014187810 */ /* 0x040fe40007f9e0ff */
[----:B------:R-:W-:Y:S02]  /*12e0*/  IADD3 R47, P5, R20, 0x1002, RZ ;  /* 0x00001002142f7810 */ /* 0x000fe40007fbe0ff */
[----:B------:R-:W-:Y:S01]  /*12f0*/  LOP3.LUT R28, R24, 0x380, RZ, 0xc0, !PT ;  /* 0x00000380181c7812 */ /* 0x000fe200078ec0ff */
[--C-:B------:R-:W-:Y:S01]  /*1300*/  IMAD.X R53, RZ, RZ, R37.reuse, P4 ;  /* 0x000000ffff357224 */ /* 0x100fe200020e0625 */
[----:B------:R-:W-:Y:S01]  /*1310*/  IADD3 R45, P4, R20, 0x1004, RZ ;  /* 0x00001004142d7810 */ /* 0x000fe20007f9e0ff */
[----:B------:R-:W-:Y:S01]  /*1320*/  IMAD.X R43, RZ, RZ, R37, P5 ;  /* 0x000000ffff2b7224 */ /* 0x000fe200028e0625 */
[----:B------:R-:W-:Y:S02]  /*1330*/  LOP3.LUT R26, R47, 0x380, RZ, 0xc0, !PT ;  /* 0x000003802f1a7812 */ /* 0x000fe400078ec0ff */
[----:B------:R-:W-:-:S02]  /*1340*/  LOP3.LUT R44, R45, 0x380, RZ, 0xc0, !PT ;  /* 0x000003802d2c7812 */ /* 0x000fc400078ec0ff */
[----:B------:R-:W-:Y:S02]  /*1350*/  SHF.R.U64 R51, R28, 0x3, RZ ;  /* 0x000000031c337819 */ /* 0x000fe400000012ff */
[----:B------:R-:W-:Y:S02]  /*1360*/  IADD3 R49, P5, R20, 0x1006, RZ ;  /* 0x0000100614317810 */ /* 0x000fe40007fbe0ff */
[----:B------:R-:W-:Y:S02]  /*1370*/  SHF.R.U64 R44, R44, 0x3, RZ ;  /* 0x000000032c2c7819 */ /* 0x000fe400000012ff */
[----:B------:R-:W-:Y:S02]  /*1380*/  SHF.R.U64 R26, R26, 0x3, RZ ;  /* 0x000000031a1a7819 */ /* 0x000fe400000012ff */
[----:B------:R-:W-:Y:S02]  /*1390*/  LOP3.LUT R52, R51, R24, RZ, 0x3c, !PT ;  /* 0x0000001833347212 */ /* 0x000fe400078e3cff */
[----:B------:R-:W-:-:S02]  /*13a0*/  LOP3.LUT R24, R49, 0x380, RZ, 0xc0, !PT ;  /* 0x0000038031187812 */ /* 0x000fc400078ec0ff */
[----:B------:R-:W-:Y:S01]  /*13b0*/  LOP3.LUT R44, R44, R45, RZ, 0x3c, !PT ;  /* 0x0000002d2c2c7212 */ /* 0x000fe200078e3cff */
[--C-:B------:R-:W-:Y:S01]  /*13c0*/  IMAD.X R45, RZ, RZ, R37.reuse, P4 ;  /* 0x000000ffff2d7224 */ /* 0x100fe200020e0625 */
[----:B------:R-:W-:Y:S01]  /*13d0*/  LOP3.LUT R42, R26, R47, RZ, 0x3c, !PT ;  /* 0x0000002f1a2a7212 */ /* 0x000fe200078e3cff */
[--C-:B------:R-:W-:Y:S01]  /*13e0*/  IMAD.X R47, RZ, RZ, R37.reuse, P5 ;  /* 0x000000ffff2f7224 */ /* 0x100fe200028e0625 */
[----:B------:R-:W-:Y:S01]  /*13f0*/  IADD3 R57, P4, R20, 0x1008, RZ ;  /* 0x0000100814397810 */ /* 0x000fe20007f9e0ff */
[----:B------:R0:W-:Y:S01]  /*1400*/  ST.E.U16 desc[UR36][R52.64], RZ ;  /* 0x000000ff34007985 */ /* 0x0001e2000c101524 */
[----:B------:R-:W-:Y:S02]  /*1410*/  SHF.R.U64 R24, R24, 0x3, RZ ;  /* 0x0000000318187819 */ /* 0x000fe400000012ff */
[----:B------:R-:W-:Y:S01]  /*1420*/  IADD3 R55, P5, R20, 0x100a, RZ ;  /* 0x0000100a14377810 */ /* 0x000fe20007fbe0ff */
[--C-:B------:R-:W-:Y:S01]  /*1430*/  IMAD.X R59, RZ, RZ, R37.reuse, P4 ;  /* 0x000000ffff3b7224 */ /* 0x100fe200020e0625 */
[----:B------:R-:W-:Y:S01]  /*1440*/  LOP3.LUT R46, R24, R49, RZ, 0x3c, !PT ;  /* 0x00000031182e7212 */ /* 0x000fe200078e3cff */
[----:B------:R0:W-:Y:S01]  /*1450*/  ST.E.U16 desc[UR36][R42.64], RZ ;  /* 0x000000ff2a007985 */ /* 0x0001e2000c101524 */
[C---:B------:R-:W-:Y:S01]  /*1460*/  IADD3 R49, P4, R20.reuse, 0x100c, RZ ;  /* 0x0000100c14317810 */ /* 0x040fe20007f9e0ff */
[----:B------:R-:W-:Y:S01]  /*1470*/  IMAD.X R61, RZ, RZ, R37, P5 ;  /* 0x000000ffff3d7224 */ /* 0x000fe200028e0625 */
[----:B------:R-:W-:Y:S01]  /*1480*/  IADD3 R51, P5, R20, 0x100e, RZ ;  /* 0x0000100e14337810 */ /* 0x000fe20007fbe0ff */
[----:B------:R0:W-:Y:S01]  /*1490*/  ST.E.U16 desc[UR36][R44.64], RZ ;  /* 0x000000ff2c007985 */ /* 0x0001e2000c101524 */
[----:B------:R-:W-:-:S02]  /*14a0*/  LOP3.LUT R26, R57, 0x380, RZ, 0xc0, !PT ;  /* 0x00000380391a7812 */ /* 0x000fc400078ec0ff */
[----:B------:R-:W-:Y:S01]  /*14b0*/  LOP3.LUT R24, R55, 0x380, RZ, 0xc0, !PT ;  /* 0x0000038037187812 */ /* 0x000fe200078ec0ff */
[----:B------:R0:W-:Y:S01]  /*14c0*/  ST.E.U16 desc[UR36][R46.64], RZ ;  /* 0x000000ff2e007985 */ /* 0x0001e2000c101524 */
[----:B------:R-:W-:Y:S02]  /*14d0*/  LOP3.LUT R48, R49, 0x380, RZ, 0xc0, !PT ;  /* 0x0000038031307812 */ /* 0x000fe400078ec0ff */
[----:B------:R-:W-:Y:S02]  /*14e0*/  LOP3.LUT R50, R51, 0x380, RZ, 0xc0, !PT ;  /* 0x0000038033327812 */ /* 0x000fe400078ec0ff */
[----:B------:R-:W-:Y:S02]  /*14f0*/  SHF.R.U64 R26, R26, 0x3, RZ ;  /* 0x000000031a1a7819 */ /* 0x000fe400000012ff */
[----:B------:R-:W-:Y:S02]  /*1500*/  SHF.R.U64 R24, R24, 0x3, RZ ;  /* 0x0000000318187819 */ /* 0x000fe400000012ff */
[----:B------:R-:W-:-:S02]  /*1510*/  SHF.R.U64 R48, R48, 0x3, RZ ;  /* 0x0000000330307819 */ /* 0x000fc400000012ff */
[----:B------:R-:W-:Y:S02]  /*1520*/  SHF.R.U64 R50, R50, 0x3, RZ ;  /* 0x0000000332327819 */ /* 0x000fe400000012ff */
[----:B------:R-:W-:Y:S02]  /*1530*/  LOP3.LUT R58, R26, R57, RZ, 0x3c, !PT ;  /* 0x000000391a3a7212 */ /* 0x000fe400078e3cff */
[----:B------:R-:W-:Y:S02]  /*1540*/  LOP3.LUT R60, R24, R55, RZ, 0x3c, !PT ;  /* 0x00000037183c7212 */ /* 0x000fe400078e3cff */
[----:B------:R-:W-:Y:S01]  /*1550*/  LOP3.LUT R48, R48, R49, RZ, 0x3c, !PT ;  /* 0x0000003130307212 */ /* 0x000fe200078e3cff */
[--C-:B------:R-:W-:Y:S01]  /*1560*/  IMAD.X R49, RZ, RZ, R37.reuse, P4 ;  /* 0x000000ffff317224 */ /* 0x100fe200020e0625 */
[----:B------:R-:W-:Y:S01]  /*1570*/  LOP3.LUT R50, R50, R51, RZ, 0x3c, !PT ;  /* 0x0000003332327212 */ /* 0x000fe200078e3cff */
[----:B------:R-:W-:Y:S01]  /*1580*/  IMAD.X R51, RZ, RZ, R37, P5 ;  /* 0x000000ffff337224 */ /* 0x000fe200028e0625 */
[----:B------:R0:W-:Y:S04]  /*1590*/  ST.E.U16 desc[UR36][R58.64], RZ ;  /* 0x000000ff3a007985 */ /* 0x0001e8000c101524 */
[----:B------:R0:W-:Y:S04]  /*15a0*/  ST.E.U16 desc[UR36][R60.64], RZ ;  /* 0x000000ff3c007985 */ /* 0x0001e8000c101524 */
[----:B------:R0:W-:Y:S04]  /*15b0*/  ST.E.U16 desc[UR36][R48.64], RZ ;  /* 0x000000ff30007985 */ /* 0x0001e8000c101524 */
[----:B------:R0:W-:Y:S02]  /*15c0*/  ST.E.U16 desc[UR36][R50.64], RZ ;  /* 0x000000ff32007985 */ /* 0x0001e4000c101524 */
.L_x_265:
[----:B------:R-:W-:Y:S05]  /*15d0*/  BSYNC B0 ;  /* 0x0000000000007941 */ /* 0x000fea0003800000 */
.L_x_263:
[----:B01----:R-:W-:Y:S01]  /*15e0*/  VIADD R43, R27, 0x20 ;  /* 0x000000201b2b7836 */ /* 0x003fe20000000000 */
[----:B------:R-:W-:Y:S04]  /*15f0*/  BSSY B0, `(.L_x_266) ;  /* 0x0000043000007945 */ /* 0x000fe80003800000 */
[----:B------:R-:W-:-:S13]  /*1600*/  ISETP.GE.AND P4, PT, R43, R22, PT ;  /* 0x000000162b00720c */ /* 0x000fda0003f86270 */
[----:B------:R-:W-:Y:S05]  /*1610*/  @!P4 BRA `(.L_x_267) ;  /* 0x000000000040c947 */ /* 0x000fea0003800000 */
[----:B------:R-:W-:Y:S01]  /*1620*/  LEA R24, P5, R2, R38, 0x5 ;  /* 0x0000002602187211 */ /* 0x000fe200078a28ff */
[----:B------:R-:W-:-:S03]  /*1630*/  ULDC.64 UR4, c[0x0][0x228] ;  /* 0x00008a0000047ab9 */ /* 0x000fc60000000a00 */
[----:B------:R-:W-:Y:S02]  /*1640*/  LEA.HI.X R43, R2, R41, R3, 0x5, P5 ;  /* 0x00000029022b7211 */ /* 0x000fe400028f2c03 */
[----:B------:R-:W-:-:S04]  /*1650*/  LEA R44, P5, R24, UR4, 0x1 ;  /* 0x00000004182c7c11 */ /* 0x000fc8000f8a08ff */
[----:B------:R-:W-:Y:S02]  /*1660*/  LEA.HI.X R45, R24, UR5, R43, 0x1, P5 ;  /* 0x00000005182d7c11 */ /* 0x000fe4000a8f0c2b */
[----:B------:R-:W-:-:S04]  /*1670*/  IADD3 R47, P5, R20, 0x2000, RZ ;  /* 0x00002000142f7810 */ /* 0x000fc80007fbe0ff */
[----:B------:R-:W-:Y:S01]  /*1680*/  LOP3.LUT R24, R47, 0x380, RZ, 0xc0, !PT ;  /* 0x000003802f187812 */ /* 0x000fe200078ec0ff */
[----:B------:R-:W-:-:S03]  /*1690*/  IMAD.X R43, RZ, RZ, R37, P5 ;  /* 0x000000ffff2b7224 */ /* 0x000fc600028e0625 */
[----:B------:R-:W-:-:S04]  /*16a0*/  SHF.R.U64 R24, R24, 0x3, RZ ;  /* 0x0000000318187819 */ /* 0x000fc800000012ff */
[----:B------:R-:W-:-:S04]  /*16b0*/  LOP3.LUT R42, R24, R47, RZ, 0x3c, !PT ;  /* 0x0000002f182a7212 */ /* 0x000fc800078e3cff */
[----:B------:R-:W-:-:S05]  /*16c0*/  MOV R43, R42 ;  /* 0x0000002a002b7202 */ /* 0x000fca0000000f00 */
[----:B------:R-:W-:Y:S01]  /*16d0*/  @!PT LDS RZ, [RZ] ;  /* 0x00000000fffff984 */ /* 0x000fe20000000800 */
[----:B------:R-:W-:Y:S01]  /*16e0*/  @!PT LDS RZ, [RZ] ;  /* 0x00000000fffff984 */ /* 0x000fe20000000800 */
[----:B------:R-:W-:Y:S01]  /*16f0*/  @!PT LDS RZ, [RZ] ;  /* 0x00000000fffff984 */ /* 0x000fe20000000800 */
[----:B------:R0:W-:Y:S01]  /*1700*/  LDGSTS.E.LTC128B.128 [R43], desc[UR36][R44.64], !P1 ;  /* 0x000000002c2b7fae */ /* 0x0001e2000c921d64 */
[----:B------:R-:W-:Y:S05]  /*1710*/  BRA `(.L_x_268) ;  /* 0x0000000000c07947 */ /* 0x000fea0003800000 */
.L_x_267:
[----:B------:R-:W-:-:S04]  /*1720*/  IADD3 R24, P5, R20, 0x2000, RZ ;  /* 0x0000200014187810 */ /* 0x000fc80007fbe0ff */
[----:B------:R-:W-:Y:S01]  /*1730*/  LOP3.LUT R26, R24, 0x380, RZ, 0xc0, !PT ;  /* 0x00000380181a7812 */ /* 0x000fe200078ec0ff */
[--C-:B------:R-:W-:Y:S01]  /*1740*/  IMAD.X R51, RZ, RZ, R37.reuse, P5 ;  /* 0x000000ffff337224 */ /* 0x100fe200028e0625 */
[----:B------:R-:W-:Y:S02]  /*1750*/  IADD3 R61, P5, R20, 0x2002, RZ ;  /* 0x00002002143d7810 */ /* 0x000fe40007fbe0ff */
[----:B------:R-:W-:Y:S02]  /*1760*/  SHF.R.U64 R53, R26, 0x3, RZ ;  /* 0x000000031a357819 */ /* 0x000fe400000012ff */
[----:B------:R-:W-:Y:S01]  /*1770*/  LOP3.LUT R28, R61, 0x380, RZ, 0xc0, !PT ;  /* 0x000003803d1c7812 */ /* 0x000fe200078ec0ff */
[----:B------:R-:W-:Y:S01]  /*1780*/  IMAD.X R43, RZ, RZ, R37, P5 ;  /* 0x000000ffff2b7224 */ /* 0x000fe200028e0625 */
[----:B------:R-:W-:Y:S02]  /*1790*/  IADD3 R59, P5, R20, 0x2004, RZ ;  /* 0x00002004143b7810 */ /* 0x000fe40007fbe0ff */
[----:B------:R-:W-:-:S02]  /*17a0*/  LOP3.LUT R50, R53, R24, RZ, 0x3c, !PT ;  /* 0x0000001835327212 */ /* 0x000fc400078e3cff */
[----:B------:R-:W-:Y:S01]  /*17b0*/  LOP3.LUT R26, R59, 0x380, RZ, 0xc0, !PT ;  /* 0x000003803b1a7812 */ /* 0x000fe200078ec0ff */
[--C-:B------:R-:W-:Y:S01]  /*17c0*/  IMAD.X R45, RZ, RZ, R37.reuse, P5 ;  /* 0x000000ffff2d7224 */ /* 0x100fe200028e0625 */
[----:B------:R-:W-:Y:S01]  /*17d0*/  IADD3 R49, P5, R20, 0x2006, RZ ;  /* 0x0000200614317810 */ /* 0x000fe20007fbe0ff */
[----:B------:R1:W-:Y:S01]  /*17e0*/  ST.E.U16 desc[UR36][R50.64], RZ ;  /* 0x000000ff32007985 */ /* 0x0003e2000c101524 */
[----:B------:R-:W-:Y:S02]  /*17f0*/  SHF.R.U64 R26, R26, 0x3, RZ ;  /* 0x000000031a1a7819 */ /* 0x000fe400000012ff */
[----:B------:R-:W-:Y:S01]  /*1800*/  LOP3.LUT R24, R49, 0x380, RZ, 0xc0, !PT ;  /* 0x0000038031187812 */ /* 0x000fe200078ec0ff */
[----:B------:R-:W-:Y:S01]  /*1810*/  IMAD.X R47, RZ, RZ, R37, P5 ;  /* 0x000000ffff2f7224 */ /* 0x000fe200028e0625 */
[----:B------:R-:W-:Y:S02]  /*1820*/  IADD3 R57, P5, R20, 0x2008, RZ ;  /* 0x0000200814397810 */ /* 0x000fe40007fbe0ff */
[----:B------:R-:W-:-:S02]  /*1830*/  SHF.R.U64 R24, R24, 0x3, RZ ;  /* 0x0000000318187819 */ /* 0x000fc400000012ff */
[----:B------:R-:W-:Y:S01]  /*1840*/  SHF.R.U64 R28, R28, 0x3, RZ ;  /* 0x000000031c1c7819 */ /* 0x000fe200000012ff */
[--C-:B------:R-:W-:Y:S01]  /*1850*/  IMAD.X R63, RZ, RZ, R37.reuse, P5 ;  /* 0x000000ffff3f7224 */ /* 0x100fe200028e0625 */
[----:B------:R-:W-:Y:S02]  /*1860*/  IADD3 R55, P5, R20, 0x200a, RZ ;  /* 0x0000200a14377810 */ /* 0x000fe40007fbe0ff */
[----:B------:R-:W-:Y:S02]  /*1870*/  LOP3.LUT R44, R26, R59, RZ, 0x3c, !PT ;  /* 0x0000003b1a2c7212 */ /* 0x000fe400078e3cff */
[----:B------:R-:W-:Y:S01]  /*1880*/  LOP3.LUT R46, R24, R49, RZ, 0x3c, !PT ;  /* 0x00000031182e7212 */ /* 0x000fe200078e3cff */
[----:B------:R-:W-:Y:S01]  /*1890*/  IMAD.X R65, RZ, RZ, R37, P5 ;  /* 0x000000ffff417224 */ /* 0x000fe200028e0625 */
[----:B------:R-:W-:Y:S02]  /*18a0*/  IADD3 R53, P5, R20, 0x200c, RZ ;  /* 0x0000200c14357810 */ /* 0x000fe40007fbe0ff */
[----:B------:R-:W-:-:S02]  /*18b0*/  LOP3.LUT R42, R28, R61, RZ, 0x3c, !PT ;  /* 0x0000003d1c2a7212 */ /* 0x000fc400078e3cff */
[----:B------:R-:W-:Y:S01]  /*18c0*/  LOP3.LUT R28, R57, 0x380, RZ, 0xc0, !PT ;  /* 0x00000380391c7812 */ /* 0x000fe200078ec0ff */
[----:B------:R-:W-:Y:S01]  /*18d0*/  IMAD.X R59, RZ, RZ, R37, P5 ;  /* 0x000000ffff3b7224 */ /* 0x000fe200028e0625 */
[----:B------:R-:W-:Y:S01]  /*18e0*/  IADD3 R49, P5, R20, 0x200e, RZ ;  /* 0x0000200e14317810 */ /* 0x000fe20007fbe0ff */
[----:B------:R1:W-:Y:S01]  /*18f0*/  ST.E.U16 desc[UR36][R42.64], RZ ;  /* 0x000000ff2a007985 */ /* 0x0003e2000c101524 */
[----:B------:R-:W-:Y:S02]  /*1900*/  LOP3.LUT R26, R55, 0x380, RZ, 0xc0, !PT ;  /* 0x00000380371a7812 */ /* 0x000fe400078ec0ff */
[----:B------:R-:W-:Y:S01]  /*1910*/  LOP3.LUT R24, R53, 0x380, RZ, 0xc0, !PT ;  /* 0x0000038035187812 */ /* 0x000fe200078ec0ff */
[----:B------:R1:W-:Y:S01]  /*1920*/  ST.E.U16 desc[UR36][R44.64], RZ ;  /* 0x000000ff2c007985 */ /* 0x0003e2000c101524 */
[----:B------:R-:W-:Y:S02]  /*1930*/  LOP3.LUT R48, R49, 0x380, RZ, 0xc0, !PT ;  /* 0x0000038031307812 */ /* 0x000fe400078ec0ff */
[----:B------:R-:W-:Y:S01]  /*1940*/  SHF.R.U64 R28, R28, 0x3, RZ ;  /* 0x000000031c1c7819 */ /* 0x000fe200000012ff */
[----:B------:R1:W-:Y:S01]  /*1950*/  ST.E.U16 desc[UR36][R46.64], RZ ;  /* 0x000000ff2e007985 */ /* 0x0003e2000c101524 */
[----:B------:R-:W-:-:S02]  /*1960*/  SHF.R.U64 R26, R26, 0x3, RZ ;  /* 0x000000031a1a7819 */ /* 0x000fc400000012ff */
[----:B------:R-:W-:Y:S02]  /*1970*/  SHF.R.U64 R24, R24, 0x3, RZ ;  /* 0x0000000318187819 */ /* 0x000fe400000012ff */
[----:B------:R-:W-:Y:S02]  /*1980*/  SHF.R.U64 R48, R48, 0x3, RZ ;  /* 0x0000000330307819 */ /* 0x000fe400000012ff */
[----:B------:R-:W-:Y:S02]  /*1990*/  LOP3.LUT R62, R28, R57, RZ, 0x3c, !PT ;  /* 0x000000391c3e7212 */ /* 0x000fe400078e3cff */
[----:B------:R-:W-:Y:S02]  /*19a0*/  LOP3.LUT R64, R26, R55, RZ, 0x3c, !PT ;  /* 0x000000371a407212 */ /* 0x000fe400078e3cff */
[----:B------:R-:W-:Y:S01]  /*19b0*/  LOP3.LUT R58, R24, R53, RZ, 0x3c, !PT ;  /* 0x00000035183a7212 */ /* 0x000fe200078e3cff */
[----:B------:R1:W-:Y:S01]  /*19c0*/  ST.E.U16 desc[UR36][R62.64], RZ ;  /* 0x000000ff3e007985 */ /* 0x0003e2000c101524 */
[----:B------:R-:W-:Y:S01]  /*19d0*/  LOP3.LUT R48, R48, R49, RZ, 0x3c, !PT ;  /* 0x0000003130307212 */ /* 0x000fe200078e3cff */
[----:B------:R-:W-:-:S02]  /*19e0*/  IMAD.X R49, RZ, RZ, R37, P5 ;  /* 0x000000ffff317224 */ /* 0x000fc400028e0625 */
[----:B------:R1:W-:Y:S04]  /*19f0*/  ST.E.U16 desc[UR36][R64.64], RZ ;  /* 0x000000ff40007985 */ /* 0x0003e8000c101524 */
[----:B------:R1:W-:Y:S04]  /*1a00*/  ST.E.U16 desc[UR36][R58.64], RZ ;  /* 0x000000ff3a007985 */ /* 0x0003e8000c101524 */
[----:B------:R1:W-:Y:S02]  /*1a10*/  ST.E.U16 desc[UR36][R48.64], RZ ;  /* 0x000000ff30007985 */ /* 0x0003e4000c101524 */
.L_x_268:
[----:B------:R-:W-:Y:S05]  /*1a20*/  BSYNC B0 ;  /* 0x0000000000007941 */ /* 0x000fea0003800000 */
.L_x_266:
[----:B01----:R-:W-:Y:S01]  /*1a30*/  VIADD R43, R27, 0x30 ;  /* 0x000000301b2b7836 */ /* 0x003fe20000000000 */
[----:B------:R-:W-:Y:S04]  /*1a40*/  BSSY B0, `(.L_x_269) ;  /* 0x0000045000007945 */ /* 0x000fe80003800000 */
[----:B------:R-:W-:-:S13]  /*1a50*/  ISETP.GE.AND P5, PT, R43, R22, PT ;  /* 0x000000162b00720c */ /* 0x000fda0003fa6270 */
[----:B------:R-:W-:Y:S05]  /*1a60*/  @!P5 BRA `(.L_x_270) ;  /* 0x000000000048d947 */ /* 0x000fea0003800000 */
[----:B------:R-:W-:Y:S01]  /*1a70*/  IADD3 R45, P6, R20, 0x3000, RZ ;  /* 0x00003000142d7810 */ /* 0x000fe20007fde0ff */
[----:B------:R-:W-:Y:S01]  /*1a80*/  IMAD.MOV.U32 R40, RZ, RZ, R38 ;  /* 0x000000ffff287224 */ /* 0x000fe200078e0026 */
[----:B------:R-:W-:Y:S01]  /*1a90*/  ULDC.64 UR4, c[0x0][0x228] ;  /* 0x00008a0000047ab9 */ /* 0x000fe20000000a00 */
[----:B------:R-:W-:Y:S01]  /*1aa0*/  IMAD R43, R3, 0x30, RZ ;  /* 0x00000030032b7824 */ /* 0x000fe200078e02ff */
[----:B------:R-:W-:Y:S01]  /*1ab0*/  LOP3.LUT R24, R45, 0x380, RZ, 0xc0, !PT ;  /* 0x000003802d187812 */ /* 0x000fe200078ec0ff */
[----:B------:R-:W-:-:S03]  /*1ac0*/  IMAD.WIDE.U32 R40, R2, 0x30, R40 ;  /* 0x0000003002287825 */ /* 0x000fc600078e0028 */
[----:B------:R-:W-:Y:S01]  /*1ad0*/  SHF.R.U64 R24, R24, 0x3, RZ ;  /* 0x0000000318187819 */ /* 0x000fe200000012ff */
[----:B------:R-:W-:Y:S01]  /*1ae0*/  IMAD.X R39, RZ, RZ, R37, P6 ;  /* 0x000000ffff277224 */ /* 0x000fe200030e0625 */
[----:B------:R-:W-:Y:S01]  /*1af0*/  LEA R42, P6, R40, UR4, 0x1 ;  /* 0x00000004282a7c11 */ /* 0x000fe2000f8c08ff */
[----:B------:R-:W-:Y:S01]  /*1b00*/  IMAD.IADD R41, R41, 0x1, R43 ;  /* 0x0000000129297824 */ /* 0x000fe200078e022b */
[----:B------:R-:W-:-:S04]  /*1b10*/  LOP3.LUT R38, R24, R45, RZ, 0x3c, !PT ;  /* 0x0000002d18267212 */ /* 0x000fc800078e3cff */
[----:B------:R-:W-:Y:S02]  /*1b20*/  LEA.HI.X R43, R40, UR5, R41, 0x1, P6 ;  /* 0x00000005282b7c11 */ /* 0x000fe4000b0f0c29 */
[----:B------:R-:W-:-:S05]  /*1b30*/  MOV R39, R38 ;  /* 0x0000002600277202 */ /* 0x000fca0000000f00 */
[----:B------:R-:W-:Y:S01]  /*1b40*/  @!PT LDS RZ, [RZ] ;  /* 0x00000000fffff984 */ /* 0x000fe20000000800 */
[----:B------:R-:W-:Y:S01]  /*1b50*/  @!PT LDS RZ, [RZ] ;  /* 0x00000000fffff984 */ /* 0x000fe20000000800 */
[----:B------:R-:W-:Y:S01]  /*1b60*/  @!PT LDS RZ, [RZ] ;  /* 0x00000000fffff984 */ /* 0x000fe20000000800 */
[----:B------:R1:W-:Y:S01]  /*1b70*/  LDGSTS.E.LTC128B.128 [R39], desc[UR36][R42.64], !P1 ;  /* 0x000000002a277fae */ /* 0x0003e2000c921d64 */
[----:B------:R-:W-:Y:S05]  /*1b80*/  BRA `(.L_x_271) ;  /* 0x0000000000c07947 */ /* 0x000fea0003800000 */
.L_x_270:
        /* <DEDUP_REMOVED lines=8> */
[----:B------:R-:W-:-:S02]  /*1c10*/  SHF.R.U64 R28, R28, 0x3, RZ ;  /* 0x000000031c1c7819 */ /* 0x000fc400000012ff */
        /* <DEDUP_REMOVED lines=8> */
[----:B------:R-:W-:Y:S01]  /*1ca0*/  LOP3.LUT R68, R53, R30, RZ, 0x3c, !PT ;  /* 0x0000001e35447212 */ /* 0x000fe200078e3cff */
[--C-:B------:R-:W-:Y:S01]  /*1cb0*/  IMAD.X R61, RZ, RZ, R37.reuse, P6 ;  /* 0x000000ffff3d7224 */ /* 0x100fe200030e0625 */
[----:B------:R-:W-:Y:S02]  /*1cc0*/  IADD3 R43, P6, R20, 0x300a, RZ ;  /* 0x0000300a142b7810 */ /* 0x000fe40007fde0ff */
[----:B------:R-:W-:Y:S01]  /*1cd0*/  LOP3.LUT R54, R28, R51, RZ, 0x3c, !PT ;  /* 0x000000331c367212 */ /* 0x000fe200078e3cff */
[----:B------:R0:W-:Y:S01]  /*1ce0*/  ST.E.U16 desc[UR36][R68.64], RZ ;  /* 0x000000ff44007985 */ /* 0x0001e2000c101524 */
[----:B------:R-:W-:Y:S01]  /*1cf0*/  LOP3.LUT R30, R45, 0x380, RZ, 0xc0, !PT ;  /* 0x000003802d1e7812 */ /* 0x000fe200078ec0ff */
[----:B------:R-:W-:Y:S01]  /*1d00*/  IMAD.X R63, RZ, RZ, R37, P6 ;  /* 0x000000ffff3f7224 */ /* 0x000fe200030e0625 */
[----:B------:R-:W-:Y:S01]  /*1d10*/  IADD3 R41, P6, R20, 0x300c, RZ ;  /* 0x0000300c14297810 */ /* 0x000fe20007fde0ff */
[----:B------:R0:W-:Y:S01]  /*1d20*/  ST.E.U16 desc[UR36][R54.64], RZ ;  /* 0x000000ff36007985 */ /* 0x0001e2000c101524 */
[----:B------:R-:W-:-:S02]  /*1d30*/  LOP3.LUT R56, R26, R49, RZ, 0x3c, !PT ;  /* 0x000000311a387212 */ /* 0x000fc400078e3cff */
[----:B------:R-:W-:Y:S01]  /*1d40*/  LOP3.LUT R28, R43, 0x380, RZ, 0xc0, !PT ;  /* 0x000003802b1c7812 */ /* 0x000fe200078ec0ff */
[--C-:B------:R-:W-:Y:S01]  /*1d50*/  IMAD.X R65, RZ, RZ, R37.reuse, P6 ;  /* 0x000000ffff417224 */ /* 0x100fe200030e0625 */
[----:B------:R-:W-:Y:S01]  /*1d60*/  IADD3 R39, P6, R20, 0x300e, RZ ;  /* 0x0000300e14277810 */ /* 0x000fe20007fde0ff */
[----:B------:R0:W-:Y:S01]  /*1d70*/  ST.E.U16 desc[UR36][R56.64], RZ ;  /* 0x000000ff38007985 */ /* 0x0001e2000c101524 */
[----:B------:R-:W-:Y:S02]  /*1d80*/  LOP3.LUT R58, R24, R47, RZ, 0x3c, !PT ;  /* 0x0000002f183a7212 */ /* 0x000fe400078e3cff */
[----:B------:R-:W-:Y:S01]  /*1d90*/  LOP3.LUT R26, R41, 0x380, RZ, 0xc0, !PT ;  /* 0x00000380291a7812 */ /* 0x000fe200078ec0ff */
[----:B------:R-:W-:Y:S01]  /*1da0*/  IMAD.X R67, RZ, RZ, R37, P6 ;  /* 0x000000ffff437224 */ /* 0x000fe200030e0625 */
[----:B------:R-:W-:Y:S01]  /*1db0*/  LOP3.LUT R24, R39, 0x380, RZ, 0xc0, !PT ;  /* 0x0000038027187812 */ /* 0x000fe200078ec0ff */
[----:B------:R0:W-:Y:S01]  /*1dc0*/  ST.E.U16 desc[UR36][R58.64], RZ ;  /* 0x000000ff3a007985 */ /* 0x0001e2000c101524 */
[----:B------:R-:W-:-:S02]  /*1dd0*/  SHF.R.U64 R30, R30, 0x3, RZ ;  /* 0x000000031e1e7819 */ /* 0x000fc400000012ff */
[----:B------:R-:W-:Y:S02]  /*1de0*/  SHF.R.U64 R28, R28, 0x3, RZ ;  /* 0x000000031c1c7819 */ /* 0x000fe400000012ff */
[----:B------:R-:W-:Y:S02]  /*1df0*/  SHF.R.U64 R26, R26, 0x3, RZ ;  /* 0x000000031a1a7819 */ /* 0x000fe400000012ff */
[----:B------:R-:W-:Y:S02]  /*1e00*/  SHF.R.U64 R24, R24, 0x3, RZ ;  /* 0x0000000318187819 */ /* 0x000fe400000012ff */
[----:B------:R-:W-:Y:S02]  /*1e10*/  LOP3.LUT R60, R30, R45, RZ, 0x3c, !PT ;  /* 0x0000002d1e3c7212 */ /* 0x000fe400078e3cff */
[----:B------:R-:W-:Y:S02]  /*1e20*/  LOP3.LUT R62, R28, R43, RZ, 0x3c, !PT ;  /* 0x0000002b1c3e7212 */ /* 0x000fe400078e3cff */
[----:B------:R-:W-:Y:S01]  /*1e30*/  LOP3.LUT R64, R26, R41, RZ, 0x3c, !PT ;  /* 0x000000291a407212 */ /* 0x000fe200078e3cff */
[----:B------:R0:W-:Y:S01]  /*1e40*/  ST.E.U16 desc[UR36][R60.64], RZ ;  /* 0x000000ff3c007985 */ /* 0x0001e2000c101524 */
[----:B------:R-:W-:-:S03]  /*1e50*/  LOP3.LUT R66, R24, R39, RZ, 0x3c, !PT ;  /* 0x0000002718427212 */ /* 0x000fc600078e3cff */
[----:B------:R0:W-:Y:S04]  /*1e60*/  ST.E.U16 desc[UR36][R62.64], RZ ;  /* 0x000000ff3e007985 */ /* 0x0001e8000c101524 */
[----:B------:R0:W-:Y:S04]  /*1e70*/  ST.E.U16 desc[UR36][R64.64], RZ ;  /* 0x000000ff40007985 */ /* 0x0001e8000c101524 */
[----:B------:R0:W-:Y:S02]  /*1e80*/  ST.E.U16 desc[UR36][R66.64], RZ ;  /* 0x000000ff42007985 */ /* 0x0001e4000c101524 */
.L_x_271:
[----:B------:R-:W-:Y:S05]  /*1e90*/  BSYNC B0 ;  /* 0x0000000000007941 */ /* 0x000fea0003800000 */
.L_x_269:
[----:B------:R-:W-:Y:S01]  /*1ea0*/  ISETP.GE.AND P6, PT, R27, R22, PT ;  /* 0x000000161b00720c */ /* 0x000fe20003fc6270 */
[----:B------:R-:W-:-:S12]  /*1eb0*/  BSSY B0, `(.L_x_272) ;  /* 0x0000040000007945 */ /* 0x000fd80003800000 */
[----:B------:R-:W-:Y:S05]  /*1ec0*/  @!P6 BRA `(.L_x_273) ;  /* 0x000000000038e947 */ /* 0x000fea0003800000 */
[----:B------:R-:W-:Y:S01]  /*1ed0*/  IADD3 R41, P6, R20, 0x1c000, RZ ;  /* 0x0001c00014297810 */ /* 0x000fe20007fde0ff */
[----:B------:R-:W-:-:S03]  /*1ee0*/  ULDC.64 UR4, c[0x0][0x240] ;  /* 0x0000900000047ab9 */ /* 0x000fc60000000a00 */
[----:B------:R-:W-:Y:S01]  /*1ef0*/  LOP3.LUT R22, R41, 0x380, RZ, 0xc0, !PT ;  /* 0x0000038029167812 */ /* 0x000fe200078ec0ff */
[----:B-1----:R-:W-:Y:S01]  /*1f00*/  IMAD.X R39, RZ, RZ, R37, P6 ;  /* 0x000000ffff277224 */ /* 0x002fe200030e0625 */
[----:B------:R-:W-:Y:S02]  /*1f10*/  LEA R40, P6, R32, UR4, 0x1 ;  /* 0x0000000420287c11 */ /* 0x000fe4000f8c08ff */
        /* <DEDUP_REMOVED lines=9> */
.L_x_273:
[----:B------:R-:W-:-:S04]  /*1fb0*/  IADD3 R22, P6, R20, 0x1c000, RZ ;  /* 0x0001c00014167810 */ /* 0x000fc80007fde0ff */
[----:B------:R-:W-:Y:S01]  /*1fc0*/  LOP3.LUT R24, R22, 0x380, RZ, 0xc0, !PT ;  /* 0x0000038016187812 */ /* 0x000fe200078ec0ff */
[--C-:B------:R-:W-:Y:S01]  /*1fd0*/  IMAD.X R47, RZ, RZ, R37.reuse, P6 ;  /* 0x000000ffff2f7224 */ /* 0x100fe200030e0625 */
[----:B0-----:R-:W-:Y:S02]  /*1fe0*/  IADD3 R57, P6, R20, 0x1c002, RZ ;  /* 0x0001c00214397810 */ /* 0x001fe40007fde0ff */
[----:B------:R-:W-:Y:S02]  /*1ff0*/  SHF.R.U64 R49, R24, 0x3, RZ ;  /* 0x0000000318317819 */ /* 0x000fe400000012ff */
[----:B------:R-:W-:Y:S01]  /*2000*/  LOP3.LUT R26, R57, 0x380, RZ, 0xc0, !PT ;  /* 0x00000380391a7812 */ /* 0x000fe200078ec0ff */
[----:B-1----:R-:W-:Y:S01]  /*2010*/  IMAD.X R39, RZ, RZ, R37, P6 ;  /* 0x000000ffff277224 */ /* 0x002fe200030e0625 */
        /* <DEDUP_REMOVED lines=41> */
.L_x_274:
[----:B------:R-:W-:Y:S05]  /*22b0*/  BSYNC B0 ;  /* 0x0000000000007941 */ /* 0x000fea0003800000 */
.L_x_272:
[----:B------:R-:W-:Y:S04]  /*22c0*/  BSSY B0, `(.L_x_275) ;  /* 0x0000042000007945 */ /* 0x000fe80003800000 */
[----:B------:R-:W-:Y:S05]  /*22d0*/  @!P3 BRA `(.L_x_276) ;  /* 0x000000000040b947 */ /* 0x000fea0003800000 */
[----:B-12---:R-:W-:Y:S01]  /*22e0*/  IADD3 R39, P3, R20, 0x1d000, RZ ;  /* 0x0001d00014277810 */ /* 0x006fe20007f7e0ff */
        /* <DEDUP_REMOVED lines=15> */
.L_x_276:
[C---:B------:R-:W-:Y:S02]  /*23e0*/  IADD3 R22, P3, R20.reuse, 0x1d000, RZ ;  /* 0x0001d00014167810 */ /* 0x040fe40007f7e0ff */
[----:B--2---:R-:W-:Y:S02]  /*23f0*/  IADD3 R43, P6, R20, 0x1d002, RZ ;  /* 0x0001d002142b7810 */ /* 0x004fe40007fde0ff */
[----:B------:R-:W-:Y:S01]  /*2400*/  LOP3.LUT R26, R22, 0x380, RZ, 0xc0, !PT ;  /* 0x00000380161a7812 */ /* 0x000fe200078ec0ff */
[--C-:B------:R-:W-:Y:S01]  /*2410*/  IMAD.X R49, RZ, RZ, R37.reuse, P3 ;  /* 0x000000ffff317224 */ /* 0x100fe200018e0625 */
[----:B-1----:R-:W-:Y:S01]  /*2420*/  IADD3 R41, P3, R20, 0x1d004, RZ ;  /* 0x0001d00414297810 */ /* 0x002fe20007f7e0ff */
        /* <DEDUP_REMOVED lines=17> */
[--C-:B0-----:R-:W-:Y:S01]  /*2540*/  IMAD.X R55, RZ, RZ, R37.reuse, P3 ;  /* 0x000000ffff377224 */ /* 0x101fe200018e0625 */
        /* <DEDUP_REMOVED lines=25> */
.L_x_277:
[----:B------:R-:W-:Y:S05]  /*26e0*/  BSYNC B0 ;  /* 0x0000000000007941 */ /* 0x000fea0003800000 */
.L_x_275:
[----:B------:R-:W-:Y:S04]  /*26f0*/  BSSY B0, `(.L_x_278) ;  /* 0x0000044000007945 */ /* 0x000fe80003800000 */
[----:B------:R-:W-:Y:S05]  /*2700*/  @!P4 BRA `(.L_x_279) ;  /* 0x000000000048c947 */ /* 0x000fea0003800000 */
[----:B-12---:R-:W-:Y:S01]  /*2710*/  IADD3 R41, P4, R20, 0x1e000, RZ ;  /* 0x0001e00014297810 */ /* 0x006fe20007f9e0ff */
[----:B------:R-:W-:Y:S01]  /*2720*/  IMAD.WIDE.U32 R38, R12, 0x20, RZ ;  /* 0x000000200c267825 */ /* 0x000fe200078e00ff */
[----:B------:R-:W-:Y:S02]  /*2730*/  ULDC.64 UR4, c[0x0][0x240] ;  /* 0x0000900000047ab9 */ /* 0x000fe40000000a00 */
[----:B------:R-:W-:Y:S01]  /*2740*/  LOP3.LUT R22, R41, 0x380, RZ, 0xc0, !PT ;  /* 0x0000038029167812 */ /* 0x000fe200078ec0ff */
[----:B------:R-:W-:Y:S01]  /*2750*/  IMAD.SHL.U32 R43, R13, 0x20, RZ ;  /* 0x000000200d2b7824 */ /* 0x000fe200078e00ff */
[----:B------:R-:W-:Y:S02]  /*2760*/  IADD3 R24, P3, R32, R38, RZ ;  /* 0x0000002620187210 */ /* 0x000fe40007f7e0ff */
[----:B------:R-:W-:Y:S02]  /*2770*/  SHF.R.U64 R38, R22, 0x3, RZ ;  /* 0x0000000316267819 */ /* 0x000fe400000012ff */
[----:B------:R-:W-:Y:S01]  /*2780*/  IADD3.X R43, R35, R39, R43, P3, !PT ;  /* 0x00000027232b7210 */ /* 0x000fe20001ffe42b */
[----:B------:R-:W-:Y:S01]  /*2790*/  IMAD.X R39, RZ, RZ, R37, P4 ;  /* 0x000000ffff277224 */ /* 0x000fe200020e0625 */
[----:B------:R-:W-:-:S02]  /*27a0*/  LOP3.LUT R38, R38, R41, RZ, 0x3c, !PT ;  /* 0x0000002926267212 */ /* 0x000fc400078e3cff */
[C---:B------:R-:W-:Y:S02]  /*27b0*/  LEA R40, P3, R24.reuse, UR4, 0x1 ;  /* 0x0000000418287c11 */ /* 0x040fe4000f8608ff */
[----:B------:R-:W-:Y:S02]  /*27c0*/  MOV R39, R38 ;  /* 0x0000002600277202 */ /* 0x000fe40000000f00 */
[----:B------:R-:W-:-:S05]  /*27d0*/  LEA.HI.X R41, R24, UR5, R43, 0x1, P3 ;  /* 0x0000000518297c11 */ /* 0x000fca00098f0c2b */
[----:B------:R-:W-:Y:S01]  /*27e0*/  @!PT LDS RZ, [RZ] ;  /* 0x00000000fffff984 */ /* 0x000fe20000000800 */
[----:B------:R-:W-:Y:S01]  /*27f0*/  @!PT LDS RZ, [RZ] ;  /* 0x00000000fffff984 */ /* 0x000fe20000000800 */
[----:B------:R-:W-:Y:S01]  /*2800*/  @!PT LDS RZ, [RZ] ;  /* 0x00000000fffff984 */ /* 0x000fe20000000800 */
[----:B------:R1:W-:Y:S01]  /*2810*/  LDGSTS.E.LTC128B.128 [R39], desc[UR36][R40.64], !P2 ;  /* 0x0000000028277fae */ /* 0x0003e2000d121d64 */
[----:B------:R-:W-:Y:S05]  /*2820*/  BRA `(.L_x_280) ;  /* 0x0000000000c07947 */ /* 0x000fea0003800000 */
.L_x_279:
[C---:B------:R-:W-:Y:S02]  /*2830*/  IADD3 R22, P3, R20.reuse, 0x1e000, RZ ;  /* 0x0001e00014167810 */ /* 0x040fe40007f7e0ff */
[C---:B-12---:R-:W-:Y:S02]  /*2840*/  IADD3 R39, P4, R20.reuse, 0x1e002, RZ ;  /* 0x0001e00214277810 */ /* 0x046fe40007f9e0ff */
[C---:B------:R-:W-:Y:S01]  /*2850*/  IADD3 R41, P6, R20.reuse, 0x1e004, RZ ;  /* 0x0001e00414297810 */ /* 0x040fe20007fde0ff */
[----:B------:R-:W-:Y:S01]  /*2860*/  IMAD.X R51, RZ, RZ, R37, P3 ;  /* 0x000000ffff337224 */ /* 0x000fe200018e0625 */
[----:B------:R-:W-:Y:S02]  /*2870*/  LOP3.LUT R38, R39, 0x380, RZ, 0xc0, !PT ;  /* 0x0000038027267812 */ /* 0x000fe400078ec0ff */
[----:B------:R-:W-:Y:S02]  /*2880*/  IADD3 R43, P3, R20, 0x1e006, RZ ;  /* 0x0001e006142b7810 */ /* 0x000fe40007f7e0ff */
[----:B------:R-:W-:-:S02]  /*2890*/  LOP3.LUT R40, R41, 0x380, RZ, 0xc0, !PT ;  /* 0x0000038029287812 */ /* 0x000fc400078ec0ff */
[----:B------:R-:W-:Y:S02]  /*28a0*/  SHF.R.U64 R38, R38, 0x3, RZ ;  /* 0x0000000326267819 */ /* 0x000fe400000012ff */
[----:B------:R-:W-:Y:S02]  /*28b0*/  LOP3.LUT R24, R22, 0x380, RZ, 0xc0, !PT ;  /* 0x0000038016187812 */ /* 0x000fe400078ec0ff */
[----:B------:R-:W-:Y:S02]  /*28c0*/  LOP3.LUT R42, R43, 0x380, RZ, 0xc0, !PT ;  /* 0x000003802b2a7812 */ /* 0x000fe400078ec0ff */
[----:B------:R-:W-:Y:S02]  /*28d0*/  SHF.R.U64 R40, R40, 0x3, RZ ;  /* 0x0000000328287819 */ /* 0x000fe400000012ff */
[----:B------:R-:W-:Y:S01]  /*28e0*/  LOP3.LUT R38, R38, R39, RZ, 0x3c, !PT ;  /* 0x0000002726267212 */ /* 0x000fe200078e3cff */
[----:B------:R-:W-:Y:S01]  /*28f0*/  IMAD.X R39, RZ, RZ, R37, P4 ;  /* 0x000000ffff277224 */ /* 0x000fe200020e0625 */
[----:B------:R-:W-:-:S02]  /*2900*/  SHF.R.U64 R45, R24, 0x3, RZ ;  /* 0x00000003182d7819 */ /* 0x000fc400000012ff */
[----:B------:R-:W-:Y:S02]  /*2910*/  SHF.R.U64 R42, R42, 0x3, RZ ;  /* 0x000000032a2a7819 */ /* 0x000fe400000012ff */
[----:B------:R-:W-:Y:S02]  /*2920*/  IADD3 R53, P4, R20, 0x1e008, RZ ;  /* 0x0001e00814357810 */ /* 0x000fe40007f9e0ff */
[----:B------:R-:W-:Y:S01]  /*2930*/  LOP3.LUT R40, R40, R41, RZ, 0x3c, !PT ;  /* 0x0000002928287212 */ /* 0x000fe200078e3cff */
[--C-:B------:R-:W-:Y:S01]  /*2940*/  IMAD.X R41, RZ, RZ, R37.reuse, P6 ;  /* 0x000000ffff297224 */ /* 0x100fe200030e0625 */
[----:B------:R-:W-:Y:S01]  /*2950*/  LOP3.LUT R50, R45, R22, RZ, 0x3c, !PT ;  /* 0x000000162d327212 */ /* 0x000fe200078e3cff */
[--C-:B0-----:R-:W-:Y:S01]  /*2960*/  IMAD.X R55, RZ, RZ, R37.reuse, P4 ;  /* 0x000000ffff377224 */ /* 0x101fe200020e0625 */
[----:B------:R-:W-:Y:S01]  /*2970*/  LOP3.LUT R42, R42, R43, RZ, 0x3c, !PT ;  /* 0x0000002b2a2a7212 */ /* 0x000fe200078e3cff */
[----:B------:R-:W-:Y:S01]  /*2980*/  IMAD.X R43, RZ, RZ, R37, P3 ;  /* 0x000000ffff2b7224 */ /* 0x000fe200018e0625 */
[C---:B------:R-:W-:Y:S01]  /*2990*/  IADD3 R45, P6, R20.reuse, 0x1e00a, RZ ;  /* 0x0001e00a142d7810 */ /* 0x040fe20007fde0ff */
[----:B------:R2:W-:Y:S01]  /*29a0*/  ST.E.U16 desc[UR36][R50.64], RZ ;  /* 0x000000ff32007985 */ /* 0x0005e2000c101524 */
[----:B------:R-:W-:-:S02]  /*29b0*/  IADD3 R47, P3, R20, 0x1e00c, RZ ;  /* 0x0001e00c142f7810 */ /* 0x000fc40007f7e0ff */
[----:B------:R-:W-:Y:S01]  /*29c0*/  IADD3 R49, P4, R20, 0x1e00e, RZ ;  /* 0x0001e00e14317810 */ /* 0x000fe20007f9e0ff */
[----:B------:R2:W-:Y:S01]  /*29d0*/  ST.E.U16 desc[UR36][R38.64], RZ ;  /* 0x000000ff26007985 */ /* 0x0005e2000c101524 */
[----:B------:R-:W-:Y:S02]  /*29e0*/  LOP3.LUT R22, R53, 0x380, RZ, 0xc0, !PT ;  /* 0x0000038035167812 */ /* 0x000fe400078ec0ff */
[----:B------:R-:W-:Y:S01]  /*29f0*/  LOP3.LUT R44, R45, 0x380, RZ, 0xc0, !PT ;  /* 0x000003802d2c7812 */ /* 0x000fe200078ec0ff */
[----:B------:R2:W-:Y:S01]  /*2a00*/  ST.E.U16 desc[UR36][R40.64], RZ ;  /* 0x000000ff28007985 */ /* 0x0005e2000c101524 */
[----:B------:R-:W-:Y:S02]  /*2a10*/  LOP3.LUT R46, R47, 0x380, RZ, 0xc0, !PT ;  /* 0x000003802f2e7812 */ /* 0x000fe400078ec0ff */
[----:B------:R-:W-:Y:S01]  /*2a20*/  LOP3.LUT R48, R49, 0x380, RZ, 0xc0, !PT ;  /* 0x0000038031307812 */ /* 0x000fe200078ec0ff */
[----:B------:R2:W-:Y:S01]  /*2a30*/  ST.E.U16 desc[UR36][R42.64], RZ ;  /* 0x000000ff2a007985 */ /* 0x0005e2000c101524 */
[----:B------:R-:W-:-:S02]  /*2a40*/  SHF.R.U64 R22, R22, 0x3, RZ ;  /* 0x0000000316167819 */ /* 0x000fc400000012ff */
[----:B------:R-:W-:Y:S02]  /*2a50*/  SHF.R.U64 R44, R44, 0x3, RZ ;  /* 0x000000032c2c7819 */ /* 0x000fe400000012ff */
[----:B------:R-:W-:Y:S02]  /*2a60*/  SHF.R.U64 R46, R46, 0x3, RZ ;  /* 0x000000032e2e7819 */ /* 0x000fe400000012ff */
[----:B------:R-:W-:Y:S02]  /*2a70*/  SHF.R.U64 R48, R48, 0x3, RZ ;  /* 0x0000000330307819 */ /* 0x000fe400000012ff */
[----:B------:R-:W-:Y:S02]  /*2a80*/  LOP3.LUT R54, R22, R53, RZ, 0x3c, !PT ;  /* 0x0000003516367212 */ /* 0x000fe400078e3cff */
[----:B------:R-:W-:Y:S01]  /*2a90*/  LOP3.LUT R44, R44, R45, RZ, 0x3c, !PT ;  /* 0x0000002d2c2c7212 */ /* 0x000fe200078e3cff */
[--C-:B------:R-:W-:Y:S01]  /*2aa0*/  IMAD.X R45, RZ, RZ, R37.reuse, P6 ;  /* 0x000000ffff2d7224 */ /* 0x100fe200030e0625 */
        /* <DEDUP_REMOVED lines=8> */
.L_x_280:
[----:B------:R-:W-:Y:S05]  /*2b30*/  BSYNC B0 ;  /* 0x0000000000007941 */ /* 0x000fea0003800000 */
.L_x_278:
[----:B------:R-:W-:Y:S04]  /*2b40*/  BSSY B0, `(.L_x_281) ;  /* 0x0000044000007945 */ /* 0x000fe80003800000 */
[----:B------:R-:W-:Y:S05]  /*2b50*/  @!P5 BRA `(.L_x_282) ;  /* 0x000000000048d947 */ /* 0x000fea0003800000 */
[----:B------:R-:W-:Y:S01]  /*2b60*/  IADD3 R33, P3, R20, 0x1f000, RZ ;  /* 0x0001f00014217810 */ /* 0x000fe20007f7e0ff */
[----:B------:R-:W-:Y:S01]  /*2b70*/  IMAD.MOV.U32 R34, RZ, RZ, R32 ;  /* 0x000000ffff227224 */ /* 0x000fe200078e0020 */
[----:B------:R-:W-:Y:S01]  /*2b80*/  ULDC.64 UR4, c[0x0][0x240] ;  /* 0x0000900000047ab9 */ /* 0x000fe20000000a00 */
[----:B-12---:R-:W-:Y:S01]  /*2b90*/  IMAD R39, R13, 0x30, RZ ;  /* 0x000000300d277824 */ /* 0x006fe200078e02ff */
[----:B------:R-:W-:Y:S01]  /*2ba0*/  LOP3.LUT R20, R33, 0x380, RZ, 0xc0, !PT ;  /* 0x0000038021147812 */ /* 0x000fe200078ec0ff */
[----:B------:R-:W-:-:S03]  /*2bb0*/  IMAD.WIDE.U32 R34, R12, 0x30, R34 ;  /* 0x000000300c227825 */ /* 0x000fc600078e0022 */
[----:B------:R-:W-:Y:S01]  /*2bc0*/  SHF.R.U64 R32, R20, 0x3, RZ ;  /* 0x0000000314207819 */ /* 0x000fe200000012ff */
[----:B------:R-:W-:-:S03]  /*2bd0*/  IMAD.IADD R35, R35, 0x1, R39 ;  /* 0x0000000123237824 */ /* 0x000fc600078e0227 */
[----:B------:R-:W-:Y:S01]  /*2be0*/  LOP3.LUT R32, R32, R33, RZ, 0x3c, !PT ;  /* 0x0000002120207212 */ /* 0x000fe200078e3cff */
[----:B------:R-:W-:Y:S01]  /*2bf0*/  IMAD.X R33, RZ, RZ, R37, P3 ;  /* 0x000000ffff217224 */ /* 0x000fe200018e0625 */
[----:B------:R-:W-:-:S04]  /*2c00*/  LEA R36, P3, R34, UR4, 0x1 ;  /* 0x0000000422247c11 */ /* 0x000fc8000f8608ff */
[----:B------:R-:W-:Y:S02]  /*2c10*/  LEA.HI.X R37, R34, UR5, R35, 0x1, P3 ;  /* 0x0000000522257c11 */ /* 0x000fe400098f0c23 */
[----:B------:R-:W-:-:S05]  /*2c20*/  MOV R33, R32 ;  /* 0x0000002000217202 */ /* 0x000fca0000000f00 */
[----:B------:R-:W-:Y:S01]  /*2c30*/  @!PT LDS RZ, [RZ] ;  /* 0x00000000fffff984 */ /* 0x000fe20000000800 */
[----:B------:R-:W-:Y:S01]  /*2c40*/  @!PT LDS RZ, [RZ] ;  /* 0x00000000fffff984 */ /* 0x000fe20000000800 */
[----:B------:R-:W-:Y:S01]  /*2c50*/  @!PT LDS RZ, [RZ] ;  /* 0x00000000fffff984 */ /* 0x000fe20000000800 */
[----:B------:R2:W-:Y:S01]  /*2c60*/  LDGSTS.E.LTC128B.128 [R33], desc[UR36][R36.64], !P2 ;  /* 0x0000000024217fae */ /* 0x0005e2000d121d64 */
[----:B------:R-:W-:Y:S05]  /*2c70*/  BRA `(.L_x_283) ;  /* 0x0000000000c07947 */ /* 0x000fea0003800000 */
.L_x_282:
[C---:B-12---:R-:W-:Y:S02]  /*2c80*/  IADD3 R39, P5, R20.reuse, 0x1f006, RZ ;  /* 0x0001f00614277810 */ /* 0x046fe40007fbe0ff */
[C---:B------:R-:W-:Y:S02]  /*2c90*/  IADD3 R46, P3, R20.reuse, 0x1f000, RZ ;  /* 0x0001f000142e7810 */ /* 0x040fe40007f7e0ff */
[C---:B------:R-:W-:Y:S02]  /*2ca0*/  IADD3 R33, P4, R20.reuse, 0x1f002, RZ ;  /* 0x0001f00214217810 */ /* 0x040fe40007f9e0ff */
[----:B------:R-:W-:Y:S02]  /*2cb0*/  IADD3 R35, P6, R20, 0x1f004, RZ ;  /* 0x0001f00414237810 */ /* 0x000fe40007fde0ff */
[----:B------:R-:W-:Y:S02]  /*2cc0*/  LOP3.LUT R38, R39, 0x380, RZ, 0xc0, !PT ;  /* 0x0000038027267812 */ /* 0x000fe400078ec0ff */
[----:B------:R-:W-:-:S02]  /*2cd0*/  LOP3.LUT R22, R46, 0x380, RZ, 0xc0, !PT ;  /* 0x000003802e167812 */ /* 0x000fc400078ec0ff */
[----:B------:R-:W-:Y:S02]  /*2ce0*/  LOP3.LUT R32, R33, 0x380, RZ, 0xc0, !PT ;  /* 0x0000038021207812 */ /* 0x000fe400078ec0ff */
[----:B------:R-:W-:Y:S02]  /*2cf0*/  LOP3.LUT R34, R35, 0x380, RZ, 0xc0, !PT ;  /* 0x0000038023227812 */ /* 0x000fe400078ec0ff */
[----:B------:R-:W-:Y:S02]  /*2d00*/  SHF.R.U64 R38, R38, 0x3, RZ ;  /* 0x0000000326267819 */ /* 0x000fe400000012ff */
[----:B------:R-:W-:Y:S02]  /*2d10*/  SHF.R.U64 R47, R22, 0x3, RZ ;  /* 0x00000003162f7819 */ /* 0x000fe400000012ff */
[----:B------:R-:W-:Y:S02]  /*2d20*/  SHF.R.U64 R32, R32, 0x3, RZ ;  /* 0x0000000320207819 */ /* 0x000fe400000012ff */
[----:B------:R-:W-:-:S02]  /*2d30*/  SHF.R.U64 R34, R34, 0x3, RZ ;  /* 0x0000000322227819 */ /* 0x000fc400000012ff */
[----:B------:R-:W-:Y:S01]  /*2d40*/  LOP3.LUT R38, R38, R39, RZ, 0x3c, !PT ;  /* 0x0000002726267212 */ /* 0x000fe200078e3cff */
[--C-:B------:R-:W-:Y:S01]  /*2d50*/  IMAD.X R39, RZ, RZ, R37.reuse, P5 ;  /* 0x000000ffff277224 */ /* 0x100fe200028e0625 */
[----:B------:R-:W-:Y:S01]  /*2d60*/  LOP3.LUT R46, R47, R46, RZ, 0x3c, !PT ;  /* 0x0000002e2f2e7212 */ /* 0x000fe200078e3cff */
[--C-:B------:R-:W-:Y:S01]  /*2d70*/  IMAD.X R47, RZ, RZ, R37.reuse, P3 ;  /* 0x000000ffff2f7224 */ /* 0x100fe200018e0625 */
[----:B------:R-:W-:Y:S01]  /*2d80*/  LOP3.LUT R32, R32, R33, RZ, 0x3c, !PT ;  /* 0x0000002120207212 */ /* 0x000fe200078e3cff */
[--C-:B------:R-:W-:Y:S01]  /*2d90*/  IMAD.X R33, RZ, RZ, R37.reuse, P4 ;  /* 0x000000ffff217224 */ /* 0x100fe200020e0625 */
[----:B------:R-:W-:Y:S01]  /*2da0*/  LOP3.LUT R34, R34, R35, RZ, 0x3c, !PT ;  /* 0x0000002322227212 */ /* 0x000fe200078e3cff */
[----:B------:R-:W-:Y:S01]  /*2db0*/  IMAD.X R35, RZ, RZ, R37, P6 ;  /* 0x000000ffff237224 */ /* 0x000fe200030e0625 */
[C---:B------:R-:W-:Y:S01]  /*2dc0*/  IADD3 R41, P5, R20.reuse, 0x1f00e, RZ ;  /* 0x0001f00e14297810 */ /* 0x040fe20007fbe0ff */
[----:B------:R1:W-:Y:S01]  /*2dd0*/  ST.E.U16 desc[UR36][R46.64], RZ ;  /* 0x000000ff2e007985 */ /* 0x0003e2000c101524 */
[----:B------:R-:W-:-:S02]  /*2de0*/  IADD3 R49, P3, R20, 0x1f008, RZ ;  /* 0x0001f00814317810 */ /* 0x000fc40007f7e0ff */
[C---:B------:R-:W-:Y:S01]  /*2df0*/  IADD3 R43, P4, R20.reuse, 0x1f00a, RZ ;  /* 0x0001f00a142b7810 */ /* 0x040fe20007f9e0ff */
[----:B------:R1:W-:Y:S01]  /*2e00*/  ST.E.U16 desc[UR36][R32.64], RZ ;  /* 0x000000ff20007985 */ /* 0x0003e2000c101524 */
[----:B------:R-:W-:Y:S02]  /*2e10*/  IADD3 R45, P6, R20, 0x1f00c, RZ ;  /* 0x0001f00c142d7810 */ /* 0x000fe40007fde0ff */
[----:B------:R-:W-:Y:S01]  /*2e20*/  LOP3.LUT R36, R41, 0x380, RZ, 0xc0, !PT ;  /* 0x0000038029247812 */ /* 0x000fe200078ec0ff */
[----:B------:R1:W-:Y:S01]  /*2e30*/  ST.E.U16 desc[UR36][R34.64], RZ ;  /* 0x000000ff22007985 */ /* 0x0003e2000c101524 */
[----:B------:R-:W-:Y:S02]  /*2e40*/  LOP3.LUT R40, R49, 0x380, RZ, 0xc0, !PT ;  /* 0x0000038031287812 */ /* 0x000fe400078ec0ff */
[----:B------:R-:W-:Y:S01]  /*2e50*/  LOP3.LUT R42, R43, 0x380, RZ, 0xc0, !PT ;  /* 0x000003802b2a7812 */ /* 0x000fe200078ec0ff */
[----:B------:R1:W-:Y:S01]  /*2e60*/  ST.E.U16 desc[UR36][R38.64], RZ ;  /* 0x000000ff26007985 */ /* 0x0003e2000c101524 */
[----:B------:R-:W-:-:S02]  /*2e70*/  LOP3.LUT R44, R45, 0x380, RZ, 0xc0, !PT ;  /* 0x000003802d2c7812 */ /* 0x000fc400078ec0ff */
[----:B------:R-:W-:Y:S02]  /*2e80*/  SHF.R.U64 R36, R36, 0x3, RZ ;  /* 0x0000000324247819 */ /* 0x000fe400000012ff */
[----:B------:R-:W-:Y:S02]  /*2e90*/  SHF.R.U64 R40, R40, 0x3, RZ ;  /* 0x0000000328287819 */ /* 0x000fe400000012ff */
[----:B------:R-:W-:Y:S02]  /*2ea0*/  SHF.R.U64 R42, R42, 0x3, RZ ;  /* 0x000000032a2a7819 */ /* 0x000fe400000012ff */
[----:B------:R-:W-:Y:S02]  /*2eb0*/  SHF.R.U64 R44, R44, 0x3, RZ ;  /* 0x000000032c2c7819 */ /* 0x000fe400000012ff */
[----:B------:R-:W-:Y:S01]  /*2ec0*/  LOP3.LUT R36, R36, R41, RZ, 0x3c, !PT ;  /* 0x0000002924247212 */ /* 0x000fe200078e3cff */
[----:B------:R-:W-:Y:S01]  /*2ed0*/  IMAD.X R41, RZ, RZ, R37, P3 ;  /* 0x000000ffff297224 */ /* 0x000fe200018e0625 */
[----:B------:R-:W-:-:S02]  /*2ee0*/  LOP3.LUT R40, R40, R49, RZ, 0x3c, !PT ;  /* 0x0000003128287212 */ /* 0x000fc400078e3cff */
[----:B------:R-:W-:Y:S01]  /*2ef0*/  LOP3.LUT R42, R42, R43, RZ, 0x3c, !PT ;  /* 0x0000002b2a2a7212 */ /* 0x000fe200078e3cff */
[--C-:B------:R-:W-:Y:S01]  /*2f00*/  IMAD.X R43, RZ, RZ, R37.reuse, P4 ;  /* 0x000000ffff2b7224 */ /* 0x100fe200020e0625 */
[----:B------:R-:W-:Y:S01]  /*2f10*/  LOP3.LUT R44, R44, R45, RZ, 0x3c, !PT ;  /* 0x0000002d2c2c7212 */ /* 0x000fe200078e3cff */
[--C-:B------:R-:W-:Y:S01]  /*2f20*/  IMAD.X R45, RZ, RZ, R37.reuse, P6 ;  /* 0x000000ffff2d7224 */ /* 0x100fe200030e0625 */
[----:B------:R1:W-:Y:S01]  /*2f30*/  ST.E.U16 desc[UR36][R40.64], RZ ;  /* 0x000000ff28007985 */ /* 0x0003e2000c101524 */
[----:B------:R-:W-:-:S03]  /*2f40*/  IMAD.X R37, RZ, RZ, R37, P5 ;  /* 0x000000ffff257224 */ /* 0x000fc600028e0625 */
[----:B------:R1:W-:Y:S04]  /*2f50*/  ST.E.U16 desc[UR36][R42.64], RZ ;  /* 0x000000ff2a007985 */ /* 0x0003e8000c101524 */
[----:B------:R1:W-:Y:S04]  /*2f60*/  ST.E.U16 desc[UR36][R44.64], RZ ;  /* 0x000000ff2c007985 */ /* 0x0003e8000c101524 */
[----:B------:R1:W-:Y:S02]  /*2f70*/  ST.E.U16 desc[UR36][R36.64], RZ ;  /* 0x000000ff24007985 */ /* 0x0003e4000c101524 */
.L_x_283:
[----:B------:R-:W-:Y:S05]  /*2f80*/  BSYNC B0 ;  /* 0x0000000000007941 */ /* 0x000fea0003800000 */
.L_x_281:
[----:B------:R-:W-:Y:S01]  /*2f90*/  NOP ;  /* 0x0000000000007918 */ /* 0x000fe20000000000 */
[----:B------:R-:W-:Y:S01]  /*2fa0*/  SYNCS.ARRIVE.TRANS64.RED.A0T1 RZ, [UR7+0x38000], RZ ;  /* 0x038000ffffff79a7 */ /* 0x000fe20008200407 */
[----:B------:R-:W-:Y:S01]  /*2fb0*/  ARRIVES.LDGSTSBAR.64.TRANSCNT [UR7+0x38000] ;  /* 0x03800000ff0079b0 */ /* 0x000fe20008000a87 */
[----:B------:R-:W-:Y:S01]  /*2fc0*/  NOP ;  /* 0x0000000000007918 */ /* 0x000fe20000000000 */
[----:B------:R-:W-:Y:S05]  /*2fd0*/  @!P0 BRA `(.L_x_284) ;  /* 0x0000000000048947 */ /* 0x000fea0003800000 */
[----:B------:R-:W-:Y:S01]  /*2fe0*/  BPT.TRAP 0x1 ;  /* 0x000000040000795c */ /* 0x000fe20000300000 */
.L_x_284:
[----:B------:R-:W-:Y:S01]  /*2ff0*/  ISETP.GE.AND P3, PT, R18, 0x41, PT ;  /* 0x000000411200780c */ /* 0x000fe20003f66270 */
[----:B------:R-:W-:-:S12]  /*3000*/  SYNCS.ARRIVE.TRANS64.A1T0 RZ, [UR7+0x38000], RZ ;  /* 0x038000ffffff79a7 */ /* 0x000fd80008100007 */
[----:B------:R-:W-:Y:S05]  /*3010*/  @!P3 BRA `(.L_x_285) ;  /* 0x0000000800c8b947 */ /* 0x000fea0003800000 */
[----:B------:R-:W-:Y:S01]  /*3020*/  IADD3 R20, P3, R27, R18, RZ ;  /* 0x000000121b147210 */ /* 0x000fe20007f7e0ff */
[----:B------:R-:W-:Y:S01]  /*3030*/  IMAD.MOV.U32 R10, RZ, RZ, R6 ;  /* 0x000000ffff0a7224 */ /* 0x000fe200078e0006 */
[----:B------:R-:W-:Y:S01]  /*3040*/  SHF.R.S32.HI R5, RZ, 0x1f, R29 ;  /* 0x0000001fff057819 */ /* 0x000fe2000001141d */
[----:B------:R-:W-:Y:S01]  /*3050*/  IMAD.MOV.U32 R8, RZ, RZ, R4 ;  /* 0x000000ffff087224 */ /* 0x000fe200078e0004 */
[----:B------:R-:W-:Y:S01]  /*3060*/  LEA.HI.X.SX32 R18, R18, R31, 0x1, P3 ;  /* 0x0000001f12127211 */ /* 0x000fe200018f0eff */
[----:B------:R-:W-:Y:S01]  /*3070*/  ULDC.64 UR4, c[0x0][0x240] ;  /* 0x0000900000047ab9 */ /* 0x000fe20000000a00 */
[C-C-:B-12---:R-:W-:Y:S01]  /*3080*/  IADD3 R37, P3, P4, -R29.reuse, 0x40, R20.reuse ;  /* 0x000000401d257810 */ /* 0x146fe20007c7e114 */
[----:B------:R-:W-:Y:S01]  /*3090*/  ULDC.64 UR8, c[0x0][0x228] ;  /* 0x00008a0000087ab9 */ /* 0x000fe20000000a00 */
[----:B------:R-:W-:Y:S01]  /*30a0*/  IADD3 R33, P5, P6, -R29, 0x70, R20 ;  /* 0x000000701d217810 */ /* 0x000fe20007ebe114 */
[----:B------:R-:W-:Y:S01]  /*30b0*/  VIADD R42, R17, 0x1 ;  /* 0x00000001112a7836 */ /* 0x000fe20000000000 */
[----:B------:R-:W-:Y:S01]  /*30c0*/  IADD3.X R39, ~R5, RZ, R18, P3, P4 ;  /* 0x000000ff05277210 */ /* 0x000fe20001fe8512 */
[-C--:B------:R-:W-:Y:S01]  /*30d0*/  IMAD.WIDE.U32 R10, R37, R12.reuse, R10 ;  /* 0x0000000c250a7225 */ /* 0x080fe200078e000a */
[----:B------:R-:W-:Y:S01]  /*30e0*/  IADD3 R7, P3, P4, -R29, 0x50, R20 ;  /* 0x000000501d077810 */ /* 0x000fe20007c7e114 */
[----:B------:R-:W-:Y:S01]  /*30f0*/  UMOV UR6, 0x1 ;  /* 0x0000000100067882 */ /* 0x000fe20000000000 */
[----:B------:R-:W-:Y:S01]  /*3100*/  IADD3.X R35, ~R5, RZ, R18, P5, P6 ;  /* 0x000000ff05237210 */ /* 0x000fe20002fec512 */
[----:B------:R-:W-:Y:S01]  /*3110*/  IMAD R4, R39, R12, RZ ;  /* 0x0000000c27047224 */ /* 0x000fe200078e02ff */
[----:B------:R-:W-:-:S02]  /*3120*/  IADD3 R29, P5, P6, -R29, 0x60, R20 ;  /* 0x000000601d1d7810 */ /* 0x000fc40007ebe114 */
[----:B------:R-:W-:Y:S01]  /*3130*/  IADD3.X R27, ~R5, RZ, R18, P3, P4 ;  /* 0x000000ff051b7210 */ /* 0x000fe20001fe8512 */
[----:B------:R-:W-:Y:S01]  /*3140*/  IMAD R41, R37, R13, R4 ;  /* 0x0000000d25297224 */ /* 0x000fe200078e0204 */
[----:B------:R-:W-:Y:S01]  /*3150*/  IADD3.X R31, ~R5, RZ, R18, P5, P6 ;  /* 0x000000ff051f7210 */ /* 0x000fe20002fec512 */
[----:B------:R-:W-:Y:S01]  /*3160*/  IMAD R4, R35, R2, RZ ;  /* 0x0000000223047224 */ /* 0x000fe200078e02ff */
[----:B------:R-:W-:Y:S01]  /*3170*/  IADD3 R21, P3, P4, R21, R10, R16 ;  /* 0x0000000a15157210 */ /* 0x000fe20007c7e010 */
[-C--:B------:R-:W-:Y:S01]  /*3180*/  IMAD R10, R27, R2.reuse, RZ ;  /* 0x000000021b0a7224 */ /* 0x080fe200078e02ff */
[----:B------:R-:W-:Y:S01]  /*3190*/  SHF.L.U64.HI R34, R2, 0x7, R3 ;  /* 0x0000000702227819 */ /* 0x000fe20000010203 */
[-C--:B------:R-:W-:Y:S01]  /*31a0*/  IMAD R6, R31, R2.reuse, RZ ;  /* 0x000000021f067224 */ /* 0x080fe200078e02ff */
[C-C-:B------:R-:W-:Y:S01]  /*31b0*/  SHF.L.U64.HI R40, R12.reuse, 0x7, R13.reuse ;  /* 0x000000070c287819 */ /* 0x140fe2000001020d */
[C---:B------:R-:W-:Y:S01]  /*31c0*/  IMAD R27, R33.reuse, R3, R4 ;  /* 0x00000003211b7224 */ /* 0x040fe200078e0204 */
[C---:B------:R-:W-:Y:S01]  /*31d0*/  SHF.L.U64.HI R38, R12.reuse, 0x6, R13 ;  /* 0x000000060c267819 */ /* 0x040fe2000001020d */
[----:B------:R-:W-:Y:S01]  /*31e0*/  IMAD.WIDE.U32 R4, R33, R2, R8 ;  /* 0x0000000221047225 */ /* 0x000fe200078e0008 */
[----:B------:R-:W-:-:S03]  /*31f0*/  SHF.L.U64.HI R36, R12, 0x5, R13 ;  /* 0x000000050c247819 */ /* 0x000fc6000001020d */
[----:B------:R-:W-:Y:S01]  /*3200*/  IMAD R18, R39, R2, RZ ;  /* 0x0000000227127224 */ /* 0x000fe200078e02ff */
[----:B------:R-:W-:Y:S01]  /*3210*/  IADD3 R39, P5, P6, R19, R4, R16 ;  /* 0x0000000413277210 */ /* 0x000fe20007ebe010 */
[----:B------:R-:W-:Y:S02]  /*3220*/  IMAD.IADD R22, R11, 0x1, R41 ;  /* 0x000000010b167824 */ /* 0x000fe400078e0229 */
[C---:B------:R-:W-:Y:S02]  /*3230*/  IMAD R33, R7.reuse, R3, R10 ;  /* 0x0000000307217224 */ /* 0x040fe400078e020a */
[----:B------:R-:W-:Y:S01]  /*3240*/  IMAD.WIDE.U32 R10, R7, R2, R8 ;  /* 0x00000002070a7225 */ /* 0x000fe200078e0008 */
[----:B------:R-:W-:-:S03]  /*3250*/  IADD3.X R22, R23, R22, R14, P3, P4 ;  /* 0x0000001617167210 */ /* 0x000fc60001fe840e */
[----:B------:R-:W-:Y:S01]  /*3260*/  IMAD R31, R29, R3, R6 ;  /* 0x000000031d1f7224 */ /* 0x000fe200078e0206 */
[----:B------:R-:W-:Y:S01]  /*3270*/  IADD3 R35, P3, P4, R19, R10, R16 ;  /* 0x0000000a13237210 */ /* 0x000fe20007c7e010 */
[----:B------:R-:W-:-:S04]  /*3280*/  IMAD.WIDE.U32 R6, R29, R2, R8 ;  /* 0x000000021d067225 */ /* 0x000fc800078e0008 */
[----:B------:R-:W-:Y:S02]  /*3290*/  IMAD R29, R37, R3, R18 ;  /* 0x00000003251d7224 */ /* 0x000fe400078e0212 */
[----:B------:R-:W-:Y:S02]  /*32a0*/  IMAD.IADD R18, R5, 0x1, R27 ;  /* 0x0000000105127824 */ /* 0x000fe400078e021b */
[----:B------:R-:W1:Y:S01]  /*32b0*/  LDC.64 R4, c[0x0][0x248] ;  /* 0x00009200ff047b82 */ /* 0x000e620000000a00 */
[----:B------:R-:W-:Y:S02]  /*32c0*/  IMAD.IADD R10, R11, 0x1, R33 ;  /* 0x000000010b0a7824 */ /* 0x000fe400078e0221 */
[----:B------:R-:W-:Y:S01]  /*32d0*/  IMAD.WIDE.U32 R8, R37, R2, R8 ;  /* 0x0000000225087225 */ /* 0x000fe200078e0008 */
[----:B------:R-:W-:Y:S02]  /*32e0*/  IADD3.X R18, R15, R18, R14, P5, P6 ;  /* 0x000000120f127210 */ /* 0x000fe40002fec40e */
[----:B------:R-:W-:Y:S01]  /*32f0*/  IADD3 R37, P5, P6, R19, R6, R16 ;  /* 0x0000000613257210 */ /* 0x000fe20007ebe010 */
[----:B------:R-:W-:Y:S01]  /*3300*/  IMAD.IADD R7, R7, 0x1, R31 ;  /* 0x0000000107077824 */ /* 0x000fe200078e021f */
[----:B------:R-:W-:Y:S01]  /*3310*/  IADD3.X R6, R15, R10, R14, P3, P4 ;  /* 0x0000000a0f067210 */ /* 0x000fe20001fe840e */
[----:B------:R-:W-:Y:S01]  /*3320*/  IMAD.SHL.U32 R41, R2, 0x80, RZ ;  /* 0x0000008002297824 */ /* 0x000fe200078e00ff */
[----:B------:R-:W-:Y:S01]  /*3330*/  IADD3 R19, P3, P4, R19, R8, R16 ;  /* 0x0000000813137210 */ /* 0x000fe20007c7e010 */
[----:B------:R-:W-:Y:S01]  /*3340*/  IMAD.IADD R8, R9, 0x1, R29 ;  /* 0x0000000109087824 */ /* 0x000fe200078e021d */
[----:B------:R-:W-:-:S02]  /*3350*/  IADD3.X R10, R15, R7, R14, P5, P6 ;  /* 0x000000070f0a7210 */ /* 0x000fc40002fec40e */
[----:B------:R-:W-:Y:S02]  /*3360*/  LEA R20, P5, R21, UR4, 0x1 ;  /* 0x0000000415147c11 */ /* 0x000fe4000f8a08ff */
[----:B------:R-:W-:Y:S02]  /*3370*/  IADD3.X R14, R15, R8, R14, P3, P4 ;  /* 0x000000080f0e7210 */ /* 0x000fe40001fe840e */
[----:B------:R-:W-:Y:S02]  /*3380*/  LEA.HI.X R21, R21, UR5, R22, 0x1, P5 ;  /* 0x0000000515157c11 */ /* 0x000fe4000a8f0c16 */
[----:B------:R-:W-:Y:S02]  /*3390*/  LEA R32, P3, R39, UR8, 0x1 ;  /* 0x0000000827207c11 */ /* 0x000fe4000f8608ff */
[----:B------:R-:W-:Y:S02]  /*33a0*/  LEA R30, P4, R37, UR8, 0x1 ;  /* 0x00000008251e7c11 */ /* 0x000fe4000f8808ff */
[----:B------:R-:W-:-:S02]  /*33b0*/  LEA R24, P5, R35, UR8, 0x1 ;  /* 0x0000000823187c11 */ /* 0x000fc4000f8a08ff */
[----:B------:R-:W-:Y:S02]  /*33c0*/  LEA R16, P6, R19, UR8, 0x1 ;  /* 0x0000000813107c11 */ /* 0x000fe4000f8c08ff */
[----:B------:R-:W-:Y:S02]  /*33d0*/  LEA.HI.X R39, R39, UR9, R18, 0x1, P3 ;  /* 0x0000000927277c11 */ /* 0x000fe400098f0c12 */
[----:B------:R-:W-:Y:S02]  /*33e0*/  LEA.HI.X R37, R37, UR9, R10, 0x1, P4 ;  /* 0x0000000925257c11 */ /* 0x000fe4000a0f0c0a */
[----:B------:R-:W-:Y:S02]  /*33f0*/  LEA.HI.X R35, R35, UR9, R6, 0x1, P5 ;  /* 0x0000000923237c11 */ /* 0x000fe4000a8f0c06 */
[----:B------:R-:W-:Y:S01]  /*3400*/  LEA.HI.X R33, R19, UR9, R14, 0x1, P6 ;  /* 0x0000000913217c11 */ /* 0x000fe2000b0f0c0e */
[----:B------:R-:W-:-:S06]  /*3410*/  UMOV UR9, 0x1 ;  /* 0x0000000100097882 */ /* 0x000fcc0000000000 */
.L_x_289:
[----:B------:R-:W-:Y:S05]  /*3420*/  @!P0 BRA `(.L_x_286) ;  /* 0x0000000000048947 */ /* 0x000fea0003800000 */
[----:B------:R-:W-:Y:S01]  /*3430*/  BPT.TRAP 0x1 ;  /* 0x000000040000795c */ /* 0x000fe20000300000 */
.L_x_286:
[----:B------:R-:W-:Y:S01]  /*3440*/  ULEA UR11, UR6, UR7, 0x3 ;  /* 0x00000007060b7291 */ /* 0x000fe2000f8e183f */
[----:B------:R-:W-:-:S05]  /*3450*/  IMAD.U32 R2, RZ, RZ, UR9 ;  /* 0x00000009ff027e24 */ /* 0x000fca000f8e00ff */
[----:B------:R-:W-:-:S04]  /*3460*/  SHF.L.U32 R2, R2, 0x1f, RZ ;  /* 0x0000001f02027819 */ /* 0x000fc800000006ff */
[----:B------:R-:W2:Y:S02]  /*3470*/  SYNCS.PHASECHK.TRANS64.TRYWAIT P3, [UR11+0x38038], R2 ;  /* 0x03803802ff0075a7 */ /* 0x000ea4000806014b */
[----:B--2---:R-:W-:Y:S05]  /*3480*/  @!P3 BRA `(.L_x_287) ;  /* 0x0000009c00b8b947 */ /* 0x004fea0003800000 */
.L_x_587:
[----:B------:R-:W3:Y:S01]  /*3490*/  S2UR UR8, SR_SWINHI ;  /* 0x00000000000879c3 */ /* 0x000ee20000002f00 */
[----:B------:R-:W-:Y:S01]  /*34a0*/  USHF.L.U32 UR10, UR6, 0xd, URZ ;  /* 0x0000000d060a7899 */ /* 0x000fe2000800063f */
[----:B-1----:R-:W-:Y:S02]  /*34b0*/  IMAD R29, R5, 0x60, RZ ;  /* 0x00000060051d7824 */ /* 0x002fe400078e02ff */
[----:B--2---:R-:W-:-:S03]  /*34c0*/  IMAD.WIDE.U32 R2, R4, 0x60, R20 ;  /* 0x0000006004027825 */ /* 0x004fc600078e0014 */
[----:B------:R-:W-:Y:S01]  /*34d0*/  IADD3 R6, P4, R0, UR10, RZ ;  /* 0x0000000a00067c10 */ /* 0x000fe2000ff9e0ff */
[----:B------:R-:W-:Y:S02]  /*34e0*/  IMAD.U32 R8, RZ, RZ, UR10 ;  /* 0x0000000aff087e24 */ /* 0x000fe4000f8e00ff */
[----:B------:R-:W-:Y:S02]  /*34f0*/  IMAD.IADD R29, R3, 0x1, R29 ;  /* 0x00000001031d7824 */ /* 0x000fe400078e021d */
[----:B------:R-:W-:Y:S01]  /*3500*/  IMAD.MOV.U32 R28, RZ, RZ, R2 ;  /* 0x000000ffff1c7224 */ /* 0x000fe200078e0002 */
[----:B------:R-:W-:Y:S01]  /*3510*/  LEA.HI.X.SX32 R3, R8, R25, 0x1, P4 ;  /* 0x0000001908037211 */ /* 0x000fe200020f0eff */
[----:B------:R-:W-:Y:S01]  /*3520*/  UMOV UR4, UR7 ;  /* 0x0000000700047c82 */ /* 0x000fe20008000000 */
[----:B---3--:R-:W-:Y:S01]  /*3530*/  UMOV UR5, UR8 ;  /* 0x0000000800057c82 */ /* 0x008fe20008000000 */
[----:B------:R-:W-:-:S04]  /*3540*/  LEA R7, P3, R6, UR4, 0x1 ;  /* 0x0000000406077c11 */ /* 0x000fc8000f8608ff */
[C---:B------:R-:W-:Y:S02]  /*3550*/  IADD3 R9, P6, R7.reuse, 0x1000, RZ ;  /* 0x0000100007097810 */ /* 0x040fe40007fde0ff */
[C---:B------:R-:W-:Y:S02]  /*3560*/  IADD3 R11, P5, R7.reuse, 0x2000, RZ ;  /* 0x00002000070b7810 */ /* 0x040fe40007fbe0ff */
[----:B------:R-:W-:Y:S02]  /*3570*/  IADD3 R15, P4, R7, 0x3000, RZ ;  /* 0x00003000070f7810 */ /* 0x000fe40007f9e0ff */
[----:B------:R-:W-:Y:S02]  /*3580*/  LOP3.LUT R8, R9, 0x380, RZ, 0xc0, !PT ;  /* 0x0000038009087812 */ /* 0x000fe400078ec0ff */
[----:B------:R-:W-:Y:S02]  /*3590*/  LOP3.LUT R10, R11, 0x380, RZ, 0xc0, !PT ;  /* 0x000003800b0a7812 */ /* 0x000fe400078ec0ff */
[----:B------:R-:W-:-:S02]  /*35a0*/  LOP3.LUT R14, R15, 0x380, RZ, 0xc0, !PT ;  /* 0x000003800f0e7812 */ /* 0x000fc400078ec0ff */
[----:B------:R-:W-:Y:S02]  /*35b0*/  LOP3.LUT R2, R7, 0x380, RZ, 0xc0, !PT ;  /* 0x0000038007027812 */ /* 0x000fe400078ec0ff */
[----:B------:R-:W-:Y:S02]  /*35c0*/  SHF.R.U64 R8, R8, 0x3, RZ ;  /* 0x0000000308087819 */ /* 0x000fe400000012ff */
[----:B------:R-:W-:Y:S02]  /*35d0*/  SHF.R.U64 R10, R10, 0x3, RZ ;  /* 0x000000030a0a7819 */ /* 0x000fe400000012ff */
[----:B------:R-:W-:Y:S02]  /*35e0*/  LEA.HI.X R3, R6, UR5, R3, 0x1, P3 ;  /* 0x0000000506037c11 */ /* 0x000fe400098f0c03 */
[----:B------:R-:W-:Y:S02]  /*35f0*/  SHF.R.U64 R14, R14, 0x3, RZ ;  /* 0x000000030e0e7819 */ /* 0x000fe400000012ff */
[----:B------:R-:W-:-:S02]  /*3600*/  SHF.R.U64 R2, R2, 0x3, RZ ;  /* 0x0000000302027819 */ /* 0x000fc400000012ff */
[----:B------:R-:W-:Y:S01]  /*3610*/  LOP3.LUT R8, R8, R9, RZ, 0x3c, !PT ;  /* 0x0000000908087212 */ /* 0x000fe200078e3cff */
[--C-:B------:R-:W-:Y:S01]  /*3620*/  IMAD.X R9, RZ, RZ, R3.reuse, P6 ;  /* 0x000000ffff097224 */ /* 0x100fe200030e0603 */
[----:B------:R-:W-:Y:S01]  /*3630*/  LOP3.LUT R10, R10, R11, RZ, 0x3c, !PT ;  /* 0x0000000b0a0a7212 */ /* 0x000fe200078e3cff */
[--C-:B------:R-:W-:Y:S01]  /*3640*/  IMAD.X R11, RZ, RZ, R3.reuse, P5 ;  /* 0x000000ffff0b7224 */ /* 0x100fe200028e0603 */
[----:B------:R-:W-:Y:S01]  /*3650*/  LOP3.LUT R14, R14, R15, RZ, 0x3c, !PT ;  /* 0x0000000f0e0e7212 */ /* 0x000fe200078e3cff */
[----:B------:R-:W-:Y:S01]  /*3660*/  IMAD.X R15, RZ, RZ, R3, P4 ;  /* 0x000000ffff0f7224 */ /* 0x000fe200020e0603 */
[C---:B------:R-:W-:Y:S02]  /*3670*/  IADD3 R19, P3, R7.reuse, 0x1c000, RZ ;  /* 0x0001c00007137810 */ /* 0x040fe40007f7e0ff */
[C---:B------:R-:W-:Y:S02]  /*3680*/  IADD3 R23, P6, R7.reuse, 0x1d000, RZ ;  /* 0x0001d00007177810 */ /* 0x040fe40007fde0ff */
[----:B------:R-:W-:-:S02]  /*3690*/  IADD3 R27, P5, R7, 0x1e000, RZ ;  /* 0x0001e000071b7810 */ /* 0x000fc40007fbe0ff */
[----:B------:R-:W-:Y:S02]  /*36a0*/  LOP3.LUT R2, R2, R7, RZ, 0x3c, !PT ;  /* 0x0000000702027212 */ /* 0x000fe400078e3cff */
[----:B------:R-:W-:Y:S02]  /*36b0*/  IADD3 R7, P4, R7, 0x1f000, RZ ;  /* 0x0001f00007077810 */ /* 0x000fe40007f9e0ff */
[----:B------:R-:W-:Y:S02]  /*36c0*/  LOP3.LUT R18, R19, 0x380, RZ, 0xc0, !PT ;  /* 0x0000038013127812 */ /* 0x000fe400078ec0ff */
[----:B------:R-:W-:Y:S02]  /*36d0*/  LOP3.LUT R22, R23, 0x380, RZ, 0xc0, !PT ;  /* 0x0000038017167812 */ /* 0x000fe400078ec0ff */
[----:B------:R-:W-:Y:S02]  /*36e0*/  LOP3.LUT R26, R27, 0x380, RZ, 0xc0, !PT ;  /* 0x000003801b1a7812 */ /* 0x000fe400078ec0ff */
[----:B------:R-:W-:-:S02]  /*36f0*/  LOP3.LUT R6, R7, 0x380, RZ, 0xc0, !PT ;  /* 0x0000038007067812 */ /* 0x000fc400078ec0ff */
[----:B------:R-:W-:Y:S02]  /*3700*/  SHF.R.U64 R18, R18, 0x3, RZ ;  /* 0x0000000312127819 */ /* 0x000fe400000012ff */
[----:B------:R-:W-:Y:S02]  /*3710*/  SHF.R.U64 R22, R22, 0x3, RZ ;  /* 0x0000000316167819 */ /* 0x000fe400000012ff */
[----:B------:R-:W-:Y:S02]  /*3720*/  SHF.R.U64 R26, R26, 0x3, RZ ;  /* 0x000000031a1a7819 */ /* 0x000fe400000012ff */
[----:B------:R-:W-:Y:S02]  /*3730*/  SHF.R.U64 R6, R6, 0x3, RZ ;  /* 0x0000000306067819 */ /* 0x000fe400000012ff */
[----:B------:R-:W-:Y:S02]  /*3740*/  MOV R13, R2 ;  /* 0x00000002000d7202 */ /* 0x000fe40000000f00 */
[----:B------:R-:W-:Y:S01]  /*3750*/  LOP3.LUT R18, R18, R19, RZ, 0x3c, !PT ;  /* 0x0000001312127212 */ /* 0x000fe200078e3cff */
[--C-:B------:R-:W-:Y:S01]  /*3760*/  IMAD.X R19, RZ, RZ, R3.reuse, P3 ;  /* 0x000000ffff137224 */ /* 0x100fe200018e0603 */
[----:B------:R-:W-:Y:S01]  /*3770*/  LOP3.LUT R22, R22, R23, RZ, 0x3c, !PT ;  /* 0x0000001716167212 */ /* 0x000fe200078e3cff */
[--C-:B------:R-:W-:Y:S01]  /*3780*/  IMAD.X R23, RZ, RZ, R3.reuse, P6 ;  /* 0x000000ffff177224 */ /* 0x100fe200030e0603 */
[----:B------:R-:W-:Y:S01]  /*3790*/  LOP3.LUT R26, R26, R27, RZ, 0x3c, !PT ;  /* 0x0000001b1a1a7212 */ /* 0x000fe200078e3cff */
[----:B------:R-:W-:Y:S01]  /*37a0*/  IMAD.X R27, RZ, RZ, R3, P5 ;  /* 0x000000ffff1b7224 */ /* 0x000fe200028e0603 */
[----:B------:R-:W-:Y:S01]  /*37b0*/  LOP3.LUT R2, R6, R7, RZ, 0x3c, !PT ;  /* 0x0000000706027212 */ /* 0x000fe200078e3cff */
[----:B------:R-:W-:Y:S01]  /*37c0*/  IMAD.MOV.U32 R6, RZ, RZ, R16 ;  /* 0x000000ffff067224 */ /* 0x000fe200078e0010 */
[----:B------:R-:W-:Y:S01]  /*37d0*/  MOV R31, R8 ;  /* 0x00000008001f7202 */ /* 0x000fe20000000f00 */
[----:B------:R-:W-:Y:S01]  /*37e0*/  IMAD.MOV.U32 R7, RZ, RZ, R33 ;  /* 0x000000ffff077224 */ /* 0x000fe200078e0021 */
[----:B------:R-:W-:Y:S01]  /*37f0*/  MOV R11, R10 ;  /* 0x0000000a000b7202 */ /* 0x000fe20000000f00 */
[----:B------:R-:W-:Y:S01]  /*3800*/  IMAD.X R3, RZ, RZ, R3, P4 ;  /* 0x000000ffff037224 */ /* 0x000fe200020e0603 */
[----:B------:R-:W-:-:S02]  /*3810*/  LEA R8, P4, R12, R20, 0x6 ;  /* 0x000000140c087211 */ /* 0x000fc400078830ff */
[----:B------:R-:W-:Y:S01]  /*3820*/  @!PT LDS RZ, [RZ] ;  /* 0x00000000fffff984 */ /* 0x000fe20000000800 */
[----:B------:R-:W-:Y:S01]  /*3830*/  @!PT LDS RZ, [RZ] ;  /* 0x00000000fffff984 */ /* 0x000fe20000000800 */
[----:B------:R-:W-:Y:S01]  /*3840*/  @!PT LDS RZ, [RZ] ;  /* 0x00000000fffff984 */ /* 0x000fe20000000800 */
[----:B------:R1:W-:Y:S01]  /*3850*/  LDGSTS.E.LTC128B.128 [R13], desc[UR36][R6.64], !P1 ;  /* 0x00000000060d7fae */ /* 0x0003e2000c921d64 */
[----:B------:R-:W-:Y:S02]  /*3860*/  MOV R15, R14 ;  /* 0x0000000e000f7202 */ /* 0x000fe40000000f00 */
[----:B------:R-:W-:Y:S01]  /*3870*/  MOV R19, R18 ;  /* 0x0000001200137202 */ /* 0x000fe20000000f00 */
[----:B------:R-:W-:Y:S01]  /*3880*/  IMAD.X R9, R21, 0x1, R38, P4 ;  /* 0x0000000115097824 */ /* 0x000fe200020e0626 */
[----:B------:R-:W-:Y:S02]  /*3890*/  MOV R23, R22 ;  /* 0x0000001600177202 */ /* 0x000fe40000000f00 */
[----:B------:R-:W-:Y:S02]  /*38a0*/  MOV R27, R26 ;  /* 0x0000001a001b7202 */ /* 0x000fe40000000f00 */
[----:B-1----:R-:W-:Y:S01]  /*38b0*/  MOV R13, R2 ;  /* 0x00000002000d7202 */ /* 0x002fe20000000f00 */
[----:B------:R-:W-:Y:S01]  /*38c0*/  IMAD.MOV.U32 R2, RZ, RZ, R24 ;  /* 0x000000ffff027224 */ /* 0x000fe200078e0018 */
[----:B------:R-:W-:Y:S01]  /*38d0*/  LEA R6, P3, R12, R20, 0x5 ;  /* 0x000000140c067211 */ /* 0x000fe200078628ff */
[----:B------:R-:W-:-:S04]  /*38e0*/  IMAD.MOV.U32 R3, RZ, RZ, R35 ;  /* 0x000000ffff037224 */ /* 0x000fc800078e0023 */
[----:B------:R-:W-:Y:S01]  /*38f0*/  IMAD.X R7, R21, 0x1, R36, P3 ;  /* 0x0000000115077824 */ /* 0x000fe200018e0624 */
[----:B------:R1:W-:Y:S02]  /*3900*/  LDGSTS.E.LTC128B.128 [R31], desc[UR36][R2.64], !P1 ;  /* 0x00000000021f7fae */ /* 0x0003e4000c921d64 */
[----:B-1----:R-:W-:Y:S02]  /*3910*/  IMAD.MOV.U32 R2, RZ, RZ, R30 ;  /* 0x000000ffff027224 */ /* 0x002fe400078e001e */
[----:B------:R-:W-:-:S05]  /*3920*/  IMAD.MOV.U32 R3, RZ, RZ, R37 ;  /* 0x000000ffff037224 */ /* 0x000fca00078e0025 */
[----:B------:R1:W-:Y:S02]  /*3930*/  LDGSTS.E.LTC128B.128 [R11], desc[UR36][R2.64], !P1 ;  /* 0x00000000020b7fae */ /* 0x0003e4000c921d64 */
[----:B-1----:R-:W-:Y:S02]  /*3940*/  IMAD.MOV.U32 R2, RZ, RZ, R32 ;  /* 0x000000ffff027224 */ /* 0x002fe400078e0020 */
[----:B------:R-:W-:-:S05]  /*3950*/  IMAD.MOV.U32 R3, RZ, RZ, R39 ;  /* 0x000000ffff037224 */ /* 0x000fca00078e0027 */
[----:B------:R1:W-:Y:S04]  /*3960*/  LDGSTS.E.LTC128B.128 [R15], desc[UR36][R2.64], !P1 ;  /* 0x00000000020f7fae */ /* 0x0003e8000c921d64 */
[----:B------:R1:W-:Y:S04]  /*3970*/  LDGSTS.E.LTC128B.128 [R19], desc[UR36][R20.64], !P2 ;  /* 0x0000000014137fae */ /* 0x0003e8000d121d64 */
[----:B------:R1:W-:Y:S04]  /*3980*/  LDGSTS.E.LTC128B.128 [R23], desc[UR36][R6.64], !P2 ;  /* 0x0000000006177fae */ /* 0x0003e8000d121d64 */
[----:B------:R1:W-:Y:S04]  /*3990*/  LDGSTS.E.LTC128B.128 [R27], desc[UR36][R8.64], !P2 ;  /* 0x00000000081b7fae */ /* 0x0003e8000d121d64 */
[----:B------:R1:W-:Y:S01]  /*39a0*/  LDGSTS.E.LTC128B.128 [R13], desc[UR36][R28.64], !P2 ;  /* 0x000000001c0d7fae */ /* 0x0003e2000d121d64 */
[----:B------:R-:W-:Y:S01]  /*39b0*/  NOP ;  /* 0x0000000000007918 */ /* 0x000fe20000000000 */
[----:B------:R-:W-:Y:S02]  /*39c0*/  SYNCS.ARRIVE.TRANS64.RED.A0T1 RZ, [UR11+0x38000], RZ ;  /* 0x038000ffffff79a7 */ /* 0x000fe4000820040b */
[----:B------:R-:W-:Y:S01]  /*39d0*/  ARRIVES.LDGSTSBAR.64.TRANSCNT [UR11+0x38000] ;  /* 0x03800000ff0079b0 */ /* 0x000fe20008000a8b */
[----:B------:R-:W-:Y:S01]  /*39e0*/  NOP ;  /* 0x0000000000007918 */ /* 0x000fe20000000000 */
[----:B------:R-:W-:Y:S05]  /*39f0*/  @!P0 BRA `(.L_x_288) ;  /* 0x0000000000048947 */ /* 0x000fea0003800000 */
[----:B------:R-:W-:Y:S01]  /*3a00*/  BPT.TRAP 0x1 ;  /* 0x000000040000795c */ /* 0x000fe20000300000 */
.L_x_288:
[-C--:B------:R-:W-:Y:S01]  /*3a10*/  IADD3 R32, P6, R32, R41.reuse, RZ ;  /* 0x0000002920207210 */ /* 0x080fe20007fde0ff */
[----:B------:R-:W-:Y:S01]  /*3a20*/  VIADD R42, R42, 0xffffffff ;  /* 0xffffffff2a2a7836 */ /* 0x000fe20000000000 */
[----:B------:R-:W-:Y:S01]  /*3a30*/  UIADD3 UR6, UR6, 0x1, URZ ;  /* 0x0000000106067890 */ /* 0x000fe2000fffe03f */
[----:B-1----:R-:W-:Y:S01]  /*3a40*/  LEA R20, P3, R12, R20, 0x7 ;  /* 0x000000140c147211 */ /* 0x002fe200078638ff */
[----:B------:R-:W-:Y:S01]  /*3a50*/  SYNCS.ARRIVE.TRANS64.A1T0 RZ, [UR11+0x38000], RZ ;  /* 0x038000ffffff79a7 */ /* 0x000fe2000810000b */
[----:B------:R-:W-:Y:S01]  /*3a60*/  IMAD.X R39, R39, 0x1, R34, P6 ;  /* 0x0000000127277824 */ /* 0x000fe200030e0622 */
[----:B------:R-:W-:Y:S01]  /*3a70*/  ISETP.GT.AND P6, PT, R42, 0x2, PT ;  /* 0x000000022a00780c */ /* 0x000fe20003fc4270 */
[----:B------:R-:W-:Y:S01]  /*3a80*/  UISETP.NE.AND UP0, UPT, UR6, 0x7, UPT ;  /* 0x000000070600788c */ /* 0x000fe2000bf05270 */
[----:B------:R-:W-:Y:S01]  /*3a90*/  IMAD.X R21, R21, 0x1, R40, P3 ;  /* 0x0000000115157824 */ /* 0x000fe200018e0628 */
[-C--:B------:R-:W-:Y:S02]  /*3aa0*/  IADD3 R30, P5, R30, R41.reuse, RZ ;  /* 0x000000291e1e7210 */ /* 0x080fe40007fbe0ff */
[----:B------:R-:W-:Y:S01]  /*3ab0*/  USEL UR4, URZ, 0x1, UP0 ;  /* 0x000000013f047887 */ /* 0x000fe20008000000 */
[-C--:B------:R-:W-:Y:S01]  /*3ac0*/  IADD3 R24, P4, R24, R41.reuse, RZ ;  /* 0x0000002918187210 */ /* 0x080fe20007f9e0ff */
[----:B------:R-:W-:Y:S01]  /*3ad0*/  USEL UR6, UR6, URZ, UP0 ;  /* 0x0000003f06067287 */ /* 0x000fe20008000000 */
[----:B------:R-:W-:Y:S01]  /*3ae0*/  IADD3 R16, P3, R16, R41, RZ ;  /* 0x0000002910107210 */ /* 0x000fe20007f7e0ff */
[----:B------:R-:W-:Y:S01]  /*3af0*/  ULOP3.LUT UR9, UR9, UR4, URZ, 0x3c, !UPT ;  /* 0x0000000409097292 */ /* 0x000fe2000f8e3c3f */
[----:B------:R-:W-:-:S02]  /*3b00*/  IMAD.X R37, R37, 0x1, R34, P5 ;  /* 0x0000000125257824 */ /* 0x000fc400028e0622 */
[--C-:B------:R-:W-:Y:S02]  /*3b10*/  IMAD.X R35, R35, 0x1, R34.reuse, P4 ;  /* 0x0000000123237824 */ /* 0x100fe400020e0622 */
[----:B------:R-:W-:Y:S01]  /*3b20*/  IMAD.X R33, R33, 0x1, R34, P3 ;  /* 0x0000000121217824 */ /* 0x000fe200018e0622 */
[----:B------:R-:W-:Y:S06]  /*3b30*/  @P6 BRA `(.L_x_289) ;  /* 0xfffffff800386947 */ /* 0x000fec000383ffff */
.L_x_285:
[----:B------:R-:W-:Y:S01]  /*3b40*/  ISETP.GE.U32.AND P1, PT, R17, 0x7, PT ;  /* 0x000000071100780c */ /* 0x000fe20003f26070 */
[----:B------:R-:W-:-:S12]  /*3b50*/  IMAD.MOV.U32 R0, RZ, RZ, 0x1 ;  /* 0x00000001ff007424 */ /* 0x000fd800078e00ff */
[----:B------:R-:W-:Y:S05]  /*3b60*/  @!P1 BRA `(.L_x_290) ;  /* 0x00000000001c9947 */ /* 0x000fea0003800000 */
[----:B------:R-:W-:-:S04]  /*3b70*/  IMAD.WIDE.U32 R2, R17, 0x24924925, RZ ;  /* 0x2492492511027825 */ /* 0x000fc800078e00ff */
[----:B------:R-:W-:-:S05]  /*3b80*/  IMAD.IADD R2, R17, 0x1, -R3 ;  /* 0x0000000111027824 */ /* 0x000fca00078e0a03 */
[----:B------:R-:W-:-:S04]  /*3b90*/  LEA.HI R2, R2, R3, RZ, 0x1f ;  /* 0x0000000302027211 */ /* 0x000fc800078ff8ff */
[----:B------:R-:W-:-:S04]  /*3ba0*/  SHF.R.U32.HI R2, RZ, 0x2, R2 ;  /* 0x00000002ff027819 */ /* 0x000fc80000011602 */
[----:B------:R-:W-:-:S04]  /*3bb0*/  LOP3.LUT R2, R2, 0x1, RZ, 0xc0, !PT ;  /* 0x0000000102027812 */ /* 0x000fc800078ec0ff */
[----:B------:R-:W-:-:S04]  /*3bc0*/  ISETP.NE.U32.AND P1, PT, R2, 0x1, PT ;  /* 0x000000010200780c */ /* 0x000fc80003f25070 */
[----:B------:R-:W-:-:S09]  /*3bd0*/  SEL R0, RZ, 0x1, !P1 ;  /* 0x00000001ff007807 */ /* 0x000fd20004800000 */
.L_x_290:
[----:B------:R-:W-:Y:S05]  /*3be0*/  @!P0 BRA `(.L_x_291) ;  /* 0x0000000000048947 */ /* 0x000fea0003800000 */
[----:B------:R-:W-:Y:S01]  /*3bf0*/  BPT.TRAP 0x1 ;  /* 0x000000040000795c */ /* 0x000fe20000300000 */
.L_x_291:
[----:B------:R-:W-:-:S04]  /*3c00*/  IMAD.WIDE.U32 R2, R17, 0x24924925, RZ ;  /* 0x2492492511027825 */ /* 0x000fc800078e00ff */
[----:B------:R-:W-:-:S05]  /*3c10*/  IMAD.IADD R2, R17, 0x1, -R3 ;  /* 0x0000000111027824 */ /* 0x000fca00078e0a03 */
[----:B------:R-:W-:Y:S02]  /*3c20*/  LEA.HI R2, R2, R3, RZ, 0x1f ;  /* 0x0000000302027211 */ /* 0x000fe400078ff8ff */
[----:B------:R-:W-:Y:S02]  /*3c30*/  SHF.L.U32 R3, R0, 0x1f, RZ ;  /* 0x0000001f00037819 */ /* 0x000fe400000006ff */
[----:B------:R-:W-:-:S05]  /*3c40*/  SHF.R.U32.HI R2, RZ, 0x2, R2 ;  /* 0x00000002ff027819 */ /* 0x000fca0000011602 */
[----:B------:R-:W-:-:S05]  /*3c50*/  IMAD R17, R2, -0x7, R17 ;  /* 0xfffffff902117824 */ /* 0x000fca00078e0211 */
[----:B------:R-:W-:-:S04]  /*3c60*/  LEA R2, R17, UR7, 0x3 ;  /* 0x0000000711027c11 */ /* 0x000fc8000f8e18ff */
[----:B------:R-:W3:Y:S02]  /*3c70*/  SYNCS.PHASECHK.TRANS64.TRYWAIT P1, [R2+URZ+0x38038], R3 ;  /* 0x03803803020075a7 */ /* 0x000ee4000802017f */
[----:B---3--:R-:W-:Y:S05]  /*3c80*/  @!P1 BRA `(.L_x_292) ;  /* 0x0000009400d09947 */ /* 0x008fea0003800000 */
.L_x_588:
[----:B------:R-:W-:Y:S05]  /*3c90*/  @!P0 BRA `(.L_x_293) ;  /* 0x0000000000048947 */ /* 0x000fea0003800000 */
[----:B------:R-:W-:Y:S01]  /*3ca0*/  BPT.TRAP 0x1 ;  /* 0x000000040000795c */ /* 0x000fe20000300000 */
.L_x_293:
[----:B------:R-:W-:-:S05]  /*3cb0*/  VIADD R17, R17, 0x1 ;  /* 0x0000000111117836 */ /* 0x000fca0000000000 */
[----:B------:R-:W-:-:S04]  /*3cc0*/  ISETP.NE.AND P1, PT, R17, 0x7, PT ;  /* 0x000000071100780c */ /* 0x000fc80003f25270 */
[----:B---3--:R-:W-:Y:S02]  /*3cd0*/  SEL R3, RZ, 0x1, P1 ;  /* 0x00000001ff037807 */ /* 0x008fe40000800000 */
[----:B------:R-:W-:Y:S02]  /*3ce0*/  SEL R17, R17, RZ, P1 ;  /* 0x000000ff11117207 */ /* 0x000fe40000800000 */
[----:B------:R-:W-:Y:S02]  /*3cf0*/  LOP3.LUT R5, R0, R3, RZ, 0x3c, !PT ;  /* 0x0000000300057212 */ /* 0x000fe400078e3cff */
[----:B------:R-:W-:Y:S02]  /*3d00*/  LEA R0, R17, UR7, 0x3 ;  /* 0x0000000711007c11 */ /* 0x000fe4000f8e18ff */
[----:B------:R-:W-:-:S04]  /*3d10*/  SHF.L.U32 R3, R5, 0x1f, RZ ;  /* 0x0000001f05037819 */ /* 0x000fc800000006ff */
[----:B------:R-:W3:Y:S02]  /*3d20*/  SYNCS.PHASECHK.TRANS64.TRYWAIT P1, [R0+URZ+0x38038], R3 ;  /* 0x03803803000075a7 */ /* 0x000ee4000802017f */
[----:B---3--:R-:W-:Y:S05]  /*3d30*/  @!P1 BRA `(.L_x_294) ;  /* 0x0000009400b89947 */ /* 0x008fea0003800000 */
.L_x_589:
[----:B------:R-:W-:Y:S05]  /*3d40*/  @!P0 BRA `(.L_x_295) ;  /* 0x0000000000048947 */ /* 0x000fea0003800000 */
[----:B------:R-:W-:Y:S01]  /*3d50*/  BPT.TRAP 0x1 ;  /* 0x000000040000795c */ /* 0x000fe20000300000 */
.L_x_295:
        /* <DEDUP_REMOVED lines=9> */
.L_x_590:
[----:B------:R-:W-:Y:S05]  /*3df0*/  @!P0 BRA `(.L_x_297) ;  /* 0x0000000000048947 */ /* 0x000fea0003800000 */
[----:B------:R-:W-:Y:S01]  /*3e00*/  BPT.TRAP 0x1 ;  /* 0x000000040000795c */ /* 0x000fe20000300000 */
.L_x_297:
        /* <DEDUP_REMOVED lines=9> */
.L_x_591:
[----:B------:R-:W-:Y:S05]  /*3ea0*/  @!P0 BRA `(.L_x_299) ;  /* 0x0000000000048947 */ /* 0x000fea0003800000 */
[----:B------:R-:W-:Y:S01]  /*3eb0*/  BPT.TRAP 0x1 ;  /* 0x000000040000795c */ /* 0x000fe20000300000 */
.L_x_299:
        /* <DEDUP_REMOVED lines=9> */
.L_x_592:
[----:B------:R-:W-:Y:S05]  /*3f50*/  @!P0 BRA `(.L_x_301) ;  /* 0x0000000000048947 */ /* 0x000fea0003800000 */
[----:B------:R-:W-:Y:S01]  /*3f60*/  BPT.TRAP 0x1 ;  /* 0x000000040000795c */ /* 0x000fe20000300000 */
.L_x_301:
        /* <DEDUP_REMOVED lines=9> */
.L_x_593:
[----:B------:R-:W-:Y:S05]  /*4000*/  @!P0 BRA `(.L_x_303) ;  /* 0x0000000000048947 */ /* 0x000fea0003800000 */
[----:B------:R-:W-:Y:S01]  /*4010*/  BPT.TRAP 0x1 ;  /* 0x000000040000795c */ /* 0x000fe20000300000 */
.L_x_303:
[----:B------:R-:W-:-:S05]  /*4020*/  VIADD R17, R17, 0x1 ;  /* 0x0000000111117836 */ /* 0x000fca0000000000 */
[----:B------:R-:W-:-:S04]  /*4030*/  ISETP.NE.AND P0, PT, R17, 0x7, PT ;  /* 0x000000071100780c */ /* 0x000fc80003f05270 */
[----:B---3--:R-:W-:Y:S02]  /*4040*/  SEL R0, RZ, 0x1, P0 ;  /* 0x00000001ff007807 */ /* 0x008fe40000000000 */
[----:B------:R-:W-:Y:S02]  /*4050*/  SEL R17, R17, RZ, P0 ;  /* 0x000000ff11117207 */ /* 0x000fe40000000000 */
[----:B------:R-:W-:Y:S02]  /*4060*/  LOP3.LUT R0, R5, R0, RZ, 0x3c, !PT ;  /* 0x0000000005007212 */ /* 0x000fe400078e3cff */
[----:B------:R-:W-:Y:S02]  /*4070*/  LEA R17, R17, UR7, 0x3 ;  /* 0x0000000711117c11 */ /* 0x000fe4000f8e18ff */
[----:B------:R-:W-:-:S07]  /*4080*/  SHF.L.U32 R0, R0, 0x1f, RZ ;  /* 0x0000001f00007819 */ /* 0x000fce00000006ff */
.L_x_304:
[----:B---3--:R3:W4:Y:S02]  /*4090*/  SYNCS.PHASECHK.TRANS64.TRYWAIT P0, [R17+URZ+0x38038], R0 ;  /* 0x03803800110075a7 */ /* 0x008724000800017f */
[----:B----4-:R-:W-:Y:S05]  /*40a0*/  @!P0 NANOSLEEP.SYNCS 0x989680 ;  /* 0x009896800000895d */ /* 0x010fea0003900000 */
[----:B------:R-:W4:Y:S02]  /*40b0*/  @!P0 SYNCS.PHASECHK.TRANS64 P0, [R17+URZ+0x38038], R0 ;  /* 0x03803800110085a7 */ /* 0x000f24000800007f */
[----:B----4-:R-:W-:Y:S05]  /*40c0*/  @P0 EXIT ;  /* 0x000000000000094d */ /* 0x010fea0003800000 */
[----:B------:R-:W-:Y:S05]  /*40d0*/  BRA `(.L_x_304) ;  /* 0xfffffffc00ec7947 */ /* 0x000fea000383ffff */
.L_x_257:
[----:B------:R-:W-:-:S13]  /*40e0*/  ISETP.GT.AND P0, PT, R18, RZ, PT ;  /* 0x000000ff1200720c */ /* 0x000fda0003f04270 */
[----:B------:R-:W-:Y:S05]  /*40f0*/  @P0 BRA `(.L_x_305) ;  /* 0x0000000000400947 */ /* 0x000fea0003800000 */
        /* <DEDUP_REMOVED lines=16> */
.L_x_305:
[----:B------:R-:W-:-:S04]  /*4200*/  LOP3.LUT R0, R22, 0x1, RZ, 0xfc, !PT ;  /* 0x0000000116007812 */ /* 0x000fc800078efcff */
[----:B------:R-:W-:-:S13]  /*4210*/  ISETP.NE.AND P0, PT, R0, 0x3, PT ;  /* 0x000000030000780c */ /* 0x000fda0003f05270 */
[----:B------:R-:W-:Y:S05]  /*4220*/  @!P0 BRA `(.L_x_306) ;  /* 0x0000000000048947 */ /* 0x000fea0003800000 */
[----:B------:R-:W-:Y:S01]  /*4230*/  BPT.TRAP 0x1 ;  /* 0x000000040000795c */ /* 0x000fe20000300000 */
.L_x_306:
[----:B------:R-:W0:Y:S01]  /*4240*/  S2R R6, SR_CgaCtaId ;  /* 0x0000000000067919 */ /* 0x000e220000008800 */
[----:B------:R-:W-:Y:S02]  /*4250*/  MOV R3, 0x400 ;  /* 0x0000040000037802 */ /* 0x000fe40000000f00 */
[----:B------:R-:W-:Y:S02]  /*4260*/  SHF.L.U32 R0, RZ, 0x1f, RZ ;  /* 0x0000001fff007819 */ /* 0x000fe400000006ff */
[----:B0-----:R-:W-:-:S04]  /*4270*/  LEA R7, R6, R3, 0x18 ;  /* 0x0000000306077211 */ /* 0x001fc800078ec0ff */
[----:B------:R0:W1:Y:S01]  /*4280*/  SYNCS.PHASECHK.TRANS64.TRYWAIT P1, [R7+URZ+0x38000], R0 ;  /* 0x03800000070075a7 */ /* 0x000062000802017f */
[----:B------:R-:W-:Y:S05]  /*4290*/  @!P0 BRA `(.L_x_307) ;  /* 0x0000000000048947 */ /* 0x000fea0003800000 */
[----:B------:R-:W-:Y:S01]  /*42a0*/  BPT.TRAP 0x1 ;  /* 0x000000040000795c */ /* 0x000fe20000300000 */
.L_x_307:
[----:B-1----:R-:W-:Y:S05]  /*42b0*/  @P1 BRA `(.L_x_308) ;  /* 0x0000000000081947 */ /* 0x002fea0003800000 */
[----:B------:R-:W1:Y:S02]  /*42c0*/  SYNCS.PHASECHK.TRANS64.TRYWAIT P1, [R7+URZ+0x38000], R0 ;  /* 0x03800000070075a7 */ /* 0x000e64000802017f */
[----:B-1----:R-:W-:Y:S05]  /*42d0*/  @!P1 BRA `(.L_x_309) ;  /* 0x0000009000b49947 */ /* 0x002fea0003800000 */
.L_x_308:
[----:B------:R-:W-:Y:S05]  /*42e0*/  WARPSYNC.ALL ;  /* 0x0000000000007948 */ /* 0x000fea0003800000 */
[C---:B------:R-:W-:Y:S01]  /*42f0*/  R2UR UR4, R7.reuse ;  /* 0x00000000070472ca */ /* 0x040fe200000e0000 */
[----:B------:R-:W-:Y:S01]  /*4300*/  WARPGROUP.ARRIVE ;  /* 0x00000000000079c5 */ /* 0x000fe20000000000 */
[----:B------:R-:W-:Y:S01]  /*4310*/  R2UR UR6, R7 ;  /* 0x00000000070672ca */ /* 0x000fe200000e0000 */
[----:B------:R-:W-:Y:S01]  /*4320*/  UMOV UR7, 0x40000080 ;  /* 0x4000008000077882 */ /* 0x000fe20000000000 */
[----:B------:R-:W-:Y:S01]  /*4330*/  UMOV UR9, 0x40000080 ;  /* 0x4000008000097882 */ /* 0x000fe20000000000 */
[----:B------:R-:W-:Y:S01]  /*4340*/  UMOV UR11, UR7 ;  /* 0x00000007000b7c82 */ /* 0x000fe20008000000 */
[----:B01----:R-:W-:-:S05]  /*4350*/  VIMNMX R0, R17, 0x1, PT ;  /* 0x0000000111007848 */ /* 0x003fca0003fe0100 */
[----:B------:R-:W-:Y:S02]  /*4360*/  IMAD.IADD R0, R17, 0x1, -R0 ;  /* 0x0000000111007824 */ /* 0x000fe400078e0a00 */
[----:B------:R-:W-:-:S03]  /*4370*/  UIADD3 UR4, UR4, 0x1c000, URZ ;  /* 0x0001c00004047890 */ /* 0x000fc6000fffe03f */
[----:B------:R-:W-:Y:S01]  /*4380*/  ISETP.GE.AND P1, PT, R0, 0x1, PT ;  /* 0x000000010000780c */ /* 0x000fe20003f26270 */
[----:B------:R-:W-:Y:S02]  /*4390*/  USHF.R.U32.HI UR5, URZ, 0x4, UR4 ;  /* 0x000000043f057899 */ /* 0x000fe40008011604 */
[----:B------:R-:W-:Y:S02]  /*43a0*/  USHF.R.U32.HI UR4, URZ, 0x4, UR6 ;  /* 0x000000043f047899 */ /* 0x000fe40008011606 */
[----:B------:R-:W-:Y:S02]  /*43b0*/  ULOP3.LUT UR5, UR5, 0x3fff, URZ, 0xc0, !UPT ;  /* 0x00003fff05057892 */ /* 0x000fe4000f8ec03f */
[----:B------:R-:W-:Y:S02]  /*43c0*/  ULOP3.LUT UR4, UR4, 0x3fff, URZ, 0xc0, !UPT ;  /* 0x00003fff04047892 */ /* 0x000fe4000f8ec03f */
[----:B------:R-:W-:Y:S02]  /*43d0*/  ULOP3.LUT UR6, UR5, 0x400000, URZ, 0xfc, !UPT ;  /* 0x0040000005067892 */ /* 0x000fe4000f8efc3f */
[----:B------:R-:W-:Y:S01]  /*43e0*/  UIADD3 UR8, UR4, 0x40, URZ ;  /* 0x0000004004087890 */ /* 0x000fe2000fffe03f */
[----:B------:R-:W-:-:S04]  /*43f0*/  UMOV UR5, 0x40000080 ;  /* 0x4000008000057882 */ /* 0x000fc80000000000 */
[----:B------:R-:W-:Y:S02]  /*4400*/  UMOV UR10, UR6 ;  /* 0x00000006000a7c82 */ /* 0x000fe40008000000 */
[----:B------:R-:W-:Y:S03]  /*4410*/  HGMMA.64x128x16.F32 R88, gdesc[UR4].tnspA.tnspB, RZ, !UPT, gsb0 ;  /* 0x61e00000045879f0 */ /* 0x000fe6000c0008ff */
[----:B------:R-:W-:Y:S02]  /*4420*/  WARPGROUP.DEPBAR.LE gsb0, 0x0 ;  /* 0x00008000000079c5 */ /* 0x000fe40000010000 */
[----:B------:R-:W-:-:S07]  /*4430*/  WARPGROUP.ARRIVE ;  /* 0x00000000000079c5 */ /* 0x000fce0000000000 */
        /* <DEDUP_REMOVED lines=8> */
[----:B------:R-:W-:Y:S01]  /*44c0*/  UIADD3 UR8, UR4, 0x140, URZ ;  /* 0x0000014004087890 */ /* 0x000fe2000fffe03f */
[----:B------:R-:W-:Y:S01]  /*44d0*/  UMOV UR9, 0x40000080 ;  /* 0x4000008000097882 */ /* 0x000fe20000000000 */
[----:B------:R-:W-:Y:S02]  /*44e0*/  WARPGROUP.DEPBAR.LE gsb0, 0x0 ;  /* 0x00008000000079c5 */ /* 0x000fe40000010000 */
[----:B------:R-:W-:-:S07]  /*44f0*/  WARPGROUP.ARRIVE ;  /* 0x00000000000079c5 */ /* 0x000fce0000000000 */
        /* <DEDUP_REMOVED lines=24> */
[----:B------:R-:W-:Y:S03]  /*4680*/  HGMMA.64x128x16.F32 R24, gdesc[UR8].tnspA.tnspB, R24, gsb0 ;  /* 0x61e00000081879f0 */ /* 0x000fe60008000818 */
[----:B------:R-:W-:Y:S02]  /*4690*/  WARPGROUP.DEPBAR.LE gsb0, 0x0 ;  /* 0x00008000000079c5 */ /* 0x000fe40000010000 */
[----:B------:R-:W-:Y:S05]  /*46a0*/  @!P1 BRA `(.L_x_310) ;  /* 0x0000000400449947 */ /* 0x000fea0003800000 */
[----:B------:R-:W-:Y:S01]  /*46b0*/  IMAD.MOV.U32 R9, RZ, RZ, RZ ;  /* 0x000000ffff097224 */ /* 0x000fe200078e00ff */
[----:B------:R-:W-:Y:S01]  /*46c0*/  UMOV UR5, 0x1 ;  /* 0x0000000100057882 */ /* 0x000fe20000000000 */
[----:B------:R-:W-:-:S07]  /*46d0*/  IMAD.MOV.U32 R3, RZ, RZ, RZ ;  /* 0x000000ffff037224 */ /* 0x000fce00078e00ff */
.L_x_316:
[----:B0-----:R-:W-:Y:S05]  /*46e0*/  @!P0 BRA `(.L_x_311) ;  /* 0x0000000000048947 */ /* 0x001fea0003800000 */
[----:B------:R-:W-:Y:S01]  /*46f0*/  BPT.TRAP 0x1 ;  /* 0x000000040000795c */ /* 0x000fe20000300000 */
.L_x_311:
[----:B------:R-:W-:Y:S01]  /*4700*/  IMAD.U32 R8, RZ, RZ, UR5 ;  /* 0x00000005ff087e24 */ /* 0x000fe2000f8e00ff */
[----:B------:R-:W-:-:S03]  /*4710*/  SHF.L.U32 R4, R9, 0x1f, RZ ;  /* 0x0000001f09047819 */ /* 0x000fc600000006ff */
[----:B------:R-:W-:-:S04]  /*4720*/  IMAD R5, R8, 0x8, R7 ;  /* 0x0000000808057824 */ /* 0x000fc800078e0207 */
[----:B------:R0:W1:Y:S01]  /*4730*/  SYNCS.PHASECHK.TRANS64.TRYWAIT P1, [R5+URZ+0x38000], R4 ;  /* 0x03800004050075a7 */ /* 0x000062000802017f */
[----:B------:R-:W-:Y:S05]  /*4740*/  @!P0 BRA `(.L_x_312) ;  /* 0x0000000000048947 */ /* 0x000fea0003800000 */
[----:B------:R-:W-:Y:S01]  /*4750*/  BPT.TRAP 0x1 ;  /* 0x000000040000795c */ /* 0x000fe20000300000 */
.L_x_312:
[----:B-1----:R-:W-:Y:S05]  /*4760*/  @P1 BRA `(.L_x_313) ;  /* 0x0000000000081947 */ /* 0x002fea0003800000 */
[----:B------:R-:W1:Y:S02]  /*4770*/  SYNCS.PHASECHK.TRANS64.TRYWAIT P1, [R5+URZ+0x38000], R4 ;  /* 0x03800004050075a7 */ /* 0x000e64000802017f */
[----:B-1----:R-:W-:Y:S05]  /*4780*/  @!P1 BRA `(.L_x_314) ;  /* 0x0000008c009c9947 */ /* 0x002fea0003800000 */
.L_x_313:
        /* <DEDUP_REMOVED lines=51> */
[----:B------:R-:W-:Y:S01]  /*4ac0*/  BPT.TRAP 0x1 ;  /* 0x000000040000795c */ /* 0x000fe20000300000 */
.L_x_315:
[----:B------:R-:W-:Y:S01]  /*4ad0*/  UIADD3 UR5, UR5, 0x1, URZ ;  /* 0x0000000105057890 */ /* 0x000fe2000fffe03f */
[C---:B01----:R-:W-:Y:S01]  /*4ae0*/  IMAD R4, R3.reuse, 0x8, R7 ;  /* 0x0000000803047824 */ /* 0x043fe200078e0207 */
[----:B------:R-:W-:Y:S01]  /*4af0*/  ISETP.GT.AND P2, PT, R0, 0x1, PT ;  /* 0x000000010000780c */ /* 0x000fe20003f44270 */
[----:B------:R-:W-:Y:S01]  /*4b00*/  VIADD R3, R3, 0x1 ;  /* 0x0000000103037836 */ /* 0x000fe20000000000 */
[----:B------:R-:W-:Y:S01]  /*4b10*/  UISETP.NE.AND UP0, UPT, UR5, 0x7, UPT ;  /* 0x000000070500788c */ /* 0x000fe2000bf05270 */
[----:B------:R-:W-:Y:S02]  /*4b20*/  VIADD R4, R4, 0x38038 ;  /* 0x0003803804047836 */ /* 0x000fe40000000000 */
[----:B------:R-:W-:Y:S01]  /*4b30*/  VIADD R0, R0, 0xffffffff ;  /* 0xffffffff00007836 */ /* 0x000fe20000000000 */
[----:B------:R-:W-:Y:S01]  /*4b40*/  USEL UR7, URZ, 0x1, UP0 ;  /* 0x000000013f077887 */ /* 0x000fe20008000000 */
[----:B------:R-:W-:Y:S01]  /*4b50*/  ISETP.NE.AND P1, PT, R3, 0x7, PT ;  /* 0x000000070300780c */ /* 0x000fe20003f25270 */
[----:B------:R-:W-:Y:S01]  /*4b60*/  USEL UR5, UR5, URZ, UP0 ;  /* 0x0000003f05057287 */ /* 0x000fe20008000000 */
[----:B------:R-:W-:-:S02]  /*4b70*/  PRMT R4, R6, 0x654, R4 ;  /* 0x0000065406047816 */ /* 0x000fc40000000004 */
[----:B------:R-:W-:Y:S02]  /*4b80*/  SEL R3, R3, RZ, P1 ;  /* 0x000000ff03037207 */ /* 0x000fe40000800000 */
[----:B------:R0:W-:Y:S01]  /*4b90*/  SYNCS.ARRIVE.TRANS64.RED.A1T0 RZ, [R4+URZ], RZ ;  /* 0x000000ff04ff79a7 */ /* 0x0001e2000810043f */
[----:B------:R-:W-:Y:S01]  /*4ba0*/  LOP3.LUT R9, R9, UR7, RZ, 0x3c, !PT ;  /* 0x0000000709097c12 */ /* 0x000fe2000f8e3cff */
[----:B------:R-:W-:Y:S06]  /*4bb0*/  @P2 BRA `(.L_x_316) ;  /* 0xfffffff800c82947 */ /* 0x000fec000383ffff */
.L_x_310:
[----:B------:R-:W1:Y:S02]  /*4bc0*/  LDC R0, c[0x0][0x21c] ;  /* 0x00008700ff007b82 */ /* 0x000e640000000800 */
[----:B-1----:R-:W-:-:S13]  /*4bd0*/  ISETP.GE.AND P1, PT, R0, 0x1, PT ;  /* 0x000000010000780c */ /* 0x002fda0003f26270 */
[----:B------:R-:W-:Y:S05]  /*4be0*/  @!P1 BRA `(.L_x_317) ;  /* 0x0000000000449947 */ /* 0x000fea0003800000 */
[----:B------:R-:W-:Y:S05]  /*4bf0*/  @!P0 BRA `(.L_x_318) ;  /* 0x0000000000048947 */ /* 0x000fea0003800000 */
[----:B------:R-:W-:Y:S01]  /*4c00*/  BPT.TRAP 0x1 ;  /* 0x000000040000795c */ /* 0x000fe20000300000 */
.L_x_318:
[----:B------:R-:W-:-:S05]  /*4c10*/  VIADD R0, R0, 0x3f ;  /* 0x0000003f00007836 */ /* 0x000fca0000000000 */
[----:B------:R-:W-:-:S04]  /*4c20*/  SHF.R.S32.HI R3, RZ, 0x1f, R0 ;  /* 0x0000001fff037819 */ /* 0x000fc80000011400 */
[----:B------:R-:W-:-:S04]  /*4c30*/  LEA.HI R3, R3, R0, RZ, 0x6 ;  /* 0x0000000003037211 */ /* 0x000fc800078f30ff */
[----:B------:R-:W-:-:S04]  /*4c40*/  SHF.R.S32.HI R3, RZ, 0x6, R3 ;  /* 0x00000006ff037819 */ /* 0x000fc80000011403 */
[----:B------:R-:W-:-:S05]  /*4c50*/  VIMNMX R0, R3, 0x1, PT ;  /* 0x0000000103007848 */ /* 0x000fca0003fe0100 */
[----:B------:R-:W-:-:S04]  /*4c60*/  IMAD.IADD R0, R3, 0x1, -R0 ;  /* 0x0000000103007824 */ /* 0x000fc800078e0a00 */
[----:B0-----:R-:W-:-:S04]  /*4c70*/  IMAD.WIDE.U32 R4, R0, 0x24924925, RZ ;  /* 0x2492492500047825 */ /* 0x001fc800078e00ff */
[----:B------:R-:W-:-:S05]  /*4c80*/  IMAD.IADD R3, R0, 0x1, -R5 ;  /* 0x0000000100037824 */ /* 0x000fca00078e0a05 */
[----:B------:R-:W-:-:S04]  /*4c90*/  LEA.HI R3, R3, R5, RZ, 0x1f ;  /* 0x0000000503037211 */ /* 0x000fc800078ff8ff */
[----:B------:R-:W-:-:S05]  /*4ca0*/  SHF.R.U32.HI R3, RZ, 0x2, R3 ;  /* 0x00000002ff037819 */ /* 0x000fca0000011603 */
[----:B------:R-:W-:-:S04]  /*4cb0*/  IMAD R3, R3, -0x7, R0 ;  /* 0xfffffff903037824 */ /* 0x000fc800078e0200 */
[----:B------:R-:W-:-:S04]  /*4cc0*/  IMAD R3, R3, 0x8, R7 ;  /* 0x0000000803037824 */ /* 0x000fc800078e0207 */
[----:B------:R-:W-:-:S05]  /*4cd0*/  VIADD R3, R3, 0x38038 ;  /* 0x0003803803037836 */ /* 0x000fca0000000000 */
[----:B------:R-:W-:-:S04]  /*4ce0*/  PRMT R3, R6, 0x654, R3 ;  /* 0x0000065406037816 */ /* 0x000fc80000000003 */
[----:B------:R1:W-:Y:S03]  /*4cf0*/  SYNCS.ARRIVE.TRANS64.RED.A1T0 RZ, [R3+URZ], RZ ;  /* 0x000000ff03ff79a7 */ /* 0x0003e6000810043f */
.L_x_317:
[----:B------:R-:W2:Y:S01]  /*4d00*/  S2R R5, SR_TID.X ;  /* 0x0000000000057919 */ /* 0x000ea20000002100 */
[----:B------:R-:W3:Y:S01]  /*4d10*/  S2UR UR6, SR_CTAID.Z ;  /* 0x00000000000679c3 */ /* 0x000ee20000002700 */
[----:B------:R-:W-:Y:S01]  /*4d20*/  ULDC UR7, c[0x0][0x218] ;  /* 0x0000860000077ab9 */ /* 0x000fe20000000800 */
[----:B------:R-:W-:Y:S01]  /*4d30*/  ULDC UR5, c[0x0][0x214] ;  /* 0x0000850000057ab9 */ /* 0x000fe20000000800 */
[----:B0-----:R-:W0:Y:S01]  /*4d40*/  S2R R4, SR_CTAID.Y ;  /* 0x0000000000047919 */ /* 0x001e220000002600 */
[----:B-1----:R-:W1:Y:S04]  /*4d50*/  S2R R3, SR_CTAID.X ;  /* 0x0000000000037919 */ /* 0x002e680000002500 */
[----:B------:R-:W4:Y:S01]  /*4d60*/  LDC.64 R10, c[0x0][0x298] ;  /* 0x0000a600ff0a7b82 */ /* 0x000f220000000a00 */
[----:B---3--:R-:W-:Y:S01]  /*4d70*/  USHF.R.S32.HI UR4, URZ, 0x1f, UR6 ;  /* 0x0000001f3f047899 */ /* 0x008fe20008011406 */
[----:B--2---:R-:W-:-:S04]  /*4d80*/  SHF.R.S32.HI R0, RZ, 0x1f, R5 ;  /* 0x0000001fff007819 */ /* 0x004fc80000011405 */
[----:B------:R-:W-:-:S04]  /*4d90*/  LEA.HI R0, R0, R5, RZ, 0x7 ;  /* 0x0000000500007211 */ /* 0x000fc800078f38ff */
[----:B------:R-:W-:Y:S01]  /*4da0*/  LOP3.LUT R0, R0, 0xffffff80, RZ, 0xc0, !PT ;  /* 0xffffff8000007812 */ /* 0x000fe200078ec0ff */
[----:B-1----:R-:W-:-:S04]  /*4db0*/  IMAD.SHL.U32 R14, R3, 0x80, RZ ;  /* 0x00000080030e7824 */ /* 0x002fc800078e00ff */
[----:B------:R-:W-:Y:S02]  /*4dc0*/  IMAD.IADD R6, R5, 0x1, -R0 ;  /* 0x0000000105067824 */ /* 0x000fe400078e0a00 */
[----:B0-----:R-:W-:Y:S02]  /*4dd0*/  IMAD.SHL.U32 R0, R4, 0x80, RZ ;  /* 0x0000008004007824 */ /* 0x001fe400078e00ff */
[----:B------:R-:W0:Y:S01]  /*4de0*/  LDC.64 R4, c[0x0][0x2b0] ;  /* 0x0000ac00ff047b82 */ /* 0x000e220000000a00 */
[----:B------:R-:W-:Y:S02]  /*4df0*/  SHF.R.S32.HI R7, RZ, 0x1f, R6 ;  /* 0x0000001fff077819 */ /* 0x000fe40000011406 */
[----:B------:R-:W-:Y:S02]  /*4e00*/  ISETP.GE.AND P0, PT, R0, UR7, PT ;  /* 0x0000000700007c0c */ /* 0x000fe4000bf06270 */
[----:B------:R-:W-:Y:S02]  /*4e10*/  LEA.HI R8, R7, R6, RZ, 0x2 ;  /* 0x0000000607087211 */ /* 0x000fe400078f10ff */
[----:B------:R-:W-:-:S02]  /*4e20*/  ISETP.GE.OR P0, PT, R14, UR5, P0 ;  /* 0x000000050e007c0c */ /* 0x000fc40008706670 */
[----:B------:R-:W-:Y:S02]  /*4e30*/  LOP3.LUT R9, R8, 0x7ffffffc, RZ, 0xc0, !PT ;  /* 0x7ffffffc08097812 */ /* 0x000fe400078ec0ff */
[----:B------:R-:W-:Y:S02]  /*4e40*/  LEA.HI R13, R7, R6, RZ, 0x5 ;  /* 0x00000006070d7211 */ /* 0x000fe400078f28ff */
[--C-:B------:R-:W-:Y:S01]  /*4e50*/  SHF.R.S32.HI R12, RZ, 0x2, R8.reuse ;  /* 0x00000002ff0c7819 */ /* 0x100fe20000011408 */
[----:B------:R-:W-:Y:S01]  /*4e60*/  IMAD.IADD R9, R6, 0x1, -R9 ;  /* 0x0000000106097824 */ /* 0x000fe200078e0a09 */
[----:B------:R-:W-:-:S03]  /*4e70*/  SHF.R.S32.HI R7, RZ, 0x1f, R8 ;  /* 0x0000001fff077819 */ /* 0x000fc60000011408 */
[----:B------:R-:W-:Y:S01]  /*4e80*/  IMAD.SHL.U32 R15, R9, 0x2, RZ ;  /* 0x00000002090f7824 */ /* 0x000fe200078e00ff */
[----:B------:R-:W-:Y:S01]  /*4e90*/  LEA.HI R7, R7, R12, RZ, 0x3 ;  /* 0x0000000c07077211 */ /* 0x000fe200078f18ff */
[----:B----4-:R-:W-:Y:S06]  /*4ea0*/  @P0 EXIT ;  /* 0x000000000000094d */ /* 0x010fec0003800000 */
[----:B------:R-:W-:Y:S01]  /*4eb0*/  LOP3.LUT R7, R7, 0xfffffff8, RZ, 0xc0, !PT ;  /* 0xfffffff807077812 */ /* 0x000fe200078ec0ff */
[----:B------:R-:W1:Y:S01]  /*4ec0*/  LDC.64 R8, c[0x0][0x2a8] ;  /* 0x0000aa00ff087b82 */ /* 0x000e620000000a00 */
[----:B------:R-:W-:Y:S01]  /*4ed0*/  SHF.R.S32.HI R17, RZ, 0x5, R13 ;  /* 0x00000005ff117819 */ /* 0x000fe2000001140d */
[----:B0-----:R-:W-:Y:S01]  /*4ee0*/  IMAD R6, R4, UR4, RZ ;  /* 0x0000000404067c24 */ /* 0x001fe2000f8e02ff */
[----:B------:R-:W-:Y:S01]  /*4ef0*/  SHF.R.S32.HI R19, RZ, 0x1f, R15 ;  /* 0x0000001fff137819 */ /* 0x000fe2000001140f */
[----:B------:R-:W-:Y:S01]  /*4f00*/  IMAD.IADD R12, R12, 0x1, -R7 ;  /* 0x000000010c0c7824 */ /* 0x000fe200078e0a07 */
[----:B------:R-:W-:Y:S02]  /*4f10*/  IADD3 R154, P0, R0, R15, RZ ;  /* 0x0000000f009a7210 */ /* 0x000fe40007f1e0ff */
[----:B-----5:R-:W-:Y:S02]  /*4f20*/  FSETP.NEU.AND P1, PT, R2, RZ, PT ;  /* 0x000000ff0200720b */ /* 0x020fe40003f2d000 */
[----:B------:R-:W-:-:S02]  /*4f30*/  SHF.R.S32.HI R13, RZ, 0x1f, R12 ;  /* 0x0000001fff0d7819 */ /* 0x000fc4000001140c */
[----:B------:R-:W-:Y:S01]  /*4f40*/  LEA.HI.X.SX32 R155, R0, R19, 0x1, P0 ;  /* 0x00000013009b7211 */ /* 0x000fe200000f0eff */
[----:B------:R-:W-:Y:S02]  /*4f50*/  IMAD R19, R5, UR6, R6 ;  /* 0x0000000605137c24 */ /* 0x000fe4000f8e0206 */
[----:B------:R-:W-:-:S04]  /*4f60*/  IMAD.WIDE R152, R3, 0x80, R12 ;  /* 0x0000008003987825 */ /* 0x000fc800078e020c */
[----:B------:R-:W-:Y:S02]  /*4f70*/  IMAD R5, R17, -0x10, -R14 ;  /* 0xfffffff011057824 */ /* 0x000fe400078e0a0e */
[----:B------:R-:W-:Y:S01]  /*4f80*/  IMAD.WIDE.U32 R6, R4, UR6, R154 ;  /* 0x0000000604067c25 */ /* 0x000fe2000f8e009a */
[----:B------:R-:W-:Y:S02]  /*4f90*/  IADD3 R4, -R15, UR7, -R0 ;  /* 0x000000070f047c10 */ /* 0x000fe4000fffe900 */
[----:B------:R-:W-:Y:S01]  /*4fa0*/  IADD3 R5, R5, UR5, -R12 ;  /* 0x0000000505057c10 */ /* 0x000fe2000fffe80c */
[----:B------:R-:W-:Y:S01]  /*4fb0*/  IMAD.WIDE R152, R17, 0x10, R152 ;  /* 0x0000001011987825 */ /* 0x000fe200078e0298 */
[--C-:B-1----:R-:W-:Y:S02]  /*4fc0*/  SHF.L.U64.HI R156, R8, 0x3, R9.reuse ;  /* 0x00000003089c7819 */ /* 0x102fe40000010209 */
[----:B------:R-:W-:Y:S01]  /*4fd0*/  ISETP.GT.AND P2, PT, R5, RZ, PT ;  /* 0x000000ff0500720c */ /* 0x000fe20003f44270 */
[----:B------:R-:W-:Y:S01]  /*4fe0*/  IMAD R12, R10, UR4, RZ ;  /* 0x000000040a0c7c24 */ /* 0x000fe2000f8e02ff */
[----:B------:R-:W-:Y:S01]  /*4ff0*/  SHF.L.U64.HI R3, R8, 0x6, R9 ;  /* 0x0000000608037819 */ /* 0x000fe20000010209 */
[----:B------:R-:W-:Y:S01]  /*5000*/  IMAD.IADD R7, R7, 0x1, R19 ;  /* 0x0000000107077824 */ /* 0x000fe200078e0213 */
[----:B------:R-:W-:Y:S01]  /*5010*/  ISETP.GT.AND P0, PT, R4, RZ, P2 ;  /* 0x000000ff0400720c */ /* 0x000fe20001704270 */
[----:B------:R-:W-:-:S02]  /*5020*/  IMAD R0, R153, R8, RZ ;  /* 0x0000000899007224 */ /* 0x000fc400078e02ff */
[----:B------:R-:W-:Y:S02]  /*5030*/  IMAD R159, R11, UR6, R12 ;  /* 0x000000060b9f7c24 */ /* 0x000fe4000f8e020c */
[----:B------:R-:W-:-:S04]  /*5040*/  IMAD.WIDE.U32 R6, R152, R8, R6 ;  /* 0x0000000898067225 */ /* 0x000fc800078e0006 */
[----:B------:R-:W-:Y:S02]  /*5050*/  IMAD R11, R152, R9, R0 ;  /* 0x00000009980b7224 */ /* 0x000fe400078e0200 */
[C---:B------:R-:W-:Y:S02]  /*5060*/  IMAD.SHL.U32 R17, R8.reuse, 0x8, RZ ;  /* 0x0000000808117824 */ /* 0x040fe400078e00ff */
[----:B------:R-:W-:Y:S02]  /*5070*/  IMAD.SHL.U32 R0, R8, 0x40, RZ ;  /* 0x0000004008007824 */ /* 0x000fe400078e00ff */
[----:B------:R-:W-:Y:S01]  /*5080*/  IMAD.IADD R11, R7, 0x1, R11 ;  /* 0x00000001070b7824 */ /* 0x000fe200078e020b */
[----:B------:R-:W-:Y:S06]  /*5090*/  @!P1 BRA `(.L_x_319) ;  /* 0x0000005800ac9947 */ /* 0x000fec0003800000 */
[----:B------:R-:W0:Y:S01]  /*50a0*/  LDC.64 R22, c[0x0][0x290] ;  /* 0x0000a400ff167b82 */ /* 0x000e220000000a00 */
[----:B------:R-:W-:Y:S01]  /*50b0*/  IMAD.WIDE.U32 R18, R10, UR6, R154 ;  /* 0x000000060a127c25 */ /* 0x000fe2000f8e009a */
[----:B------:R-:W-:-:S03]  /*50c0*/  ULDC.64 UR4, c[0x0][0x2a0] ;  /* 0x0000a80000047ab9 */ /* 0x000fc60000000a00 */
[----:B------:R-:W-:Y:S02]  /*50d0*/  IMAD.IADD R15, R159, 0x1, R19 ;  /* 0x000000019f0f7824 */ /* 0x000fe400078e0213 */
[----:B------:R-:W-:Y:S01]  /*50e0*/  IMAD.MOV.U32 R14, RZ, RZ, R18 ;  /* 0x000000ffff0e7224 */ /* 0x000fe200078e0012 */
[----:B------:R-:W1:Y:S01]  /*50f0*/  LDC.64 R20, c[0x0][0x288] ;  /* 0x0000a200ff147b82 */ /* 0x000e620000000a00 */
[-C--:B0-----:R-:W-:Y:S02]  /*5100*/  IMAD R157, R153, R22.reuse, RZ ;  /* 0x00000016999d7224 */ /* 0x081fe400078e02ff */
[----:B------:R-:W-:-:S04]  /*5110*/  IMAD.WIDE.U32 R12, R152, R22, R14 ;  /* 0x00000016980c7225 */ /* 0x000fc800078e000e */
[----:B------:R-:W-:Y:S01]  /*5120*/  IMAD R157, R152, R23, R157 ;  /* 0x00000017989d7224 */ /* 0x000fe200078e029d */
[----:B-1----:R-:W-:-:S03]  /*5130*/  LEA R8, P1, R12, R20, 0x1 ;  /* 0x000000140c087211 */ /* 0x002fc600078208ff */
[----:B------:R-:W-:-:S05]  /*5140*/  IMAD.IADD R7, R13, 0x1, R157 ;  /* 0x000000010d077824 */ /* 0x000fca00078e029d */
[----:B------:R-:W-:-:S05]  /*5150*/  LEA.HI.X R9, R12, R21, R7, 0x1, P1 ;  /* 0x000000150c097211 */ /* 0x000fca00008f0c07 */
[----:B------:R0:W2:Y:S01]  /*5160*/  @P0 LDG.E.LTC128B.U16 R160, desc[UR36][R8.64] ;  /* 0x0000002408a00981 */ /* 0x0000a2000c1e1520 */
[C---:B------:R-:W-:Y:S01]  /*5170*/  LEA R12, P1, R6.reuse, UR4, 0x1 ;  /* 0x00000004060c7c11 */ /* 0x040fe2000f8208ff */
[----:B------:R-:W-:Y:S03]  /*5180*/  BSSY B0, `(.L_x_320) ;  /* 0x0000013000007945 */ /* 0x000fe60003800000 */
[----:B------:R-:W-:Y:S01]  /*5190*/  LEA.HI.X R13, R6, UR5, R11, 0x1, P1 ;  /* 0x00000005060d7c11 */ /* 0x000fe200088f0c0b */
[----:B------:R-:W-:-:S04]  /*51a0*/  IMAD.WIDE.U32 R10, R10, UR6, RZ ;  /* 0x000000060a0a7c25 */ /* 0x000fc8000f8e00ff */
[----:B0-----:R-:W-:Y:S02]  /*51b0*/  IMAD.MOV.U32 R8, RZ, RZ, R10 ;  /* 0x000000ffff087224 */ /* 0x001fe400078e000a */
[----:B--2---:R-:W-:-:S05]  /*51c0*/  HADD2.F32 R7, -RZ, R160.H0_H0 ;  /* 0x200000a0ff077230 */ /* 0x004fca0000004100 */
[----:B------:R-:W-:-:S04]  /*51d0*/  FMUL R7, R7, R2 ;  /* 0x0000000207077220 */ /* 0x000fc80000400000 */
[----:B------:R-:W-:-:S05]  /*51e0*/  FFMA R7, R88, R16, R7 ;  /* 0x0000001058077223 */ /* 0x000fca0000000007 */
[----:B------:R-:W-:-:S04]  /*51f0*/  F2FP.F16.F32.PACK_AB R7, RZ, R7 ;  /* 0x00000007ff07723e */ /* 0x000fc800000000ff */
[----:B------:R-:W-:-:S05]  /*5200*/  PRMT R9, R7, 0x7610, R9 ;  /* 0x0000761007097816 */ /* 0x000fca0000000009 */
[----:B------:R0:W-:Y:S02]  /*5210*/  @P0 STG.E.U16 desc[UR36][R12.64], R9 ;  /* 0x000000090c000986 */ /* 0x0001e4000c101524 */
[----:B0-----:R-:W-:Y:S02]  /*5220*/  IMAD.IADD R9, R11, 0x1, R159 ;  /* 0x000000010b097824 */ /* 0x001fe400078e029f */
[----:B------:R-:W-:-:S03]  /*5230*/  IMAD.WIDE.U32 R6, R152, R22, R8 ;  /* 0x0000001698067225 */ /* 0x000fc600078e0008 */
[----:B------:R-:W-:-:S04]  /*5240*/  IADD3 R88, P0, R154, R6, RZ ;  /* 0x000000069a587210 */ /* 0x000fc80007f1e0ff */
[----:B------:R-:W-:Y:S02]  /*5250*/  IADD3.X R7, R155, R157, R7, P0, !PT ;  /* 0x0000009d9b077210 */ /* 0x000fe400007fe407 */
[----:B------:R-:W-:Y:S02]  /*5260*/  ISETP.GT.AND P0, PT, R4, 0x1, P2 ;  /* 0x000000010400780c */ /* 0x000fe40001704270 */
[----:B------:R-:W-:-:S04]  /*5270*/  LEA R6, P1, R88, R20, 0x1 ;  /* 0x0000001458067211 */ /* 0x000fc800078208ff */
[----:B------:R-:W-:-:S07]  /*5280*/  LEA.HI.X R7, R88, R21, R7, 0x1, P1 ;  /* 0x0000001558077211 */ /* 0x000fce00008f0c07 */
[----:B------:R-:W-:Y:S05]  /*5290*/  @!P0 BRA `(.L_x_321) ;  /* 0x0000000000048947 */ /* 0x000fea0003800000 */
[----:B------:R0:W5:Y:S02]  /*52a0*/  LDG.E.LTC128B.U16 R160, desc[UR36][R6.64+0x2] ;  /* 0x0000022406a07981 */ /* 0x000164000c1e1520 */
.L_x_321:
[----:B------:R-:W-:Y:S05]  /*52b0*/  BSYNC B0 ;  /* 0x0000000000007941 */ /* 0x000fea0003800000 */
.L_x_320:
[----:B-----5:R-:W-:-:S05]  /*52c0*/  HADD2.F32 R159, -RZ, R160.H0_H0 ;  /* 0x200000a0ff9f7230 */ /* 0x020fca0000004100 */
[----:B------:R-:W-:-:S04]  /*52d0*/  FMUL R88, R159, R2 ;  /* 0x000000029f587220 */ /* 0x000fc80000400000 */
[----:B------:R-:W-:-:S05]  /*52e0*/  FFMA R88, R89, R16, R88 ;  /* 0x0000001059587223 */ /* 0x000fca0000000058 */
[----:B------:R-:W-:-:S04]  /*52f0*/  F2FP.F16.F32.PACK_AB R88, RZ, R88 ;  /* 0x00000058ff58723e */ /* 0x000fc800000000ff */
[----:B------:R-:W-:Y:S01]  /*5300*/  PRMT R89, R88, 0x7610, R89 ;  /* 0x0000761058597816 */ /* 0x000fe20000000059 */
[----:B------:R-:W-:-:S04]  /*5310*/  IMAD.SHL.U32 R88, R22, 0x8, RZ ;  /* 0x0000000816587824 */ /* 0x000fc800078e00ff */
[----:B------:R1:W-:Y:S01]  /*5320*/  @P0 STG.E.U16 desc[UR36][R12.64+0x2], R89 ;  /* 0x000002590c000986 */ /* 0x0003e2000c101524 */
[----:B------:R-:W-:-:S04]  /*5330*/  ISETP.GT.AND P0, PT, R5, 0x8, PT ;  /* 0x000000080500780c */ /* 0x000fc80003f04270 */
[----:B------:R-:W-:Y:S02]  /*5340*/  ISETP.GT.AND P4, PT, R4, RZ, P0 ;  /* 0x000000ff0400720c */ /* 0x000fe40000784270 */
[----:B-1----:R-:W-:-:S03]  /*5350*/  SHF.L.U64.HI R89, R22, 0x3, R23 ;  /* 0x0000000316597819 */ /* 0x002fc60000010217 */
[----:B------:R-:W-:-:S04]  /*5360*/  IMAD.WIDE.U32 R162, R152, R22, R88 ;  /* 0x0000001698a27225 */ /* 0x000fc800078e0058 */
[----:B------:R-:W-:Y:S01]  /*5370*/  IMAD.IADD R163, R157, 0x1, R163 ;  /* 0x000000019da37824 */ /* 0x000fe200078e02a3 */
[-C--:B------:R-:W-:Y:S02]  /*5380*/  IADD3 R157, P5, R18, R162.reuse, RZ ;  /* 0x000000a2129d7210 */ /* 0x080fe40007fbe0ff */
[----:B------:R-:W-:Y:S02]  /*5390*/  SHF.L.U64.HI R161, R17, 0x1, R156 ;  /* 0x0000000111a17819 */ /* 0x000fe4000001029c */
[----:B------:R-:W-:Y:S01]  /*53a0*/  IADD3 R162, P3, P1, R154, R162, R10 ;  /* 0x000000a29aa27210 */ /* 0x000fe2000797e00a */
[----:B------:R-:W-:Y:S01]  /*53b0*/  IMAD.X R164, R163, 0x1, R15, P5 ;  /* 0x00000001a3a47824 */ /* 0x000fe200028e060f */
[----:B------:R-:W-:-:S04]  /*53c0*/  LEA R158, P5, R157, R20, 0x1 ;  /* 0x000000149d9e7211 */ /* 0x000fc800078a08ff */
[----:B------:R-:W-:-:S05]  /*53d0*/  LEA.HI.X R159, R157, R21, R164, 0x1, P5 ;  /* 0x000000159d9f7211 */ /* 0x000fca00028f0ca4 */
[----:B------:R1:W2:Y:S01]  /*53e0*/  @P4 LDG.E.LTC128B.U16 R160, desc[UR36][R158.64] ;  /* 0x000000249ea04981 */ /* 0x0002a2000c1e1520 */
[----:B------:R-:W-:Y:S01]  /*53f0*/  IMAD.SHL.U32 R17, R17, 0x2, RZ ;  /* 0x0000000211117824 */ /* 0x000fe200078e00ff */
[----:B------:R-:W-:Y:S01]  /*5400*/  IADD3.X R163, R155, R163, R9, P3, P1 ;  /* 0x000000a39ba37210 */ /* 0x000fe20001fe2409 */
[----:B------:R-:W-:Y:S03]  /*5410*/  BSSY B0, `(.L_x_322) ;  /* 0x000000e000007945 */ /* 0x000fe60003800000 */
[----:B------:R-:W-:Y:S02]  /*5420*/  IADD3 R156, P5, R17, R12, RZ ;  /* 0x0000000c119c7210 */ /* 0x000fe40007fbe0ff */
[----:B-1----:R-:W-:-:S04]  /*5430*/  LEA R158, P1, R162, R20, 0x1 ;  /* 0x00000014a29e7211 */ /* 0x002fc800078208ff */
[----:B------:R-:W-:Y:S01]  /*5440*/  LEA.HI.X R159, R162, R21, R163, 0x1, P1 ;  /* 0x00000015a29f7211 */ /* 0x000fe200008f0ca3 */
[----:B--2---:R-:W-:-:S05]  /*5450*/  HADD2.F32 R157, -RZ, R160.H0_H0 ;  /* 0x200000a0ff9d7230 */ /* 0x004fca0000004100 */
[----:B------:R-:W-:-:S04]  /*5460*/  FMUL R157, R157, R2 ;  /* 0x000000029d9d7220 */ /* 0x000fc80000400000 */
[----:B------:R-:W-:-:S05]  /*5470*/  FFMA R157, R90, R16, R157 ;  /* 0x000000105a9d7223 */ /* 0x000fca000000009d */
[----:B------:R-:W-:-:S04]  /*5480*/  F2FP.F16.F32.PACK_AB R157, RZ, R157 ;  /* 0x0000009dff9d723e */ /* 0x000fc800000000ff */
[----:B------:R-:W-:Y:S01]  /*5490*/  PRMT R90, R157, 0x7610, R90 ;  /* 0x000076109d5a7816 */ /* 0x000fe2000000005a */
[----:B------:R-:W-:-:S05]  /*54a0*/  IMAD.X R157, R161, 0x1, R13, P5 ;  /* 0x00000001a19d7824 */ /* 0x000fca00028e060d */
[----:B------:R1:W-:Y:S01]  /*54b0*/  @P4 STG.E.U16 desc[UR36][R156.64], R90 ;  /* 0x0000005a9c004986 */ /* 0x0003e2000c101524 */
[----:B------:R-:W-:-:S13]  /*54c0*/  ISETP.GT.AND P4, PT, R4, 0x1, P0 ;  /* 0x000000010400780c */ /* 0x000fda0000784270 */
[----:B-1----:R-:W-:Y:S05]  /*54d0*/  @!P4 BRA `(.L_x_323) ;  /* 0x000000000004c947 */ /* 0x002fea0003800000 */
[----:B------:R1:W5:Y:S02]  /*54e0*/  LDG.E.LTC128B.U16 R160, desc[UR36][R158.64+0x2] ;  /* 0x000002249ea07981 */ /* 0x000364000c1e1520 */
.L_x_323:
[----:B------:R-:W-:Y:S05]  /*54f0*/  BSYNC B0 ;  /* 0x0000000000007941 */ /* 0x000fea0003800000 */
.L_x_322:
[----:B-----5:R-:W-:Y:S01]  /*5500*/  HADD2.F32 R163, -RZ, R160.H0_H0 ;  /* 0x200000a0ffa37230 */ /* 0x020fe20000004100 */
[----:B------:R-:W-:Y:S01]  /*5510*/  ISETP.GT.AND P1, PT, R4, 0x8, P2 ;  /* 0x000000080400780c */ /* 0x000fe20001724270 */
[----:B------:R-:W-:Y:S03]  /*5520*/  BSSY B0, `(.L_x_324) ;  /* 0x000000a000007945 */ /* 0x000fe60003800000 */
[----:B------:R-:W-:-:S04]  /*5530*/  FMUL R90, R163, R2 ;  /* 0x00000002a35a7220 */ /* 0x000fc80000400000 */
[----:B------:R-:W-:Y:S01]  /*5540*/  FFMA R90, R91, R16, R90 ;  /* 0x000000105b5a7223 */ /* 0x000fe2000000005a */
[----:B------:R-:W-:-:S04]  /*5550*/  @P4 IMAD.MOV.U32 R91, RZ, RZ, R157 ;  /* 0x000000ffff5b4224 */ /* 0x000fc800078e009d */
[----:B------:R-:W-:-:S04]  /*5560*/  F2FP.F16.F32.PACK_AB R90, RZ, R90 ;  /* 0x0000005aff5a723e */ /* 0x000fc800000000ff */
[----:B------:R-:W-:Y:S01]  /*5570*/  PRMT R162, R90, 0x7610, R162 ;  /* 0x000076105aa27816 */ /* 0x000fe200000000a2 */
[----:B------:R-:W-:-:S05]  /*5580*/  @P4 IMAD.MOV.U32 R90, RZ, RZ, R156 ;  /* 0x000000ffff5a4224 */ /* 0x000fca00078e009c */
[----:B------:R2:W-:Y:S01]  /*5590*/  @P4 STG.E.U16 desc[UR36][R90.64+0x2], R162 ;  /* 0x000002a25a004986 */ /* 0x0005e2000c101524 */
[----:B------:R-:W-:Y:S05]  /*55a0*/  @!P1 BRA `(.L_x_325) ;  /* 0x0000000000049947 */ /* 0x000fea0003800000 */
[----:B------:R3:W5:Y:S02]  /*55b0*/  LDG.E.LTC128B.U16 R160, desc[UR36][R6.64+0x10] ;  /* 0x0000102406a07981 */ /* 0x000764000c1e1520 */
.L_x_325:
[----:B------:R-:W-:Y:S05]  /*55c0*/  BSYNC B0 ;  /* 0x0000000000007941 */ /* 0x000fea0003800000 */
.L_x_324:
[----:B--2--5:R-:W-:Y:S01]  /*55d0*/  HADD2.F32 R91, -RZ, R160.H0_H0 ;  /* 0x200000a0ff5b7230 */ /* 0x024fe20000004100 */
        /* <DEDUP_REMOVED lines=8> */
.L_x_327:
[----:B------:R-:W-:Y:S05]  /*5660*/  BSYNC B0 ;  /* 0x0000000000007941 */ /* 0x000fea0003800000 */
.L_x_326:
        /* <DEDUP_REMOVED lines=9> */
.L_x_329:
[----:B------:R-:W-:Y:S05]  /*5700*/  BSYNC B0 ;  /* 0x0000000000007941 */ /* 0x000fea0003800000 */
.L_x_328:
[----:B-----5:R-:W-:Y:S01]  /*5710*/  HADD2.F32 R91, -RZ, R160.H0_H0 ;  /* 0x200000a0ff5b7230 */ /* 0x020fe20000004100 */
[----:B------:R-:W-:Y:S01]  /*5720*/  ISETP.GT.AND P3, PT, R4, 0x9, P0 ;  /* 0x000000090400780c */ /* 0x000fe20000764270 */
[----:B--2---:R-:W-:Y:S01]  /*5730*/  @P1 IMAD.MOV.U32 R90, RZ, RZ, R156 ;  /* 0x000000ffff5a1224 */ /* 0x004fe200078e009c */
[----:B------:R-:W-:Y:S02]  /*5740*/  BSSY B0, `(.L_x_330) ;  /* 0x0000009000007945 */ /* 0x000fe40003800000 */
[----:B------:R-:W-:-:S04]  /*5750*/  FMUL R91, R91, R2 ;  /* 0x000000025b5b7220 */ /* 0x000fc80000400000 */
[----:B------:R-:W-:-:S05]  /*5760*/  FFMA R91, R94, R16, R91 ;  /* 0x000000105e5b7223 */ /* 0x000fca000000005b */
[----:B------:R-:W-:-:S04]  /*5770*/  F2FP.F16.F32.PACK_AB R91, RZ, R91 ;  /* 0x0000005bff5b723e */ /* 0x000fc800000000ff */
[----:B------:R-:W-:Y:S01]  /*5780*/  PRMT R92, R91, 0x7610, R92 ;  /* 0x000076105b5c7816 */ /* 0x000fe2000000005c */
[----:B------:R-:W-:-:S05]  /*5790*/  @P1 IMAD.MOV.U32 R91, RZ, RZ, R157 ;  /* 0x000000ffff5b1224 */ /* 0x000fca00078e009d */
[----:B------:R2:W-:Y:S01]  /*57a0*/  @P1 STG.E.U16 desc[UR36][R90.64+0x10], R92 ;  /* 0x0000105c5a001986 */ /* 0x0005e2000c101524 */
[----:B------:R-:W-:Y:S05]  /*57b0*/  @!P3 BRA `(.L_x_331) ;  /* 0x000000000004b947 */ /* 0x000fea0003800000 */
[----:B------:R0:W5:Y:S02]  /*57c0*/  LDG.E.LTC128B.U16 R160, desc[UR36][R158.64+0x12] ;  /* 0x000012249ea07981 */ /* 0x000164000c1e1520 */
.L_x_331:
[----:B------:R-:W-:Y:S05]  /*57d0*/  BSYNC B0 ;  /* 0x0000000000007941 */ /* 0x000fea0003800000 */
.L_x_330:
[----:B--2--5:R-:W-:Y:S01]  /*57e0*/  HADD2.F32 R91, -RZ, R160.H0_H0 ;  /* 0x200000a0ff5b7230 */ /* 0x024fe20000004100 */
[----:B------:R-:W-:Y:S01]  /*57f0*/  ISETP.GT.AND P1, PT, R4, 0x10, P2 ;  /* 0x000000100400780c */ /* 0x000fe20001724270 */
[----:B------:R-:W-:Y:S03]  /*5800*/  BSSY B0, `(.L_x_332) ;  /* 0x000000a000007945 */ /* 0x000fe60003800000 */
[----:B------:R-:W-:Y:S01]  /*5810*/  FMUL R90, R91, R2 ;  /* 0x000000025b5a7220 */ /* 0x000fe20000400000 */
[----:B------:R-:W-:-:S03]  /*5820*/  @P3 IMAD.MOV.U32 R91, RZ, RZ, R157 ;  /* 0x000000ffff5b3224 */ /* 0x000fc600078e009d */
[----:B------:R-:W-:-:S05]  /*5830*/  FFMA R90, R95, R16, R90 ;  /* 0x000000105f5a7223 */ /* 0x000fca000000005a */
[----:B------:R-:W-:-:S04]  /*5840*/  F2FP.F16.F32.PACK_AB R90, RZ, R90 ;  /* 0x0000005aff5a723e */ /* 0x000fc800000000ff */
[----:B------:R-:W-:Y:S01]  /*5850*/  PRMT R92, R90, 0x7610, R92 ;  /* 0x000076105a5c7816 */ /* 0x000fe2000000005c */
[----:B------:R-:W-:-:S05]  /*5860*/  @P3 IMAD.MOV.U32 R90, RZ, RZ, R156 ;  /* 0x000000ffff5a3224 */ /* 0x000fca00078e009c */
[----:B------:R2:W-:Y:S01]  /*5870*/  @P3 STG.E.U16 desc[UR36][R90.64+0x12], R92 ;  /* 0x0000125c5a003986 */ /* 0x0005e2000c101524 */
[----:B------:R-:W-:Y:S05]  /*5880*/  @!P1 BRA `(.L_x_333) ;  /* 0x0000000000049947 */ /* 0x000fea0003800000 */
[----:B------:R0:W5:Y:S02]  /*5890*/  LDG.E.LTC128B.U16 R160, desc[UR36][R6.64+0x20] ;  /* 0x0000202406a07981 */ /* 0x000164000c1e1520 */
.L_x_333:
[----:B------:R-:W-:Y:S05]  /*58a0*/  BSYNC B0 ;  /* 0x0000000000007941 */ /* 0x000fea0003800000 */
.L_x_332:
        /* <DEDUP_REMOVED lines=9> */
.L_x_335:
[----:B------:R-:W-:Y:S05]  /*5940*/  BSYNC B0 ;  /* 0x0000000000007941 */ /* 0x000fea0003800000 */
.L_x_334:
        /* <DEDUP_REMOVED lines=9> */
.L_x_337:
[----:B------:R-:W-:Y:S05]  /*59e0*/  BSYNC B0 ;  /* 0x0000000000007941 */ /* 0x000fea0003800000 */
.L_x_336:
        /* <DEDUP_REMOVED lines=12> */
.L_x_339:
[----:B------:R-:W-:Y:S05]  /*5ab0*/  BSYNC B0 ;  /* 0x0000000000007941 */ /* 0x000fea0003800000 */
.L_x_338:
        /* <DEDUP_REMOVED lines=12> */
.L_x_341:
[----:B------:R-:W-:Y:S05]  /*5b80*/  BSYNC B0 ;  /* 0x0000000000007941 */ /* 0x000fea0003800000 */
.L_x_340:
        /* <DEDUP_REMOVED lines=9> */
.L_x_343:
[----:B------:R-:W-:Y:S05]  /*5c20*/  BSYNC B0 ;  /* 0x0000000000007941 */ /* 0x000fea0003800000 */
.L_x_342:
        /* <DEDUP_REMOVED lines=9> */
.L_x_345:
[----:B------:R-:W-:Y:S05]  /*5cc0*/  BSYNC B0 ;  /* 0x0000000000007941 */ /* 0x000fea0003800000 */
.L_x_344:
        /* <DEDUP_REMOVED lines=12> */
.L_x_347:
[----:B------:R-:W-:Y:S05]  /*5d90*/  BSYNC B0 ;  /* 0x0000000000007941 */ /* 0x000fea0003800000 */
.L_x_346:
        /* <DEDUP_REMOVED lines=12> */
.L_x_349:
[----:B------:R-:W-:Y:S05]  /*5e60*/  BSYNC B0 ;  /* 0x0000000000007941 */ /* 0x000fea0003800000 */
.L_x_348:
        /* <DEDUP_REMOVED lines=9> */
.L_x_351:
[----:B------:R-:W-:Y:S05]  /*5f00*/  BSYNC B0 ;  /* 0x0000000000007941 */ /* 0x000fea0003800000 */
.L_x_350:
        /* <DEDUP_REMOVED lines=9> */
.L_x_353:
[----:B------:R-:W-:Y:S05]  /*5fa0*/  BSYNC B0 ;  /* 0x0000000000007941 */ /* 0x000fea0003800000 */
.L_x_352:
        /* <DEDUP_REMOVED lines=12> */
.L_x_355:
[----:B------:R-:W-:Y:S05]  /*6070*/  BSYNC B0 ;  /* 0x0000000000007941 */ /* 0x000fea0003800000 */
.L_x_354:
        /* <DEDUP_REMOVED lines=12> */
.L_x_357:
[----:B------:R-:W-:Y:S05]  /*6140*/  BSYNC B0 ;  /* 0x0000000000007941 */ /* 0x000fea0003800000 */
.L_x_356:
        /* <DEDUP_REMOVED lines=9> */
.L_x_359:
[----:B------:R-:W-:Y:S05]  /*61e0*/  BSYNC B0 ;  /* 0x0000000000007941 */ /* 0x000fea0003800000 */
.L_x_358:
        /* <DEDUP_REMOVED lines=9> */
.L_x_361:
[----:B------:R-:W-:Y:S05]  /*6280*/  BSYNC B0 ;  /* 0x0000000000007941 */ /* 0x000fea0003800000 */
.L_x_360:
        /* <DEDUP_REMOVED lines=12> */
.L_x_363:
[----:B------:R-:W-:Y:S05]  /*6350*/  BSYNC B0 ;  /* 0x0000000000007941 */ /* 0x000fea0003800000 */
.L_x_362:
        /* <DEDUP_REMOVED lines=12> */
.L_x_365:
[----:B------:R-:W-:Y:S05]  /*6420*/  BSYNC B0 ;  /* 0x0000000000007941 */ /* 0x000fea0003800000 */
.L_x_364:
        /* <DEDUP_REMOVED lines=9> */
.L_x_367:
[----:B------:R-:W-:Y:S05]  /*64c0*/  BSYNC B0 ;  /* 0x0000000000007941 */ /* 0x000fea0003800000 */
.L_x_366:
        /* <DEDUP_REMOVED lines=9> */
.L_x_369:
[----:B------:R-:W-:Y:S05]  /*6560*/  BSYNC B0 ;  /* 0x0000000000007941 */ /* 0x000fea0003800000 */
.L_x_368:
        /* <DEDUP_REMOVED lines=12> */
.L_x_371:
[----:B------:R-:W-:Y:S05]  /*6630*/  BSYNC B0 ;  /* 0x0000000000007941 */ /* 0x000fea0003800000 */
.L_x_370:
        /* <DEDUP_REMOVED lines=12> */
.L_x_373:
[----:B------:R-:W-:Y:S05]  /*6700*/  BSYNC B0 ;  /* 0x0000000000007941 */ /* 0x000fea0003800000 */
.L_x_372:
        /* <DEDUP_REMOVED lines=9> */
.L_x_375:
[----:B------:R-:W-:Y:S05]  /*67a0*/  BSYNC B0 ;  /* 0x0000000000007941 */ /* 0x000fea0003800000 */
.L_x_374:
        /* <DEDUP_REMOVED lines=9> */
.L_x_377:
[----:B------:R-:W-:Y:S05]  /*6840*/  BSYNC B0 ;  /* 0x0000000000007941 */ /* 0x000fea0003800000 */
.L_x_376:
        /* <DEDUP_REMOVED lines=12> */
.L_x_379:
[----:B------:R-:W-:Y:S05]  /*6910*/  BSYNC B0 ;  /* 0x0000000000007941 */ /* 0x000fea0003800000 */
.L_x_378:
        /* <DEDUP_REMOVED lines=12> */
.L_x_381:
[----:B------:R-:W-:Y:S05]  /*69e0*/  BSYNC B0 ;  /* 0x0000000000007941 */ /* 0x000fea0003800000 */
.L_x_380:
        /* <DEDUP_REMOVED lines=9> */
.L_x_383:
[----:B------:R-:W-:Y:S05]  /*6a80*/  BSYNC B0 ;  /* 0x0000000000007941 */ /* 0x000fea0003800000 */
.L_x_382:
        /* <DEDUP_REMOVED lines=9> */
.L_x_385:
[----:B------:R-:W-:Y:S05]  /*6b20*/  BSYNC B0 ;  /* 0x0000000000007941 */ /* 0x000fea0003800000 */
.L_x_384:
        /* <DEDUP_REMOVED lines=12> */
.L_x_387:
[----:B------:R-:W-:Y:S05]  /*6bf0*/  BSYNC B0 ;  /* 0x0000000000007941 */ /* 0x000fea0003800000 */
.L_x_386:
        /* <DEDUP_REMOVED lines=12> */
.L_x_389:
[----:B------:R-:W-:Y:S05]  /*6cc0*/  BSYNC B0 ;  /* 0x0000000000007941 */ /* 0x000fea0003800000 */
.L_x_388:
        /* <DEDUP_REMOVED lines=9> */
.L_x_391:
[----:B------:R-:W-:Y:S05]  /*6d60*/  BSYNC B0 ;  /* 0x0000000000007941 */ /* 0x000fea0003800000 */
.L_x_390:
        /* <DEDUP_REMOVED lines=9> */
.L_x_393:
[----:B------:R-:W-:Y:S05]  /*6e00*/  BSYNC B0 ;  /* 0x0000000000007941 */ /* 0x000fea0003800000 */
.L_x_392:
        /* <DEDUP_REMOVED lines=12> */
.L_x_395:
[----:B------:R-:W-:Y:S05]  /*6ed0*/  BSYNC B0 ;  /* 0x0000000000007941 */ /* 0x000fea0003800000 */
.L_x_394:
        /* <DEDUP_REMOVED lines=12> */
.L_x_397:
[----:B------:R-:W-:Y:S05]  /*6fa0*/  BSYNC B0 ;  /* 0x0000000000007941 */ /* 0x000fea0003800000 */
.L_x_396:
        /* <DEDUP_REMOVED lines=9> */
.L_x_399:
[----:B------:R-:W-:Y:S05]  /*7040*/  BSYNC B0 ;  /* 0x0000000000007941 */ /* 0x000fea0003800000 */
.L_x_398:
        /* <DEDUP_REMOVED lines=9> */
.L_x_401:
[----:B------:R-:W-:Y:S05]  /*70e0*/  BSYNC B0 ;  /* 0x0000000000007941 */ /* 0x000fea0003800000 */
.L_x_400:
        /* <DEDUP_REMOVED lines=12> */
.L_x_403:
[----:B------:R-:W-:Y:S05]  /*71b0*/  BSYNC B0 ;  /* 0x0000000000007941 */ /* 0x000fea0003800000 */
.L_x_402:
        /* <DEDUP_REMOVED lines=12> */
.L_x_405:
[----:B------:R-:W-:Y:S05]  /*7280*/  BSYNC B0 ;  /* 0x0000000000007941 */ /* 0x000fea0003800000 */
.L_x_404:
        /* <DEDUP_REMOVED lines=9> */
.L_x_407:
[----:B------:R-:W-:Y:S05]  /*7320*/  BSYNC B0 ;  /* 0x0000000000007941 */ /* 0x000fea0003800000 */
.L_x_406:
        /* <DEDUP_REMOVED lines=9> */
.L_x_409:
[----:B------:R-:W-:Y:S05]  /*73c0*/  BSYNC B0 ;  /* 0x0000000000007941 */ /* 0x000fea0003800000 */
.L_x_408:
        /* <DEDUP_REMOVED lines=12> */
.L_x_411:
[----:B------:R-:W-:Y:S05]  /*7490*/  BSYNC B0 ;  /* 0x0000000000007941 */ /* 0x000fea0003800000 */
.L_x_410:
        /* <DEDUP_REMOVED lines=12> */
.L_x_413:
[----:B------:R-:W-:Y:S05]  /*7560*/  BSYNC B0 ;  /* 0x0000000000007941 */ /* 0x000fea0003800000 */
.L_x_412:
        /* <DEDUP_REMOVED lines=9> */
.L_x_415:
[----:B------:R-:W-:Y:S05]  /*7600*/  BSYNC B0 ;  /* 0x0000000000007941 */ /* 0x000fea0003800000 */
.L_x_414:
        /* <DEDUP_REMOVED lines=9> */
.L_x_417:
[----:B------:R-:W-:Y:S05]  /*76a0*/  BSYNC B0 ;  /* 0x0000000000007941 */ /* 0x000fea0003800000 */
.L_x_416:
        /* <DEDUP_REMOVED lines=12> */
.L_x_419:
[----:B------:R-:W-:Y:S05]  /*7770*/  BSYNC B0 ;  /* 0x0000000000007941 */ /* 0x000fea0003800000 */
.L_x_418:
        /* <DEDUP_REMOVED lines=12> */
.L_x_421:
[----:B------:R-:W-:Y:S05]  /*7840*/  BSYNC B0 ;  /* 0x0000000000007941 */ /* 0x000fea0003800000 */
.L_x_420:
        /* <DEDUP_REMOVED lines=9> */
.L_x_423:
[----:B------:R-:W-:Y:S05]  /*78e0*/  BSYNC B0 ;  /* 0x0000000000007941 */ /* 0x000fea0003800000 */
.L_x_422:
        /* <DEDUP_REMOVED lines=9> */
.L_x_425:
[----:B------:R-:W-:Y:S05]  /*7980*/  BSYNC B0 ;  /* 0x0000000000007941 */ /* 0x000fea0003800000 */
.L_x_424:
        /* <DEDUP_REMOVED lines=12> */
.L_x_427:
[----:B------:R-:W-:Y:S05]  /*7a50*/  BSYNC B0 ;  /* 0x0000000000007941 */ /* 0x000fea0003800000 */
.L_x_426:
        /* <DEDUP_REMOVED lines=12> */
.L_x_429:
[----:B------:R-:W-:Y:S05]  /*7b20*/  BSYNC B0 ;  /* 0x0000000000007941 */ /* 0x000fea0003800000 */
.L_x_428:
        /* <DEDUP_REMOVED lines=9> */
.L_x_431:
[----:B------:R-:W-:Y:S05]  /*7bc0*/  BSYNC B0 ;  /* 0x0000000000007941 */ /* 0x000fea0003800000 */
.L_x_430:
        /* <DEDUP_REMOVED lines=9> */
.L_x_433:
[----:B------:R-:W-:Y:S05]  /*7c60*/  BSYNC B0 ;  /* 0x0000000000007941 */ /* 0x000fea0003800000 */
.L_x_432:
        /* <DEDUP_REMOVED lines=12> */
.L_x_435:
[----:B------:R-:W-:Y:S05]  /*7d30*/  BSYNC B0 ;  /* 0x0000000000007941 */ /* 0x000fea0003800000 */
.L_x_434:
        /* <DEDUP_REMOVED lines=12> */
.L_x_437:
[----:B------:R-:W-:Y:S05]  /*7e00*/  BSYNC B0 ;  /* 0x0000000000007941 */ /* 0x000fea0003800000 */
.L_x_436:
        /* <DEDUP_REMOVED lines=9> */
.L_x_439:
[----:B------:R-:W-:Y:S05]  /*7ea0*/  BSYNC B0 ;  /* 0x0000000000007941 */ /* 0x000fea0003800000 */
.L_x_438:
[----:B0--345:R-:W-:Y:S01]  /*7eb0*/  HADD2.F32 R7, -RZ, R160.H0_H0 ;  /* 0x200000a0ff077230 */ /* 0x039fe20000004100 */
        /* <DEDUP_REMOVED lines=11> */
.L_x_441:
[----:B------:R-:W-:Y:S05]  /*7f70*/  BSYNC B0 ;  /* 0x0000000000007941 */ /* 0x000fea0003800000 */
.L_x_440:
[----:B0----5:R-:W-:Y:S01]  /*7f80*/  HADD2.F32 R7, -RZ, R160.H0_H0 ;  /* 0x200000a0ff077230 */ /* 0x021fe20000004100 */
[----:B------:R-:W-:Y:S01]  /*7f90*/  ISETP.GT.AND P1, PT, R4, 0x79, P0 ;  /* 0x000000790400780c */ /* 0x000fe20000724270 */
[----:B------:R-:W-:Y:S01]  /*7fa0*/  @P3 IMAD.MOV.U32 R6, RZ, RZ, R156 ;  /* 0x000000ffff063224 */ /* 0x000fe200078e009c */
[----:B------:R-:W-:Y:S01]  /*7fb0*/  IADD3 R97, P0, R152, 0x40, RZ ;  /* 0x0000004098617810 */ /* 0x000fe20007f1e0ff */
[----:B------:R-:W-:Y:S01]  /*7fc0*/  BSSY B0, `(.L_x_442) ;  /* 0x000000a000007945 */ /* 0x000fe20003800000 */
[----:B------:R-:W-:-:S03]  /*7fd0*/  FMUL R7, R7, R2 ;  /* 0x0000000207077220 */ /* 0x000fc60000400000 */
[----:B------:R-:W-:Y:S02]  /*7fe0*/  IMAD.X R153, RZ, RZ, R153, P0 ;  /* 0x000000ffff997224 */ /* 0x000fe400000e0699 */
[----:B------:R-:W-:-:S05]  /*7ff0*/  FFMA R7, R150, R16, R7 ;  /* 0x0000001096077223 */ /* 0x000fca0000000007 */
[----:B------:R-:W-:-:S04]  /*8000*/  F2FP.F16.F32.PACK_AB R7, RZ, R7 ;  /* 0x00000007ff07723e */ /* 0x000fc800000000ff */
[----:B------:R-:W-:Y:S01]  /*8010*/  PRMT R90, R7, 0x7610, R90 ;  /* 0x00007610075a7816 */ /* 0x000fe2000000005a */
[----:B------:R-:W-:-:S05]  /*8020*/  @P3 IMAD.MOV.U32 R7, RZ, RZ, R157 ;  /* 0x000000ffff073224 */ /* 0x000fca00078e009d */
[----:B------:R0:W-:Y:S01]  /*8030*/  @P3 STG.E.U16 desc[UR36][R6.64+0xf0], R90 ;  /* 0x0000f05a06003986 */ /* 0x0001e2000c101524 */
[----:B------:R-:W-:Y:S05]  /*8040*/  @!P1 BRA `(.L_x_443) ;  /* 0x0000000000049947 */ /* 0x000fea0003800000 */
[----:B------:R4:W5:Y:S02]  /*8050*/  LDG.E.LTC128B.U16 R160, desc[UR36][R158.64+0xf2] ;  /* 0x0000f2249ea07981 */ /* 0x000964000c1e1520 */
.L_x_443:
[----:B------:R-:W-:Y:S05]  /*8060*/  BSYNC B0 ;  /* 0x0000000000007941 */ /* 0x000fea0003800000 */
.L_x_442:
[----:B0----5:R-:W-:Y:S01]  /*8070*/  HADD2.F32 R7, -RZ, R160.H0_H0 ;  /* 0x200000a0ff077230 */ /* 0x021fe20000004100 */
[----:B------:R-:W-:Y:S01]  /*8080*/  ISETP.GT.AND P0, PT, R5, 0x40, PT ;  /* 0x000000400500780c */ /* 0x000fe20003f04270 */
[----:B------:R-:W-:-:S03]  /*8090*/  IMAD R6, R153, R22, RZ ;  /* 0x0000001699067224 */ /* 0x000fc600078e02ff */
[----:B------:R-:W-:Y:S01]  /*80a0*/  FMUL R90, R7, R2 ;  /* 0x00000002075a7220 */ /* 0x000fe20000400000 */
[----:B------:R-:W-:Y:S01]  /*80b0*/  IMAD R99, R97, R23, R6 ;  /* 0x0000001761637224 */ /* 0x000fe200078e0206 */
[----:B------:R-:W-:Y:S01]  /*80c0*/  ISETP.GT.AND P2, PT, R4, RZ, P0 ;  /* 0x000000ff0400720c */ /* 0x000fe20000744270 */
[----:B------:R-:W-:Y:S02]  /*80d0*/  IMAD.MOV.U32 R6, RZ, RZ, R18 ;  /* 0x000000ffff067224 */ /* 0x000fe400078e0012 */
[----:B------:R-:W-:Y:S01]  /*80e0*/  FFMA R90, R151, R16, R90 ;  /* 0x00000010975a7223 */ /* 0x000fe2000000005a */
[----:B------:R-:W-:Y:S02]  /*80f0*/  IMAD.MOV.U32 R7, RZ, RZ, R15 ;  /* 0x000000ffff077224 */ /* 0x000fe400078e000f */
[----:B------:R-:W-:Y:S02]  /*8100*/  IMAD.WIDE.U32 R6, R97, R22, R6 ;  /* 0x0000001661067225 */ /* 0x000fe400078e0006 */
[----:B------:R-:W-:-:S02]  /*8110*/  F2FP.F16.F32.PACK_AB R90, RZ, R90 ;  /* 0x0000005aff5a723e */ /* 0x000fc400000000ff */
[----:B------:R-:W-:Y:S01]  /*8120*/  IMAD.IADD R7, R7, 0x1, R99 ;  /* 0x0000000107077824 */ /* 0x000fe200078e0263 */
[----:B------:R-:W-:Y:S02]  /*8130*/  LEA R92, P3, R6, R20, 0x1 ;  /* 0x00000014065c7211 */ /* 0x000fe400078608ff */
[----:B------:R-:W-:Y:S02]  /*8140*/  PRMT R96, R90, 0x7610, R96 ;  /* 0x000076105a607816 */ /* 0x000fe40000000060 */
[----:B------:R-:W-:-:S03]  /*8150*/  LEA.HI.X R93, R6, R21, R7, 0x1, P3 ;  /* 0x00000015065d7211 */ /* 0x000fc600018f0c07 */
[----:B------:R0:W-:Y:S04]  /*8160*/  @P1 STG.E.U16 desc[UR36][R156.64+0xf2], R96 ;  /* 0x0000f2609c001986 */ /* 0x0001e8000c101524 */
[----:B------:R-:W2:Y:S01]  /*8170*/  @P2 LDG.E.LTC128B.U16 R160, desc[UR36][R92.64] ;  /* 0x000000245ca02981 */ /* 0x000ea2000c1e1520 */
[----:B------:R-:W-:Y:S01]  /*8180*/  IMAD.WIDE.U32 R6, R97, R22, R8 ;  /* 0x0000001661067225 */ /* 0x000fe200078e0008 */
[----:B------:R-:W-:Y:S01]  /*8190*/  SHF.L.U64.HI R95, R0, 0x1, R3 ;  /* 0x00000001005f7819 */ /* 0x000fe20000010203 */
[----:B------:R-:W-:Y:S01]  /*81a0*/  BSSY B0, `(.L_x_444) ;  /* 0x0000010000007945 */ /* 0x000fe20003800000 */
[----:B------:R-:W-:Y:S02]  /*81b0*/  ISETP.GT.AND P3, PT, R4, 0x1, P0 ;  /* 0x000000010400780c */ /* 0x000fe40000764270 */
[----:B------:R-:W-:-:S04]  /*81c0*/  IADD3 R94, P1, R154, R6, RZ ;  /* 0x000000069a5e7210 */ /* 0x000fc80007f3e0ff */
[----:B------:R-:W-:Y:S02]  /*81d0*/  IADD3.X R7, R155, R99, R7, P1, !PT ;  /* 0x000000639b077210 */ /* 0x000fe40000ffe407 */
[----:B------:R-:W-:-:S04]  /*81e0*/  LEA R6, P4, R94, R20, 0x1 ;  /* 0x000000145e067211 */ /* 0x000fc800078808ff */
[----:B------:R-:W-:Y:S01]  /*81f0*/  LEA.HI.X R7, R94, R21, R7, 0x1, P4 ;  /* 0x000000155e077211 */ /* 0x000fe200020f0c07 */
[----:B--2---:R-:W-:-:S05]  /*8200*/  HADD2.F32 R23, -RZ, R160.H0_H0 ;  /* 0x200000a0ff177230 */ /* 0x004fca0000004100 */
[----:B------:R-:W-:Y:S01]  /*8210*/  FMUL R91, R23, R2 ;  /* 0x00000002175b7220 */ /* 0x000fe20000400000 */
[----:B------:R-:W-:-:S03]  /*8220*/  IMAD.SHL.U32 R23, R0, 0x2, RZ ;  /* 0x0000000200177824 */ /* 0x000fc600078e00ff */
[----:B------:R-:W-:Y:S02]  /*8230*/  FFMA R91, R24, R16, R91 ;  /* 0x00000010185b7223 */ /* 0x000fe4000000005b */
[----:B------:R-:W-:-:S03]  /*8240*/  IADD3 R90, P1, R23, R12, RZ ;  /* 0x0000000c175a7210 */ /* 0x000fc60007f3e0ff */
[----:B------:R-:W-:Y:S02]  /*8250*/  F2FP.F16.F32.PACK_AB R0, RZ, R91 ;  /* 0x0000005bff00723e */ /* 0x000fe400000000ff */
[----:B------:R-:W-:-:S05]  /*8260*/  IMAD.X R91, R95, 0x1, R13, P1 ;  /* 0x000000015f5b7824 */ /* 0x000fca00008e060d */
[----:B------:R0:W-:Y:S01]  /*8270*/  @P2 STG.E.U16 desc[UR36][R90.64], R0 ;  /* 0x000000005a002986 */ /* 0x0001e2000c101524 */
[----:B------:R-:W-:Y:S05]  /*8280*/  @!P3 BRA `(.L_x_445) ;  /* 0x000000000004b947 */ /* 0x000fea0003800000 */
[----:B------:R2:W5:Y:S02]  /*8290*/  LDG.E.LTC128B.U16 R160, desc[UR36][R6.64+0x2] ;  /* 0x0000022406a07981 */ /* 0x000564000c1e1520 */
.L_x_445:
[----:B------:R-:W-:Y:S05]  /*82a0*/  BSYNC B0 ;  /* 0x0000000000007941 */ /* 0x000fea0003800000 */
.L_x_444:
[----:B------:R-:W-:Y:S01]  /*82b0*/  IMAD.WIDE.U32 R88, R97, R22, R88 ;  /* 0x0000001661587225 */ /* 0x000fe200078e0058 */
[----:B------:R-:W-:Y:S01]  /*82c0*/  ISETP.GT.AND P1, PT, R5, 0x48, PT ;  /* 0x000000480500780c */ /* 0x000fe20003f24270 */
[----:B------:R-:W-:Y:S02]  /*82d0*/  BSSY B0, `(.L_x_446) ;  /* 0x0000010000007945 */ /* 0x000fe40003800000 */
[----:B-----5:R-:W-:Y:S01]  /*82e0*/  HADD2.F32 R3, -RZ, R160.H0_H0 ;  /* 0x200000a0ff037230 */ /* 0x020fe20000004100 */
[----:B------:R-:W-:Y:S01]  /*82f0*/  IADD3 R18, P4, R18, R88, RZ ;  /* 0x0000005812127210 */ /* 0x000fe20007f9e0ff */
[----:B------:R-:W-:Y:S01]  /*8300*/  IMAD.IADD R5, R99, 0x1, R89 ;  /* 0x0000000163057824 */ /* 0x000fe200078e0259 */
[----:B------:R-:W-:Y:S01]  /*8310*/  ISETP.GT.AND P2, PT, R4, RZ, P1 ;  /* 0x000000ff0400720c */ /* 0x000fe20000f44270 */
[----:B------:R-:W-:Y:S02]  /*8320*/  @P3 IMAD.MOV.U32 R19, RZ, RZ, R91 ;  /* 0x000000ffff133224 */ /* 0x000fe400078e005b */
[----:B0-----:R-:W-:Y:S01]  /*8330*/  FMUL R0, R3, R2 ;  /* 0x0000000203007220 */ /* 0x001fe20000400000 */
[----:B------:R-:W-:Y:S01]  /*8340*/  IMAD.X R15, R5, 0x1, R15, P4 ;  /* 0x00000001050f7824 */ /* 0x000fe200020e060f */
[----:B------:R-:W-:-:S02]  /*8350*/  LEA R14, P4, R18, R20, 0x1 ;  /* 0x00000014120e7211 */ /* 0x000fc400078808ff */
[----:B------:R-:W-:Y:S02]  /*8360*/  FFMA R0, R25, R16, R0 ;  /* 0x0000001019007223 */ /* 0x000fe40000000000 */
[----:B------:R-:W-:Y:S01]  /*8370*/  LEA.HI.X R15, R18, R21, R15, 0x1, P4 ;  /* 0x00000015120f7211 */ /* 0x000fe200020f0c0f */
[----:B------:R-:W-:Y:S02]  /*8380*/  @P3 IMAD.MOV.U32 R18, RZ, RZ, R90 ;  /* 0x000000ffff123224 */ /* 0x000fe400078e005a */
[----:B------:R-:W-:-:S05]  /*8390*/  F2FP.F16.F32.PACK_AB R0, RZ, R0 ;  /* 0x00000000ff00723e */ /* 0x000fca00000000ff */
[----:B------:R0:W-:Y:S01]  /*83a0*/  @P3 STG.E.U16 desc[UR36][R18.64+0x2], R0 ;  /* 0x0000020012003986 */ /* 0x0001e2000c101524 */
[----:B------:R-:W-:Y:S05]  /*83b0*/  @!P2 BRA `(.L_x_447) ;  /* 0x000000000004a947 */ /* 0x000fea0003800000 */
[----:B------:R0:W5:Y:S02]  /*83c0*/  LDG.E.LTC128B.U16 R160, desc[UR36][R14.64] ;  /* 0x000000240ea07981 */ /* 0x000164000c1e1520 */
.L_x_447:
[----:B------:R-:W-:Y:S05]  /*83d0*/  BSYNC B0 ;  /* 0x0000000000007941 */ /* 0x000fea0003800000 */
.L_x_446:
[----:B-----5:R-:W-:Y:S01]  /*83e0*/  HADD2.F32 R3, -RZ, R160.H0_H0 ;  /* 0x200000a0ff037230 */ /* 0x020fe20000004100 */
[----:B------:R-:W-:Y:S01]  /*83f0*/  IADD3 R88, P4, P5, R154, R88, R10 ;  /* 0x000000589a587210 */ /* 0x000fe20007d9e00a */
[----:B------:R-:W-:Y:S01]  /*8400*/  BSSY B0, `(.L_x_448) ;  /* 0x000000d000007945 */ /* 0x000fe20003800000 */
[----:B------:R-:W-:Y:S02]  /*8410*/  IADD3 R10, P3, R90, R17, RZ ;  /* 0x000000115a0a7210 */ /* 0x000fe40007f7e0ff */
[----:B------:R-:W-:Y:S01]  /*8420*/  FMUL R3, R3, R2 ;  /* 0x0000000203037220 */ /* 0x000fe20000400000 */
[----:B------:R-:W-:Y:S02]  /*8430*/  IADD3.X R8, R155, R5, R9, P4, P5 ;  /* 0x000000059b087210 */ /* 0x000fe400027ea409 */
[----:B------:R-:W-:Y:S02]  /*8440*/  IMAD.X R11, R91, 0x1, R161, P3 ;  /* 0x000000015b0b7824 */ /* 0x000fe400018e06a1 */
[----:B------:R-:W-:Y:S01]  /*8450*/  FFMA R3, R26, R16, R3 ;  /* 0x000000101a037223 */ /* 0x000fe20000000003 */
[----:B------:R-:W-:-:S02]  /*8460*/  ISETP.GT.AND P4, PT, R4, 0x1, P1 ;  /* 0x000000010400780c */ /* 0x000fc40000f84270 */
[C---:B------:R-:W-:Y:S02]  /*8470*/  LEA R20, P5, R88.reuse, R20, 0x1 ;  /* 0x0000001458147211 */ /* 0x040fe400078a08ff */
[----:B------:R-:W-:Y:S02]  /*8480*/  F2FP.F16.F32.PACK_AB R3, RZ, R3 ;  /* 0x00000003ff03723e */ /* 0x000fe400000000ff */
[----:B------:R-:W-:-:S03]  /*8490*/  LEA.HI.X R21, R88, R21, R8, 0x1, P5 ;  /* 0x0000001558157211 */ /* 0x000fc600028f0c08 */
[----:B------:R0:W-:Y:S04]  /*84a0*/  @P2 STG.E.U16 desc[UR36][R10.64], R3 ;  /* 0x000000030a002986 */ /* 0x0001e8000c101524 */
[----:B------:R-:W-:Y:S05]  /*84b0*/  @!P4 BRA `(.L_x_449) ;  /* 0x000000000004c947 */ /* 0x000fea0003800000 */
[----:B------:R0:W5:Y:S02]  /*84c0*/  LDG.E.LTC128B.U16 R160, desc[UR36][R20.64+0x2] ;  /* 0x0000022414a07981 */ /* 0x000164000c1e1520 */
.L_x_449:
[----:B------:R-:W-:Y:S05]  /*84d0*/  BSYNC B0 ;  /* 0x0000000000007941 */ /* 0x000fea0003800000 */
.L_x_448:
[----:B0----5:R-:W-:Y:S01]  /*84e0*/  HADD2.F32 R3, -RZ, R160.H0_H0 ;  /* 0x200000a0ff037230 */ /* 0x021fe20000004100 */
[----:B------:R-:W-:Y:S01]  /*84f0*/  ISETP.GT.AND P2, PT, R4, 0x8, P0 ;  /* 0x000000080400780c */ /* 0x000fe20000744270 */
[----:B------:R-:W-:Y:S01]  /*8500*/  @P4 IMAD.MOV.U32 R8, RZ, RZ, R10 ;  /* 0x000000ffff084224 */ /* 0x000fe200078e000a */
[----:B------:R-:W-:Y:S01]  /*8510*/  BSSY B0, `(.L_x_450) ;  /* 0x0000008000007945 */ /* 0x000fe20003800000 */
[----:B------:R-:W-:Y:S02]  /*8520*/  @P4 IMAD.MOV.U32 R9, RZ, RZ, R11 ;  /* 0x000000ffff094224 */ /* 0x000fe400078e000b */
[----:B------:R-:W-:-:S04]  /*8530*/  FMUL R0, R3, R2 ;  /* 0x0000000203007220 */ /* 0x000fc80000400000 */
[----:B------:R-:W-:-:S05]  /*8540*/  FFMA R0, R27, R16, R0 ;  /* 0x000000101b007223 */ /* 0x000fca0000000000 */
[----:B------:R-:W-:-:S05]  /*8550*/  F2FP.F16.F32.PACK_AB R0, RZ, R0 ;  /* 0x00000000ff00723e */ /* 0x000fca00000000ff */
[----:B------:R0:W-:Y:S01]  /*8560*/  @P4 STG.E.U16 desc[UR36][R8.64+0x2], R0 ;  /* 0x0000020008004986 */ /* 0x0001e2000c101524 */
[----:B------:R-:W-:Y:S05]  /*8570*/  @!P2 BRA `(.L_x_451) ;  /* 0x000000000004a947 */ /* 0x000fea0003800000 */
[----:B------:R0:W5:Y:S02]  /*8580*/  LDG.E.LTC128B.U16 R160, desc[UR36][R6.64+0x10] ;  /* 0x0000102406a07981 */ /* 0x000164000c1e1520 */
.L_x_451:
[----:B------:R-:W-:Y:S05]  /*8590*/  BSYNC B0 ;  /* 0x0000000000007941 */ /* 0x000fea0003800000 */
.L_x_450:
[----:B-----5:R-:W-:Y:S01]  /*85a0*/  HADD2.F32 R3, -RZ, R160.H0_H0 ;  /* 0x200000a0ff037230 */ /* 0x020fe20000004100 */
[----:B------:R-:W-:Y:S01]  /*85b0*/  ISETP.GT.AND P3, PT, R4, 0x9, P0 ;  /* 0x000000090400780c */ /* 0x000fe20000764270 */
[----:B0-----:R-:W-:Y:S01]  /*85c0*/  IMAD.MOV.U32 R8, RZ, RZ, R90 ;  /* 0x000000ffff087224 */ /* 0x001fe200078e005a */
[----:B------:R-:W-:Y:S01]  /*85d0*/  BSSY B0, `(.L_x_452) ;  /* 0x0000008000007945 */ /* 0x000fe20003800000 */
[----:B------:R-:W-:Y:S02]  /*85e0*/  IMAD.MOV.U32 R9, RZ, RZ, R91 ;  /* 0x000000ffff097224 */ /* 0x000fe400078e005b */
[----:B------:R-:W-:-:S04]  /*85f0*/  FMUL R3, R3, R2 ;  /* 0x0000000203037220 */ /* 0x000fc80000400000 */
[----:B------:R-:W-:-:S05]  /*8600*/  FFMA R3, R28, R16, R3 ;  /* 0x000000101c037223 */ /* 0x000fca0000000003 */
[----:B------:R-:W-:-:S05]  /*8610*/  F2FP.F16.F32.PACK_AB R3, RZ, R3 ;  /* 0x00000003ff03723e */ /* 0x000fca00000000ff */
[----:B------:R0:W-:Y:S01]  /*8620*/  @P2 STG.E.U16 desc[UR36][R8.64+0x10], R3 ;  /* 0x0000100308002986 */ /* 0x0001e2000c101524 */
[----:B------:R-:W-:Y:S05]  /*8630*/  @!P3 BRA `(.L_x_453) ;  /* 0x000000000004b947 */ /* 0x000fea0003800000 */
[----:B------:R0:W5:Y:S02]  /*8640*/  LDG.E.LTC128B.U16 R160, desc[UR36][R6.64+0x12] ;  /* 0x0000122406a07981 */ /* 0x000164000c1e1520 */
.L_x_453:
[----:B------:R-:W-:Y:S05]  /*8650*/  BSYNC B0 ;  /* 0x0000000000007941 */ /* 0x000fea0003800000 */
.L_x_452:
        /* <DEDUP_REMOVED lines=9> */
.L_x_455:
[----:B------:R-:W-:Y:S05]  /*86f0*/  BSYNC B0 ;  /* 0x0000000000007941 */ /* 0x000fea0003800000 */
.L_x_454:
        /* <DEDUP_REMOVED lines=9> */
.L_x_457:
[----:B------:R-:W-:Y:S05]  /*8790*/  BSYNC B0 ;  /* 0x0000000000007941 */ /* 0x000fea0003800000 */
.L_x_456:
[----:B0----5:R-:W-:Y:S01]  /*87a0*/  HADD2.F32 R3, -RZ, R160.H0_H0 ;  /* 0x200000a0ff037230 */ /* 0x021fe20000004100 */
[----:B------:R-:W-:Y:S01]  /*87b0*/  IADD3 R10, P4, P5, R17, R12, R23 ;  /* 0x0000000c110a7210 */ /* 0x000fe20007d9e017 */
[----:B------:R-:W-:Y:S01]  /*87c0*/  BSSY B0, `(.L_x_458) ;  /* 0x0000009000007945 */ /* 0x000fe20003800000 */
[----:B------:R-:W-:Y:S02]  /*87d0*/  ISETP.GT.AND P2, PT, R4, 0x10, P0 ;  /* 0x000000100400780c */ /* 0x000fe40000744270 */
[----:B------:R-:W-:Y:S01]  /*87e0*/  FMUL R0, R3, R2 ;  /* 0x0000000203007220 */ /* 0x000fe20000400000 */
[----:B------:R-:W-:-:S03]  /*87f0*/  IADD3.X R11, R161, R13, R95, P4, P5 ;  /* 0x0000000da10b7210 */ /* 0x000fc600027ea45f */
[----:B------:R-:W-:-:S05]  /*8800*/  FFMA R0, R31, R16, R0 ;  /* 0x000000101f007223 */ /* 0x000fca0000000000 */
[----:B------:R-:W-:-:S05]  /*8810*/  F2FP.F16.F32.PACK_AB R0, RZ, R0 ;  /* 0x00000000ff00723e */ /* 0x000fca00000000ff */
[----:B------:R0:W-:Y:S01]  /*8820*/  @P3 STG.E.U16 desc[UR36][R10.64+0x12], R0 ;  /* 0x000012000a003986 */ /* 0x0001e2000c101524 */
[----:B------:R-:W-:Y:S05]  /*8830*/  @!P2 BRA `(.L_x_459) ;  /* 0x000000000004a947 */ /* 0x000fea0003800000 */
[----:B------:R0:W5:Y:S02]  /*8840*/  LDG.E.LTC128B.U16 R160, desc[UR36][R6.64+0x20] ;  /* 0x0000202406a07981 */ /* 0x000164000c1e1520 */
.L_x_459:
[----:B------:R-:W-:Y:S05]  /*8850*/  BSYNC B0 ;  /* 0x0000000000007941 */ /* 0x000fea0003800000 */
.L_x_458:
        /* <DEDUP_REMOVED lines=9> */
.L_x_461:
[----:B------:R-:W-:Y:S05]  /*88f0*/  BSYNC B0 ;  /* 0x0000000000007941 */ /* 0x000fea0003800000 */
.L_x_460:
        /* <DEDUP_REMOVED lines=9> */
.L_x_463:
[----:B------:R-:W-:Y:S05]  /*8990*/  BSYNC B0 ;  /* 0x0000000000007941 */ /* 0x000fea0003800000 */
.L_x_462:
        /* <DEDUP_REMOVED lines=9> */
.L_x_465:
[----:B------:R-:W-:Y:S05]  /*8a30*/  BSYNC B0 ;  /* 0x0000000000007941 */ /* 0x000fea0003800000 */
.L_x_464:
        /* <DEDUP_REMOVED lines=9> */
.L_x_467:
[----:B------:R-:W-:Y:S05]  /*8ad0*/  BSYNC B0 ;  /* 0x0000000000007941 */ /* 0x000fea0003800000 */
.L_x_466:
        /* <DEDUP_REMOVED lines=9> */
.L_x_469:
[----:B------:R-:W-:Y:S05]  /*8b70*/  BSYNC B0 ;  /* 0x0000000000007941 */ /* 0x000fea0003800000 */
.L_x_468:
        /* <DEDUP_REMOVED lines=9> */
.L_x_471:
[----:B------:R-:W-:Y:S05]  /*8c10*/  BSYNC B0 ;  /* 0x0000000000007941 */ /* 0x000fea0003800000 */
.L_x_470:
        /* <DEDUP_REMOVED lines=9> */
.L_x_473:
[----:B------:R-:W-:Y:S05]  /*8cb0*/  BSYNC B0 ;  /* 0x0000000000007941 */ /* 0x000fea0003800000 */
.L_x_472:
        /* <DEDUP_REMOVED lines=9> */
.L_x_475:
[----:B------:R-:W-:Y:S05]  /*8d50*/  BSYNC B0 ;  /* 0x0000000000007941 */ /* 0x000fea0003800000 */
.L_x_474:
        /* <DEDUP_REMOVED lines=9> */
.L_x_477:
[----:B------:R-:W-:Y:S05]  /*8df0*/  BSYNC B0 ;  /* 0x0000000000007941 */ /* 0x000fea0003800000 */
.L_x_476:
        /* <DEDUP_REMOVED lines=9> */
.L_x_479:
[----:B------:R-:W-:Y:S05]  /*8e90*/  BSYNC B0 ;  /* 0x0000000000007941 */ /* 0x000fea0003800000 */
.L_x_478:
        /* <DEDUP_REMOVED lines=9> */
.L_x_481:
[----:B------:R-:W-:Y:S05]  /*8f30*/  BSYNC B0 ;  /* 0x0000000000007941 */ /* 0x000fea0003800000 */
.L_x_480:
        /* <DEDUP_REMOVED lines=9> */
.L_x_483:
[----:B------:R-:W-:Y:S05]  /*8fd0*/  BSYNC B0 ;  /* 0x0000000000007941 */ /* 0x000fea0003800000 */
.L_x_482:
        /* <DEDUP_REMOVED lines=9> */
.L_x_485:
[----:B------:R-:W-:Y:S05]  /*9070*/  BSYNC B0 ;  /* 0x0000000000007941 */ /* 0x000fea0003800000 */
.L_x_484:
        /* <DEDUP_REMOVED lines=9> */
.L_x_487:
[----:B------:R-:W-:Y:S05]  /*9110*/  BSYNC B0 ;  /* 0x0000000000007941 */ /* 0x000fea0003800000 */
.L_x_486:
        /* <DEDUP_REMOVED lines=9> */
.L_x_489:
[----:B------:R-:W-:Y:S05]  /*91b0*/  BSYNC B0 ;  /* 0x0000000000007941 */ /* 0x000fea0003800000 */
.L_x_488:
        /* <DEDUP_REMOVED lines=9> */
.L_x_491:
[----:B------:R-:W-:Y:S05]  /*9250*/  BSYNC B0 ;  /* 0x0000000000007941 */ /* 0x000fea0003800000 */
.L_x_490:
        /* <DEDUP_REMOVED lines=9> */
.L_x_493:
[----:B------:R-:W-:Y:S05]  /*92f0*/  BSYNC B0 ;  /* 0x0000000000007941 */ /* 0x000fea0003800000 */
.L_x_492:
        /* <DEDUP_REMOVED lines=9> */
.L_x_495:
[----:B------:R-:W-:Y:S05]  /*9390*/  BSYNC B0 ;  /* 0x0000000000007941 */ /* 0x000fea0003800000 */
.L_x_494:
        /* <DEDUP_REMOVED lines=9> */
.L_x_497:
[----:B------:R-:W-:Y:S05]  /*9430*/  BSYNC B0 ;  /* 0x0000000000007941 */ /* 0x000fea0003800000 */
.L_x_496:
        /* <DEDUP_REMOVED lines=9> */
.L_x_499:
[----:B------:R-:W-:Y:S05]  /*94d0*/  BSYNC B0 ;  /* 0x0000000000007941 */ /* 0x000fea0003800000 */
.L_x_498:
        /* <DEDUP_REMOVED lines=9> */
.L_x_501:
[----:B------:R-:W-:Y:S05]  /*9570*/  BSYNC B0 ;  /* 0x0000000000007941 */ /* 0x000fea0003800000 */
.L_x_500:
        /* <DEDUP_REMOVED lines=9> */
.L_x_503:
[----:B------:R-:W-:Y:S05]  /*9610*/  BSYNC B0 ;  /* 0x0000000000007941 */ /* 0x000fea0003800000 */
.L_x_502:
        /* <DEDUP_REMOVED lines=9> */
.L_x_505:
[----:B------:R-:W-:Y:S05]  /*96b0*/  BSYNC B0 ;  /* 0x0000000000007941 */ /* 0x000fea0003800000 */
.L_x_504:
        /* <DEDUP_REMOVED lines=9> */
.L_x_507:
[----:B------:R-:W-:Y:S05]  /*9750*/  BSYNC B0 ;  /* 0x0000000000007941 */ /* 0x000fea0003800000 */
.L_x_506:
        /* <DEDUP_REMOVED lines=9> */
.L_x_509:
[----:B------:R-:W-:Y:S05]  /*97f0*/  BSYNC B0 ;  /* 0x0000000000007941 */ /* 0x000fea0003800000 */
.L_x_508:
        /* <DEDUP_REMOVED lines=9> */
.L_x_511:
[----:B------:R-:W-:Y:S05]  /*9890*/  BSYNC B0 ;  /* 0x0000000000007941 */ /* 0x000fea0003800000 */
.L_x_510:
        /* <DEDUP_REMOVED lines=9> */
.L_x_513:
[----:B------:R-:W-:Y:S05]  /*9930*/  BSYNC B0 ;  /* 0x0000000000007941 */ /* 0x000fea0003800000 */
.L_x_512:
        /* <DEDUP_REMOVED lines=9> */
.L_x_515:
[----:B------:R-:W-:Y:S05]  /*99d0*/  BSYNC B0 ;  /* 0x0000000000007941 */ /* 0x000fea0003800000 */
.L_x_514:
        /* <DEDUP_REMOVED lines=9> */
.L_x_517:
[----:B------:R-:W-:Y:S05]  /*9a70*/  BSYNC B0 ;  /* 0x0000000000007941 */ /* 0x000fea0003800000 */
.L_x_516:
        /* <DEDUP_REMOVED lines=9> */
.L_x_519:
[----:B------:R-:W-:Y:S05]  /*9b10*/  BSYNC B0 ;  /* 0x0000000000007941 */ /* 0x000fea0003800000 */
.L_x_518:
        /* <DEDUP_REMOVED lines=9> */
.L_x_521:
[----:B------:R-:W-:Y:S05]  /*9bb0*/  BSYNC B0 ;  /* 0x0000000000007941 */ /* 0x000fea0003800000 */
.L_x_520:
        /* <DEDUP_REMOVED lines=9> */
.L_x_523:
[----:B------:R-:W-:Y:S05]  /*9c50*/  BSYNC B0 ;  /* 0x0000000000007941 */ /* 0x000fea0003800000 */
.L_x_522:
        /* <DEDUP_REMOVED lines=9> */
.L_x_525:
[----:B------:R-:W-:Y:S05]  /*9cf0*/  BSYNC B0 ;  /* 0x0000000000007941 */ /* 0x000fea0003800000 */
.L_x_524:
        /* <DEDUP_REMOVED lines=9> */
.L_x_527:
[----:B------:R-:W-:Y:S05]  /*9d90*/  BSYNC B0 ;  /* 0x0000000000007941 */ /* 0x000fea0003800000 */
.L_x_526:
        /* <DEDUP_REMOVED lines=9> */
.L_x_529:
[----:B------:R-:W-:Y:S05]  /*9e30*/  BSYNC B0 ;  /* 0x0000000000007941 */ /* 0x000fea0003800000 */
.L_x_528:
        /* <DEDUP_REMOVED lines=9> */
.L_x_531:
[----:B------:R-:W-:Y:S05]  /*9ed0*/  BSYNC B0 ;  /* 0x0000000000007941 */ /* 0x000fea0003800000 */
.L_x_530:
        /* <DEDUP_REMOVED lines=9> */
.L_x_533:
[----:B------:R-:W-:Y:S05]  /*9f70*/  BSYNC B0 ;  /* 0x0000000000007941 */ /* 0x000fea0003800000 */
.L_x_532:
        /* <DEDUP_REMOVED lines=9> */
.L_x_535:
[----:B------:R-:W-:Y:S05]  /*a010*/  BSYNC B0 ;  /* 0x0000000000007941 */ /* 0x000fea0003800000 */
.L_x_534:
        /* <DEDUP_REMOVED lines=9> */
.L_x_537:
[----:B------:R-:W-:Y:S05]  /*a0b0*/  BSYNC B0 ;  /* 0x0000000000007941 */ /* 0x000fea0003800000 */
.L_x_536:
        /* <DEDUP_REMOVED lines=9> */
.L_x_539:
[----:B------:R-:W-:Y:S05]  /*a150*/  BSYNC B0 ;  /* 0x0000000000007941 */ /* 0x000fea0003800000 */
.L_x_538:
        /* <DEDUP_REMOVED lines=9> */
.L_x_541:
[----:B------:R-:W-:Y:S05]  /*a1f0*/  BSYNC B0 ;  /* 0x0000000000007941 */ /* 0x000fea0003800000 */
.L_x_540:
        /* <DEDUP_REMOVED lines=9> */
.L_x_543:
[----:B------:R-:W-:Y:S05]  /*a290*/  BSYNC B0 ;  /* 0x0000000000007941 */ /* 0x000fea0003800000 */
.L_x_542:
        /* <DEDUP_REMOVED lines=9> */
.L_x_545:
[----:B------:R-:W-:Y:S05]  /*a330*/  BSYNC B0 ;  /* 0x0000000000007941 */ /* 0x000fea0003800000 */
.L_x_544:
        /* <DEDUP_REMOVED lines=9> */
.L_x_547:
[----:B------:R-:W-:Y:S05]  /*a3d0*/  BSYNC B0 ;  /* 0x0000000000007941 */ /* 0x000fea0003800000 */
.L_x_546:
        /* <DEDUP_REMOVED lines=9> */
.L_x_549:
[----:B------:R-:W-:Y:S05]  /*a470*/  BSYNC B0 ;  /* 0x0000000000007941 */ /* 0x000fea0003800000 */
.L_x_548:
        /* <DEDUP_REMOVED lines=9> */
.L_x_551:
[----:B------:R-:W-:Y:S05]  /*a510*/  BSYNC B0 ;  /* 0x0000000000007941 */ /* 0x000fea0003800000 */
.L_x_550:
        /* <DEDUP_REMOVED lines=9> */
.L_x_553:
[----:B------:R-:W-:Y:S05]  /*a5b0*/  BSYNC B0 ;  /* 0x0000000000007941 */ /* 0x000fea0003800000 */
.L_x_552:
        /* <DEDUP_REMOVED lines=9> */
.L_x_555:
[----:B------:R-:W-:Y:S05]  /*a650*/  BSYNC B0 ;  /* 0x0000000000007941 */ /* 0x000fea0003800000 */
.L_x_554:
        /* <DEDUP_REMOVED lines=9> */
.L_x_557:
[----:B------:R-:W-:Y:S05]  /*a6f0*/  BSYNC B0 ;  /* 0x0000000000007941 */ /* 0x000fea0003800000 */
.L_x_556:
        /* <DEDUP_REMOVED lines=9> */
.L_x_559:
[----:B------:R-:W-:Y:S05]  /*a790*/  BSYNC B0 ;  /* 0x0000000000007941 */ /* 0x000fea0003800000 */
.L_x_558:
        /* <DEDUP_REMOVED lines=9> */
.L_x_561:
[----:B------:R-:W-:Y:S05]  /*a830*/  BSYNC B0 ;  /* 0x0000000000007941 */ /* 0x000fea0003800000 */
.L_x_560:
        /* <DEDUP_REMOVED lines=9> */
.L_x_563:
[----:B------:R-:W-:Y:S05]  /*a8d0*/  BSYNC B0 ;  /* 0x0000000000007941 */ /* 0x000fea0003800000 */
.L_x_562:
        /* <DEDUP_REMOVED lines=9> */
.L_x_565:
[----:B------:R-:W-:Y:S05]  /*a970*/  BSYNC B0 ;  /* 0x0000000000007941 */ /* 0x000fea0003800000 */
.L_x_564:
        /* <DEDUP_REMOVED lines=9> */
.L_x_567:
[----:B------:R-:W-:Y:S05]  /*aa10*/  BSYNC B0 ;  /* 0x0000000000007941 */ /* 0x000fea0003800000 */
.L_x_566:
[----:B-----5:R-:W-:Y:S01]  /*aa20*/  HADD2.F32 R3, -RZ, R160.H0_H0 ;  /* 0x200000a0ff037230 */ /* 0x020fe20000004100 */
        /* <DEDUP_REMOVED lines=10> */
.L_x_569:
[----:B------:R-:W-:Y:S05]  /*aad0*/  BSYNC B0 ;  /* 0x0000000000007941 */ /* 0x000fea0003800000 */
.L_x_568:
[----:B0----5:R-:W-:-:S05]  /*aae0*/  HADD2.F32 R3, -RZ, R160.H0_H0 ;  /* 0x200000a0ff037230 */ /* 0x021fca0000004100 */
[----:B------:R-:W-:-:S04]  /*aaf0*/  FMUL R2, R3, R2 ;  /* 0x0000000203027220 */ /* 0x000fc80000400000 */
[----:B------:R-:W-:Y:S01]  /*ab00*/  FFMA R2, R87, R16, R2 ;  /* 0x0000001057027223 */ /* 0x000fe20000000002 */
[----:B------:R-:W-:Y:S06]  /*ab10*/  @!P1 EXIT ;  /* 0x000000000000994d */ /* 0x000fec0003800000 */
[----:B------:R-:W-:-:S05]  /*ab20*/  F2FP.F16.F32.PACK_AB R2, RZ, R2 ;  /* 0x00000002ff02723e */ /* 0x000fca00000000ff */
[----:B------:R-:W-:Y:S01]  /*ab30*/  STG.E.U16 desc[UR36][R10.64+0xf2], R2 ;  /* 0x0000f2020a007986 */ /* 0x000fe2000c101524 */
[----:B------:R-:W-:Y:S05]  /*ab40*/  EXIT ;  /* 0x000000000000794d */ /* 0x000fea0003800000 */
.L_x_319:
[----:B------:R-:W-:Y:S01]  /*ab50*/  ULDC.64 UR4, c[0x0][0x2a0] ;  /* 0x0000a80000047ab9 */ /* 0x000fe20000000a00 */
[-C--:B------:R-:W-:Y:S01]  /*ab60*/  FMUL R88, R88, R16.reuse ;  /* 0x0000001058587220 */ /* 0x080fe20000400000 */
[----:B------:R-:W-:Y:S01]  /*ab70*/  LEA R8, P1, R6, UR4, 0x1 ;  /* 0x0000000406087c11 */ /* 0x000fe2000f8208ff */
[-C--:B------:R-:W-:Y:S01]  /*ab80*/  FMUL R89, R89, R16.reuse ;  /* 0x0000001059597220 */ /* 0x080fe20000400000 */
[----:B------:R-:W-:Y:S01]  /*ab90*/  ISETP.GT.AND P3, PT, R5, 0x8, PT ;  /* 0x000000080500780c */ /* 0x000fe20003f64270 */
[-C--:B------:R-:W-:Y:S01]  /*aba0*/  FMUL R90, R90, R16.reuse ;  /* 0x000000105a5a7220 */ /* 0x080fe20000400000 */
[----:B------:R-:W-:Y:S01]  /*abb0*/  LEA.HI.X R9, R6, UR5, R11, 0x1, P1 ;  /* 0x0000000506097c11 */ /* 0x000fe200088f0c0b */
[----:B------:R-:W-:Y:S01]  /*abc0*/  FMUL R91, R91, R16 ;  /* 0x000000105b5b7220 */ /* 0x000fe20000400000 */
[----:B------:R-:W-:Y:S01]  /*abd0*/  F2FP.F16.F32.PACK_AB R88, RZ, R88 ;  /* 0x00000058ff58723e */ /* 0x000fe200000000ff */
[-C--:B------:R-:W-:Y:S01]  /*abe0*/  FMUL R92, R92, R16.reuse ;  /* 0x000000105c5c7220 */ /* 0x080fe20000400000 */
[C---:B------:R-:W-:Y:S01]  /*abf0*/  SHF.L.U64.HI R11, R17.reuse, 0x1, R156 ;  /* 0x00000001110b7819 */ /* 0x040fe2000001029c */
[----:B------:R-:W-:Y:S01]  /*ac00*/  IMAD.SHL.U32 R17, R17, 0x2, RZ ;  /* 0x0000000211117824 */ /* 0x000fe200078e00ff */
[C---:B------:R-:W-:Y:S01]  /*ac10*/  ISETP.GT.AND P4, PT, R4.reuse, 0x1, P2 ;  /* 0x000000010400780c */ /* 0x040fe20001784270 */
[----:B------:R-:W-:Y:S01]  /*ac20*/  @P0 STG.E.U16 desc[UR36][R8.64], R88 ;  /* 0x0000005808000986 */ /* 0x000fe2000c101524 */
[----:B------:R-:W-:Y:S01]  /*ac30*/  ISETP.GT.AND P1, PT, R4, RZ, P3 ;  /* 0x000000ff0400720c */ /* 0x000fe20001f24270 */
[----:B------:R-:W-:Y:S01]  /*ac40*/  FMUL R93, R93, R16 ;  /* 0x000000105d5d7220 */ /* 0x000fe20000400000 */
[----:B------:R-:W-:Y:S01]  /*ac50*/  IADD3 R6, P0, R17, R8, RZ ;  /* 0x0000000811067210 */ /* 0x000fe20007f1e0ff */
[-C--:B------:R-:W-:Y:S01]  /*ac60*/  FMUL R94, R94, R16.reuse ;  /* 0x000000105e5e7220 */ /* 0x080fe20000400000 */
[----:B------:R-:W-:Y:S01]  /*ac70*/  F2FP.F16.F32.PACK_AB R89, RZ, R89 ;  /* 0x00000059ff59723e */ /* 0x000fe200000000ff */
[----:B------:R-:W-:Y:S01]  /*ac80*/  FMUL R95, R95, R16 ;  /* 0x000000105f5f7220 */ /* 0x000fe20000400000 */
[----:B------:R-:W-:Y:S01]  /*ac90*/  F2FP.F16.F32.PACK_AB R90, RZ, R90 ;  /* 0x0000005aff5a723e */ /* 0x000fe200000000ff */
[----:B------:R-:W-:Y:S01]  /*aca0*/  IMAD.X R7, R11, 0x1, R9, P0 ;  /* 0x000000010b077824 */ /* 0x000fe200000e0609 */
[----:B------:R-:W-:Y:S01]  /*acb0*/  ISETP.GT.AND P5, PT, R4, 0x8, P2 ;  /* 0x000000080400780c */ /* 0x000fe200017a4270 */
[-C--:B------:R-:W-:Y:S01]  /*acc0*/  FMUL R96, R96, R16.reuse ;  /* 0x0000001060607220 */ /* 0x080fe20000400000 */
[----:B------:R-:W-:Y:S01]  /*acd0*/  F2FP.F16.F32.PACK_AB R91, RZ, R91 ;  /* 0x0000005bff5b723e */ /* 0x000fe200000000ff */
[----:B------:R-:W-:Y:S01]  /*ace0*/  @P4 STG.E.U16 desc[UR36][R8.64+0x2], R89 ;  /* 0x0000025908004986 */ /* 0x000fe2000c101524 */
[C---:B------:R-:W-:Y:S01]  /*acf0*/  ISETP.GT.AND P4, PT, R4.reuse, 0x1, P3 ;  /* 0x000000010400780c */ /* 0x040fe20001f84270 */
[----:B------:R-:W-:Y:S01]  /*ad00*/  FMUL R97, R97, R16 ;  /* 0x0000001061617220 */ /* 0x000fe20000400000 */
[----:B------:R-:W-:Y:S01]  /*ad10*/  F2FP.F16.F32.PACK_AB R92, RZ, R92 ;  /* 0x0000005cff5c723e */ /* 0x000fe200000000ff */
[----:B------:R-:W-:Y:S01]  /*ad20*/  @P1 STG.E.U16 desc[UR36][R6.64], R90 ;  /* 0x0000005a06001986 */ /* 0x000fe2000c101524 */
[----:B------:R-:W-:Y:S01]  /*ad30*/  ISETP.GT.AND P1, PT, R4, 0x9, P2 ;  /* 0x000000090400780c */ /* 0x000fe20001724270 */
[-C--:B------:R-:W-:Y:S01]  /*ad40*/  FMUL R98, R98, R16.reuse ;  /* 0x0000001062627220 */ /* 0x080fe20000400000 */
[----:B------:R-:W-:Y:S01]  /*ad50*/  F2FP.F16.F32.PACK_AB R93, RZ, R93 ;  /* 0x0000005dff5d723e */ /* 0x000fe200000000ff */
[-C--:B------:R-:W-:Y:S01]  /*ad60*/  FMUL R99, R99, R16.reuse ;  /* 0x0000001063637220 */ /* 0x080fe20000400000 */
[----:B------:R-:W-:Y:S01]  /*ad70*/  ISETP.GT.AND P0, PT, R4, 0x8, P3 ;  /* 0x000000080400780c */ /* 0x000fe20001f04270 */
[----:B------:R-:W-:Y:S01]  /*ad80*/  FMUL R100, R100, R16 ;  /* 0x0000001064647220 */ /* 0x000fe20000400000 */
[----:B------:R-:W-:Y:S01]  /*ad90*/  F2FP.F16.F32.PACK_AB R94, RZ, R94 ;  /* 0x0000005eff5e723e */ /* 0x000fe200000000ff */
[-C--:B------:R-:W-:Y:S01]  /*ada0*/  FMUL R101, R101, R16.reuse ;  /* 0x0000001065657220 */ /* 0x080fe20000400000 */
[----:B------:R-:W-:Y:S01]  /*adb0*/  F2FP.F16.F32.PACK_AB R95, RZ, R95 ;  /* 0x0000005fff5f723e */ /* 0x000fe200000000ff */
[----:B------:R-:W-:Y:S01]  /*adc0*/  @P4 STG.E.U16 desc[UR36][R6.64+0x2], R91 ;  /* 0x0000025b06004986 */ /* 0x000fe2000c101524 */
[----:B------:R-:W-:Y:S01]  /*add0*/  ISETP.GT.AND P4, PT, R4, 0x10, P2 ;  /* 0x000000100400780c */ /* 0x000fe20001784270 */
[----:B------:R-:W-:Y:S01]  /*ade0*/  FMUL R102, R102, R16 ;  /* 0x0000001066667220 */ /* 0x000fe20000400000 */
[----:B------:R-:W-:Y:S01]  /*adf0*/  F2FP.F16.F32.PACK_AB R96, RZ, R96 ;  /* 0x00000060ff60723e */ /* 0x000fe200000000ff */
[----:B------:R-:W-:Y:S01]  /*ae00*/  @P5 STG.E.U16 desc[UR36][R8.64+0x10], R92 ;  /* 0x0000105c08005986 */ /* 0x000fe2000c101524 */
[C---:B------:R-:W-:Y:S01]  /*ae10*/  ISETP.GT.AND P5, PT, R4.reuse, 0x10, P3 ;  /* 0x000000100400780c */ /* 0x040fe20001fa4270 */
[-C--:B------:R-:W-:Y:S01]  /*ae20*/  FMUL R103, R103, R16.reuse ;  /* 0x0000001067677220 */ /* 0x080fe20000400000 */
[----:B------:R-:W-:Y:S01]  /*ae30*/  F2FP.F16.F32.PACK_AB R97, RZ, R97 ;  /* 0x00000061ff61723e */ /* 0x000fe200000000ff */
[----:B------:R-:W-:Y:S01]  /*ae40*/  @P1 STG.E.U16 desc[UR36][R8.64+0x12], R93 ;  /* 0x0000125d08001986 */ /* 0x000fe2000c101524 */
[----:B------:R-:W-:Y:S01]  /*ae50*/  ISETP.GT.AND P1, PT, R4, 0x9, P3 ;  /* 0x000000090400780c */ /* 0x000fe20001f24270 */
[----:B------:R-:W-:Y:S01]  /*ae60*/  FMUL R104, R104, R16 ;  /* 0x0000001068687220 */ /* 0x000fe20000400000 */
[----:B------:R-:W-:Y:S01]  /*ae70*/  F2FP.F16.F32.PACK_AB R98, RZ, R98 ;  /* 0x00000062ff62723e */ /* 0x000fe200000000ff */
[----:B------:R-:W-:Y:S01]  /*ae80*/  @P0 STG.E.U16 desc[UR36][R6.64+0x10], R94 ;  /* 0x0000105e06000986 */ /* 0x000fe2000c101524 */
[----:B------:R-:W-:Y:S01]  /*ae90*/  ISETP.GT.AND P0, PT, R4, 0x11, P2 ;  /* 0x000000110400780c */ /* 0x000fe20001704270 */
[-C--:B------:R-:W-:Y:S01]  /*aea0*/  FMUL R105, R105, R16.reuse ;  /* 0x0000001069697220 */ /* 0x080fe20000400000 */
[----:B------:R-:W-:Y:S01]  /*aeb0*/  F2FP.F16.F32.PACK_AB R99, RZ, R99 ;  /* 0x00000063ff63723e */ /* 0x000fe200000000ff */
[----:B------:R-:W-:Y:S01]  /*aec0*/  FMUL R106, R106, R16 ;  /* 0x000000106a6a7220 */ /* 0x000fe20000400000 */
[----:B------:R-:W-:Y:S01]  /*aed0*/  F2FP.F16.F32.PACK_AB R100, RZ, R100 ;  /* 0x00000064ff64723e */ /* 0x000fe200000000ff */
[-C--:B------:R-:W-:Y:S01]  /*aee0*/  FMUL R107, R107, R16.reuse ;  /* 0x000000106b6b7220 */ /* 0x080fe20000400000 */
[----:B------:R-:W-:Y:S01]  /*aef0*/  F2FP.F16.F32.PACK_AB R101, RZ, R101 ;  /* 0x00000065ff65723e */ /* 0x000fe200000000ff */
        /* <DEDUP_REMOVED lines=126> */
[-C--:B------:R-:W-:Y:S01]  /*b6e0*/  FMUL R144, R144, R16.reuse ;  /* 0x0000001090907220 */ /* 0x080fe20000400000 */
[----:B------:R-:W-:Y:S01]  /*b6f0*/  ISETP.GT.AND P6, PT, R4, 0x68, P3 ;  /* 0x000000680400780c */ /* 0x000fe20001fc4270 */
[----:B------:R-:W-:Y:S01]  /*b700*/  FMUL R145, R145, R16 ;  /* 0x0000001091917220 */ /* 0x000fe20000400000 */
[----:B------:R-:W-:Y:S01]  /*b710*/  F2FP.F16.F32.PACK_AB R138, RZ, R138 ;  /* 0x0000008aff8a723e */ /* 0x000fe200000000ff */
[-C--:B------:R-:W-:Y:S01]  /*b720*/  FMUL R146, R146, R16.reuse ;  /* 0x0000001092927220 */ /* 0x080fe20000400000 */
[----:B------:R-:W-:Y:S01]  /*b730*/  F2FP.F16.F32.PACK_AB R139, RZ, R139 ;  /* 0x0000008bff8b723e */ /* 0x000fe200000000ff */
[----:B------:R-:W-:Y:S01]  /*b740*/  FMUL R147, R147, R16 ;  /* 0x0000001093937220 */ /* 0x000fe20000400000 */
[----:B------:R-:W-:Y:S01]  /*b750*/  F2FP.F16.F32.PACK_AB R140, RZ, R140 ;  /* 0x0000008cff8c723e */ /* 0x000fe200000000ff */
[----:B------:R-:W-:Y:S01]  /*b760*/  @P1 STG.E.U16 desc[UR36][R6.64+0x80], R122 ;  /* 0x0000807a06001986 */ /* 0x000fe2000c101524 */
        /* <DEDUP_REMOVED lines=9> */
[----:B------:R-:W-:Y:S01]  /*b800*/  FMUL R150, R150, R16 ;  /* 0x0000001096967220 */ /* 0x000fe20000400000 */
[----:B------:R-:W-:Y:S01]  /*b810*/  F2FP.F16.F32.PACK_AB R143, RZ, R143 ;  /* 0x0000008fff8f723e */ /* 0x000fe200000000ff */
[----:B------:R-:W-:Y:S01]  /*b820*/  @P5 STG.E.U16 desc[UR36][R8.64+0x92], R125 ;  /* 0x0000927d08005986 */ /* 0x000fe2000c101524 */
[----:B------:R-:W-:Y:S01]  /*b830*/  ISETP.GT.AND P5, PT, R4, 0x50, P2 ;  /* 0x000000500400780c */ /* 0x000fe200017a4270 */
[----:B------:R-:W-:Y:S01]  /*b840*/  IMAD.SHL.U32 R13, R0, 0x2, RZ ;  /* 0x00000002000d7824 */ /* 0x000fe200078e00ff */
        /* <DEDUP_REMOVED lines=60> */
[C---:B------:R-:W-:Y:S01]  /*bc10*/  ISETP.GT.AND P1, PT, R5.reuse, 0x40, PT ;  /* 0x000000400500780c */ /* 0x040fe20003f24270 */
[----:B------:R-:W-:Y:S01]  /*bc20*/  FMUL R40, R40, R16 ;  /* 0x0000001028287220 */ /* 0x000fe20000400000 */
[----:B------:R-:W-:Y:S01]  /*bc30*/  F2FP.F16.F32.PACK_AB R34, RZ, R34 ;  /* 0x00000022ff22723e */ /* 0x000fe200000000ff */
[----:B------:R-:W-:Y:S01]  /*bc40*/  @P0 STG.E.U16 desc[UR36][R6.64+0xc2], R139 ;  /* 0x0000c28b06000986 */ /* 0x000fe2000c101524 */
[----:B------:R-:W-:Y:S01]  /*bc50*/  ISETP.GT.AND P0, PT, R5, 0x48, PT ;  /* 0x000000480500780c */ /* 0x000fe20003f04270 */
[-C--:B------:R-:W-:Y:S01]  /*bc60*/  FMUL R41, R41, R16.reuse ;  /* 0x0000001029297220 */ /* 0x080fe20000400000 */
[----:B------:R-:W-:Y:S01]  /*bc70*/  SHF.L.U64.HI R5, R0, 0x1, R3 ;  /* 0x0000000100057819 */ /* 0x000fe20000010203 */
        /* <DEDUP_REMOVED lines=17> */
[C---:B------:R-:W-:Y:S01]  /*bd90*/  ISETP.GT.AND P2, PT, R4.reuse, 0x79, P2 ;  /* 0x000000790400780c */ /* 0x040fe20001744270 */
        /* <DEDUP_REMOVED lines=12> */
[----:B------:R-:W-:Y:S01]  /*be60*/  FMUL R51, R51, R16 ;  /* 0x0000001033337220 */ /* 0x000fe20000400000 */
[----:B------:R-:W-:Y:S01]  /*be70*/  F2FP.F16.F32.PACK_AB R43, RZ, R43 ;  /* 0x0000002bff2b723e */ /* 0x000fe200000000ff */
[----:B------:R-:W-:Y:S01]  /*be80*/  @P5 STG.E.U16 desc[UR36][R6.64+0xe0], R146 ;  /* 0x0000e09206005986 */ /* 0x000fe2000c101524 */
[----:B------:R-:W-:Y:S01]  /*be90*/  IADD3 R2, P5, R13, R8, RZ ;  /* 0x000000080d027210 */ /* 0x000fe20007fbe0ff */
[----:B------:R-:W-:Y:S01]  /*bea0*/  FMUL R52, R52, R16 ;  /* 0x0000001034347220 */ /* 0x000fe20000400000 */
[----:B------:R-:W-:Y:S01]  /*beb0*/  F2FP.F16.F32.PACK_AB R44, RZ, R44 ;  /* 0x0000002cff2c723e */ /* 0x000fe200000000ff */
[----:B------:R-:W-:Y:S01]  /*bec0*/  @P6 STG.E.U16 desc[UR36][R6.64+0xe2], R147 ;  /* 0x0000e29306006986 */ /* 0x000fe2000c101524 */
[----:B------:R-:W-:Y:S01]  /*bed0*/  F2FP.F16.F32.PACK_AB R45, RZ, R45 ;  /* 0x0000002dff2d723e */ /* 0x000fe200000000ff */
[----:B------:R-:W-:Y:S01]  /*bee0*/  IMAD.X R3, R5, 0x1, R9, P5 ;  /* 0x0000000105037824 */ /* 0x000fe200028e0609 */
[----:B------:R-:W-:Y:S01]  /*bef0*/  IADD3 R12, P5, P6, R17, R8, R13 ;  /* 0x00000008110c7210 */ /* 0x000fe20007ebe00d */
[----:B------:R-:W-:Y:S01]  /*bf00*/  @P4 STG.E.U16 desc[UR36][R8.64+0xf0], R148 ;  /* 0x0000f09408004986 */ /* 0x000fe2000c101524 */
[C---:B------:R-:W-:Y:S01]  /*bf10*/  ISETP.GT.AND P4, PT, R4.reuse, 0x78, P3 ;  /* 0x000000780400780c */ /* 0x040fe20001f84270 */
[-C--:B------:R-:W-:Y:S01]  /*bf20*/  FMUL R53, R53, R16.reuse ;  /* 0x0000001035357220 */ /* 0x080fe20000400000 */
[----:B------:R-:W-:Y:S01]  /*bf30*/  ISETP.GT.AND P3, PT, R4, 0x79, P3 ;  /* 0x000000790400780c */ /* 0x000fe20001f64270 */
[----:B------:R0:W-:Y:S01]  /*bf40*/  @P2 STG.E.U16 desc[UR36][R8.64+0xf2], R149 ;  /* 0x0000f29508002986 */ /* 0x0001e2000c101524 */
[----:B------:R-:W-:Y:S01]  /*bf50*/  IADD3.X R13, R11, R9, R5, P5, P6 ;  /* 0x000000090b0d7210 */ /* 0x000fe20002fec405 */
[-C--:B------:R-:W-:Y:S01]  /*bf60*/  FMUL R54, R54, R16.reuse ;  /* 0x0000001036367220 */ /* 0x080fe20000400000 */
[C---:B------:R-:W-:Y:S01]  /*bf70*/  ISETP.GT.AND P5, PT, R4.reuse, 0x1, P1 ;  /* 0x000000010400780c */ /* 0x040fe20000fa4270 */
[-C--:B------:R-:W-:Y:S01]  /*bf80*/  FMUL R55, R55, R16.reuse ;  /* 0x0000001037377220 */ /* 0x080fe20000400000 */
[----:B------:R-:W-:Y:S01]  /*bf90*/  ISETP.GT.AND P2, PT, R4, RZ, P0 ;  /* 0x000000ff0400720c */ /* 0x000fe20000744270 */
[----:B------:R-:W-:Y:S01]  /*bfa0*/  FMUL R56, R56, R16 ;  /* 0x0000001038387220 */ /* 0x000fe20000400000 */
[----:B------:R-:W-:Y:S01]  /*bfb0*/  F2FP.F16.F32.PACK_AB R46, RZ, R46 ;  /* 0x0000002eff2e723e */ /* 0x000fe200000000ff */
[-C--:B------:R-:W-:Y:S01]  /*bfc0*/  FMUL R57, R57, R16.reuse ;  /* 0x0000001039397220 */ /* 0x080fe20000400000 */
[----:B------:R-:W-:Y:S01]  /*bfd0*/  F2FP.F16.F32.PACK_AB R47, RZ, R47 ;  /* 0x0000002fff2f723e */ /* 0x000fe200000000ff */
[----:B------:R-:W-:Y:S01]  /*bfe0*/  @P4 STG.E.U16 desc[UR36][R6.64+0xf0], R150 ;  /* 0x0000f09606004986 */ /* 0x000fe2000c101524 */
[----:B------:R-:W-:Y:S01]  /*bff0*/  ISETP.GT.AND P4, PT, R4, RZ, P1 ;  /* 0x000000ff0400720c */ /* 0x000fe20000f84270 */
[----:B------:R-:W-:Y:S01]  /*c000*/  FMUL R58, R58, R16 ;  /* 0x000000103a3a7220 */ /* 0x000fe20000400000 */
[----:B------:R-:W-:Y:S01]  /*c010*/  F2FP.F16.F32.PACK_AB R48, RZ, R48 ;  /* 0x00000030ff30723e */ /* 0x000fe200000000ff */
[----:B------:R1:W-:Y:S01]  /*c020*/  @P3 STG.E.U16 desc[UR36][R6.64+0xf2], R151 ;  /* 0x0000f29706003986 */ /* 0x0003e2000c101524 */
[----:B0-----:R-:W-:Y:S01]  /*c030*/  IADD3 R8, P3, R2, R17, RZ ;  /* 0x0000001102087210 */ /* 0x001fe20007f7e0ff */
[-C--:B------:R-:W-:Y:S01]  /*c040*/  FMUL R59, R59, R16.reuse ;  /* 0x000000103b3b7220 */ /* 0x080fe20000400000 */
[----:B------:R-:W-:Y:S01]  /*c050*/  F2FP.F16.F32.PACK_AB R49, RZ, R49 ;  /* 0x00000031ff31723e */ /* 0x000fe200000000ff */
[----:B------:R-:W-:Y:S01]  /*c060*/  @P5 STG.E.U16 desc[UR36][R2.64+0x2], R25 ;  /* 0x0000021902005986 */ /* 0x000fe2000c101524 */
[C---:B------:R-:W-:Y:S01]  /*c070*/  ISETP.GT.AND P5, PT, R4.reuse, 0x9, P1 ;  /* 0x000000090400780c */ /* 0x040fe20000fa4270 */
[----:B------:R-:W-:Y:S01]  /*c080*/  IMAD.X R9, R3, 0x1, R11, P3 ;  /* 0x0000000103097824 */ /* 0x000fe200018e060b */
        /* <DEDUP_REMOVED lines=11> */
[----:B------:R-:W-:Y:S01]  /*c140*/  FMUL R63, R63, R16 ;  /* 0x000000103f3f7220 */ /* 0x000fe20000400000 */
[----:B------:R-:W-:Y:S01]  /*c150*/  F2FP.F16.F32.PACK_AB R53, RZ, R53 ;  /* 0x00000035ff35723e */ /* 0x000fe200000000ff */
[----:B-1----:R-:W-:Y:S01]  /*c160*/  @P3 IMAD.MOV.U32 R6, RZ, RZ, R8 ;  /* 0x000000ffff063224 */ /* 0x002fe200078e0008 */
[----:B------:R-:W-:Y:S01]  /*c170*/  F2FP.F16.F32.PACK_AB R54, RZ, R54 ;  /* 0x00000036ff36723e */ /* 0x000fe200000000ff */
[----:B------:R-:W-:Y:S01]  /*c180*/  @P3 IMAD.MOV.U32 R7, RZ, RZ, R9 ;  /* 0x000000ffff073224 */ /* 0x000fe200078e0009 */
[----:B------:R-:W-:Y:S01]  /*c190*/  F2FP.F16.F32.PACK_AB R55, RZ, R55 ;  /* 0x00000037ff37723e */ /* 0x000fe200000000ff */
[----:B------:R-:W-:Y:S01]  /*c1a0*/  FMUL R64, R64, R16 ;  /* 0x0000001040407220 */ /* 0x000fe20000400000 */
[----:B------:R-:W-:Y:S01]  /*c1b0*/  F2FP.F16.F32.PACK_AB R56, RZ, R56 ;  /* 0x00000038ff38723e */ /* 0x000fe200000000ff */
[-C--:B------:R-:W-:Y:S01]  /*c1c0*/  FMUL R65, R65, R16.reuse ;  /* 0x0000001041417220 */ /* 0x080fe20000400000 */
[----:B------:R0:W-:Y:S01]  /*c1d0*/  @P3 STG.E.U16 desc[UR36][R6.64+0x2], R27 ;  /* 0x0000021b06003986 */ /* 0x0001e2000c101524 */
        /* <DEDUP_REMOVED lines=25> */
[--C-:B0-----:R-:W-:Y:S01]  /*c370*/  @P2 IMAD.MOV.U32 R6, RZ, RZ, R12.reuse ;  /* 0x000000ffff062224 */ /* 0x101fe200078e000c */
[----:B------:R-:W-:Y:S01]  /*c380*/  F2FP.F16.F32.PACK_AB R63, RZ, R63 ;  /* 0x0000003fff3f723e */ /* 0x000fe200000000ff */
[--C-:B------:R-:W-:Y:S01]  /*c390*/  @P2 IMAD.MOV.U32 R7, RZ, RZ, R13.reuse ;  /* 0x000000ffff072224 */ /* 0x100fe200078e000d */
[----:B------:R-:W-:Y:S01]  /*c3a0*/  F2FP.F16.F32.PACK_AB R64, RZ, R64 ;  /* 0x00000040ff40723e */ /* 0x000fe200000000ff */
[-C--:B------:R-:W-:Y:S01]  /*c3b0*/  FMUL R72, R72, R16.reuse ;  /* 0x0000001048487220 */ /* 0x080fe20000400000 */
[----:B------:R-:W-:Y:S01]  /*c3c0*/  F2FP.F16.F32.PACK_AB R65, RZ, R65 ;  /* 0x00000041ff41723e */ /* 0x000fe200000000ff */
[-C--:B------:R-:W-:Y:S01]  /*c3d0*/  FMUL R73, R73, R16.reuse ;  /* 0x0000001049497220 */ /* 0x080fe20000400000 */
[----:B------:R0:W-:Y:S01]  /*c3e0*/  @P2 STG.E.U16 desc[UR36][R6.64+0x20], R34 ;  /* 0x0000202206002986 */ /* 0x0001e2000c101524 */
        /* <DEDUP_REMOVED lines=19> */
[C---:B------:R-:W-:Y:S01]  /*c520*/  ISETP.GT.AND P3, PT, R4.reuse, 0x19, P0 ;  /* 0x000000190400780c */ /* 0x040fe20000764270 */
[----:B------:R-:W-:Y:S01]  /*c530*/  FMUL R81, R81, R16 ;  /* 0x0000001051517220 */ /* 0x000fe20000400000 */
[----:B------:R-:W-:Y:S01]  /*c540*/  F2FP.F16.F32.PACK_AB R74, RZ, R74 ;  /* 0x0000004aff4a723e */ /* 0x000fe200000000ff */
[----:B------:R-:W-:Y:S01]  /*c550*/  @P4 STG.E.U16 desc[UR36][R2.64+0x30], R36 ;  /* 0x0000302402004986 */ /* 0x000fe2000c101524 */
[----:B------:R-:W-:Y:S01]  /*c560*/  ISETP.GT.AND P4, PT, R4, 0x20, P1 ;  /* 0x000000200400780c */ /* 0x000fe20000f84270 */
[-C--:B------:R-:W-:Y:S01]  /*c570*/  FMUL R82, R82, R16.reuse ;  /* 0x0000001052527220 */ /* 0x080fe20000400000 */
[C---:B------:R-:W-:Y:S01]  /*c580*/  ISETP.GT.AND P6, PT, R4.reuse, 0x68, P0 ;  /* 0x000000680400780c */ /* 0x040fe200007c4270 */
[----:B------:R-:W-:Y:S01]  /*c590*/  @P5 STG.E.U16 desc[UR36][R2.64+0x32], R37 ;  /* 0x0000322502005986 */ /* 0x000fe2000c101524 */
[----:B------:R-:W-:Y:S01]  /*c5a0*/  ISETP.GT.AND P5, PT, R4, 0x21, P1 ;  /* 0x000000210400780c */ /* 0x000fe20000fa4270 */
[----:B------:R-:W-:Y:S01]  /*c5b0*/  FMUL R83, R83, R16 ;  /* 0x0000001053537220 */ /* 0x000fe20000400000 */
[----:B------:R-:W-:Y:S01]  /*c5c0*/  F2FP.F16.F32.PACK_AB R75, RZ, R75 ;  /* 0x0000004bff4b723e */ /* 0x000fe200000000ff */
[----:B0-----:R-:W-:Y:S01]  /*c5d0*/  @P2 IMAD.MOV.U32 R6, RZ, RZ, R12 ;  /* 0x000000ffff062224 */ /* 0x001fe200078e000c */
        /* <DEDUP_REMOVED lines=10> */
[----:B------:R-:W-:Y:S01]  /*c680*/  FMUL R16, R87, R16 ;  /* 0x0000001057107220 */ /* 0x000fe20000400000 */
[----:B------:R-:W-:-:S02]  /*c690*/  F2FP.F16.F32.PACK_AB R80, RZ, R80 ;  /* 0x00000050ff50723e */ /* 0x000fc400000000ff */
[----:B------:R-:W-:Y:S02]  /*c6a0*/  F2FP.F16.F32.PACK_AB R81, RZ, R81 ;  /* 0x00000051ff51723e */ /* 0x000fe400000000ff */
[----:B------:R-:W-:Y:S02]  /*c6b0*/  F2FP.F16.F32.PACK_AB R82, RZ, R82 ;  /* 0x00000052ff52723e */ /* 0x000fe400000000ff */
[----:B------:R-:W-:Y:S01]  /*c6c0*/  F2FP.F16.F32.PACK_AB R83, RZ, R83 ;  /* 0x00000053ff53723e */ /* 0x000fe200000000ff */
[----:B0-----:R-:W-:Y:S01]  /*c6d0*/  @P3 IMAD.MOV.U32 R6, RZ, RZ, R12 ;  /* 0x000000ffff063224 */ /* 0x001fe200078e000c */
[----:B------:R-:W-:Y:S01]  /*c6e0*/  F2FP.F16.F32.PACK_AB R84, RZ, R84 ;  /* 0x00000054ff54723e */ /* 0x000fe200000000ff */
[----:B------:R-:W-:Y:S01]  /*c6f0*/  @P3 IMAD.MOV.U32 R7, RZ, RZ, R13 ;  /* 0x000000ffff073224 */ /* 0x000fe200078e000d */
[----:B------:R-:W-:Y:S02]  /*c700*/  F2FP.F16.F32.PACK_AB R85, RZ, R85 ;  /* 0x00000055ff55723e */ /* 0x000fe400000000ff */
[----:B------:R-:W-:-:S02]  /*c710*/  F2FP.F16.F32.PACK_AB R86, RZ, R86 ;  /* 0x00000056ff56723e */ /* 0x000fc400000000ff */
[----:B------:R0:W-:Y:S01]  /*c720*/  @P3 STG.E.U16 desc[UR36][R6.64+0x32], R39 ;  /* 0x0000322706003986 */ /* 0x0001e2000c101524 */
[----:B------:R-:W-:-:S03]  /*c730*/  ISETP.GT.AND P3, PT, R4, 0x21, P0 ;  /* 0x000000210400780c */ /* 0x000fc60000764270 */
[----:B------:R-:W-:Y:S01]  /*c740*/  @P4 STG.E.U16 desc[UR36][R2.64+0x40], R40 ;  /* 0x0000402802004986 */ /* 0x000fe2000c101524 */
[----:B------:R-:W-:-:S03]  /*c750*/  ISETP.GT.AND P4, PT, R4, 0x28, P1 ;  /* 0x000000280400780c */ /* 0x000fc60000f84270 */
[----:B------:R-:W-:Y:S01]  /*c760*/  @P5 STG.E.U16 desc[UR36][R2.64+0x42], R41 ;  /* 0x0000422902005986 */ /* 0x000fe2000c101524 */
[----:B------:R-:W-:Y:S01]  /*c770*/  ISETP.GT.AND P5, PT, R4, 0x29, P1 ;  /* 0x000000290400780c */ /* 0x000fe20000fa4270 */
[----:B0-----:R-:W-:Y:S02]  /*c780*/  @P2 IMAD.MOV.U32 R6, RZ, RZ, R12 ;  /* 0x000000ffff062224 */ /* 0x001fe400078e000c */
[----:B------:R-:W-:-:S05]  /*c790*/  @P2 IMAD.MOV.U32 R7, RZ, RZ, R13 ;  /* 0x000000ffff072224 */ /* 0x000fca00078e000d */
[----:B------:R0:W-:Y:S01]  /*c7a0*/  @P2 STG.E.U16 desc[UR36][R6.64+0x40], R42 ;  /* 0x0000402a06002986 */ /* 0x0001e2000c101524 */
[----:B------:R-:W-:Y:S01]  /*c7b0*/  ISETP.GT.AND P2, PT, R4, 0x28, P0 ;  /* 0x000000280400780c */ /* 0x000fe20000744270 */
[----:B0-----:R-:W-:Y:S02]  /*c7c0*/  @P3 IMAD.MOV.U32 R6, RZ, RZ, R12 ;  /* 0x000000ffff063224 */ /* 0x001fe400078e000c */
[----:B------:R-:W-:-:S05]  /*c7d0*/  @P3 IMAD.MOV.U32 R7, RZ, RZ, R13 ;  /* 0x000000ffff073224 */ /* 0x000fca00078e000d */
        /* <DEDUP_REMOVED lines=105> */
[----:B------:R-:W-:-:S04]  /*ce70*/  ISETP.GT.AND P6, PT, R4, 0x78, P0 ;  /* 0x000000780400780c */ /* 0x000fc800007c4270 */
[--C-:B------:R-:W-:Y:S02]  /*ce80*/  @P5 IMAD.MOV.U32 R5, RZ, RZ, R13.reuse ;  /* 0x000000ffff055224 */ /* 0x100fe400078e000d */
[----:B0-----:R-:W-:Y:S02]  /*ce90*/  @P3 IMAD.MOV.U32 R6, RZ, RZ, R12 ;  /* 0x000000ffff063224 */ /* 0x001fe400078e000c */
[----:B------:R-:W-:-:S05]  /*cea0*/  @P3 IMAD.MOV.U32 R7, RZ, RZ, R13 ;  /* 0x000000ffff073224 */ /* 0x000fca00078e000d */
[----:B------:R-:W-:Y:S01]  /*ceb0*/  @P3 STG.E.U16 desc[UR36][R6.64+0xd2], R79 ;  /* 0x0000d24f06003986 */ /* 0x000fe2000c101524 */
[C---:B------:R-:W-:Y:S02]  /*cec0*/  ISETP.GT.AND P3, PT, R4.reuse, 0x78, P1 ;  /* 0x000000780400780c */ /* 0x040fe40000f64270 */
[C---:B------:R-:W-:Y:S01]  /*ced0*/  ISETP.GT.AND P1, PT, R4.reuse, 0x79, P1 ;  /* 0x000000790400780c */ /* 0x040fe20000f24270 */
[----:B------:R-:W-:Y:S01]  /*cee0*/  @P4 STG.E.U16 desc[UR36][R2.64+0xe0], R80 ;  /* 0x0000e05002004986 */ /* 0x000fe2000c101524 */
[C---:B------:R-:W-:Y:S02]  /*cef0*/  ISETP.GT.AND P4, PT, R4.reuse, 0x71, P0 ;  /* 0x000000710400780c */ /* 0x040fe40000784270 */
[----:B------:R-:W-:Y:S01]  /*cf00*/  ISETP.GT.AND P0, PT, R4, 0x79, P0 ;  /* 0x000000790400780c */ /* 0x000fe20000704270 */
[--C-:B------:R-:W-:Y:S01]  /*cf10*/  @P5 IMAD.MOV.U32 R4, RZ, RZ, R12.reuse ;  /* 0x000000ffff045224 */ /* 0x100fe200078e000c */
[----:B------:R-:W-:Y:S04]  /*cf20*/  @P2 STG.E.U16 desc[UR36][R2.64+0xe2], R81 ;  /* 0x0000e25102002986 */ /* 0x000fe8000c101524 */
[----:B------:R0:W-:Y:S05]  /*cf30*/  @P5 STG.E.U16 desc[UR36][R4.64+0xe0], R82 ;  /* 0x0000e05204005986 */ /* 0x0001ea000c101524 */
[----:B0-----:R-:W-:-:S02]  /*cf40*/  @P4 IMAD.MOV.U32 R4, RZ, RZ, R12 ;  /* 0x000000ffff044224 */ /* 0x001fc400078e000c */
[----:B------:R-:W-:-:S05]  /*cf50*/  @P4 IMAD.MOV.U32 R5, RZ, RZ, R13 ;  /* 0x000000ffff054224 */ /* 0x000fca00078e000d */
[----:B------:R-:W-:Y:S04]  /*cf60*/  @P4 STG.E.U16 desc[UR36][R4.64+0xe2], R83 ;  /* 0x0000e25304004986 */ /* 0x000fe8000c101524 */
[----:B------:R-:W-:Y:S04]  /*cf70*/  @P3 STG.E.U16 desc[UR36][R2.64+0xf0], R84 ;  /* 0x0000f05402003986 */ /* 0x000fe8000c101524 */
[----:B------:R0:W-:Y:S02]  /*cf80*/  @P1 STG.E.U16 desc[UR36][R2.64+0xf2], R85 ;  /* 0x0000f25502001986 */ /* 0x0001e4000c101524 */
[----:B0-----:R-:W-:-:S02]  /*cf90*/  @P6 IMAD.MOV.U32 R2, RZ, RZ, R12 ;  /* 0x000000ffff026224 */ /* 0x001fc400078e000c */
[----:B------:R-:W-:-:S05]  /*cfa0*/  @P6 IMAD.MOV.U32 R3, RZ, RZ, R13 ;  /* 0x000000ffff036224 */ /* 0x000fca00078e000d */
[----:B------:R0:W-:Y:S01]  /*cfb0*/  @P6 STG.E.U16 desc[UR36][R2.64+0xf0], R86 ;  /* 0x0000f05602006986 */ /* 0x0001e2000c101524 */
[----:B------:R-:W-:Y:S05]  /*cfc0*/  @!P0 EXIT ;  /* 0x000000000000894d */ /* 0x000fea0003800000 */
[----:B------:R-:W-:-:S05]  /*cfd0*/  F2FP.F16.F32.PACK_AB R16, RZ, R16 ;  /* 0x00000010ff10723e */ /* 0x000fca00000000ff */
[----:B------:R-:W-:Y:S01]  /*cfe0*/  STG.E.U16 desc[UR36][R12.64+0xf2], R16 ;  /* 0x0000f2100c007986 */ /* 0x000fe2000c101524 */
[----:B------:R-:W-:Y:S05]  /*cff0*/  EXIT ;  /* 0x000000000000794d */ /* 0x000fea0003800000 */
.L_x_242:
[----:B------:R-:W-:Y:S02]  /*d000*/  IMAD.MOV.U32 R12, RZ, RZ, RZ ;  /* 0x000000ffff0c7224 */ /* 0x000fe400078e00ff */
[----:B------:R-:W-:Y:S02]  /*d010*/  IMAD.MOV.U32 R11, RZ, RZ, 0x1f ;  /* 0x0000001fff0b7424 */ /* 0x000fe400078e00ff */
[----:B------:R-:W-:-:S07]  /*d020*/  IMAD.MOV.U32 R15, RZ, RZ, -0x1 ;  /* 0xffffffffff0f7424 */ /* 0x000fce00078e00ff */
[----:B------:R-:W-:Y:S05]  /*d030*/  WARPSYNC.COLLECTIVE R15, `(.L_x_570) ;  /* 0x000000000f087348 */ /* 0x000fea0003c00000 */
[----:B------:R0:W1:Y:S02]  /*d040*/  SHFL.IDX P6, R14, R13, R12, R11 ;  /* 0x0000000c0d0e7389 */ /* 0x00006400000c000b */
[----:B01----:R-:W-:Y:S01]  /*d050*/  ENDCOLLECTIVE ;  /* 0x000000000000791b */ /* 0x003fe20003800000 */
.L_x_570:
[----:B------:R-:W-:Y:S05]  /*d060*/  BRA `(.L_x_571) ;  /* 0xffffff3000507947 */ /* 0x000fea000383ffff */
.L_x_244:
[----:B------:R-:W-:Y:S01]  /*d070*/  BSSY B0, `(.L_x_572) ;  /* 0x0000006000007945 */ /* 0x000fe20003800000 */
[----:B------:R-:W-:-:S07]  /*d080*/  IMAD.MOV.U32 R15, RZ, RZ, -0x1 ;  /* 0xffffffffff0f7424 */ /* 0x000fce00078e00ff */
[----:B0-----:R-:W-:Y:S05]  /*d090*/  WARPSYNC.COLLECTIVE R15, `(.L_x_573) ;  /* 0x000000000f0c7348 */ /* 0x001fea0003c00000 */
[----:B------:R-:W-:Y:S02]  /*d0a0*/  ELECT P6, UR62, PT ;  /* 0x00000000003e782f */ /* 0x000fe400038c0000 */
[----:B------:R-:W-:Y:S01]  /*d0b0*/  MOV R14, UR62 ;  /* 0x0000003e000e7c02 */ /* 0x000fe20008000f00 */
[----:B0-----:R-:W-:Y:S10]  /*d0c0*/  ENDCOLLECTIVE ;  /* 0x000000000000791b */ /* 0x001ff40003800000 */
.L_x_573:
[----:B------:R-:W-:Y:S05]  /*d0d0*/  BSYNC B0 ;  /* 0x0000000000007941 */ /* 0x000fea0003800000 */
.L_x_572:
[----:B------:R-:W-:Y:S05]  /*d0e0*/  BRA `(.L_x_574) ;  /* 0xffffff3000447947 */ /* 0x000fea000383ffff */
.L_x_246:
[----:B------:R-:W-:Y:S01]  /*d0f0*/  BSSY B0, `(.L_x_575) ;  /* 0x0000007000007945 */ /* 0x000fe20003800000 */
[----:B------:R-:W-:Y:S02]  /*d100*/  IMAD.MOV.U32 R12, RZ, RZ, RZ ;  /* 0x000000ffff0c7224 */ /* 0x000fe400078e00ff */
[----:B------:R-:W-:Y:S02]  /*d110*/  IMAD.MOV.U32 R11, RZ, RZ, 0x1f ;  /* 0x0000001fff0b7424 */ /* 0x000fe400078e00ff */
[----:B------:R-:W-:-:S07]  /*d120*/  IMAD.MOV.U32 R15, RZ, RZ, -0x1 ;  /* 0xffffffffff0f7424 */ /* 0x000fce00078e00ff */
[----:B0-234-:R-:W-:Y:S05]  /*d130*/  WARPSYNC.COLLECTIVE R15, `(.L_x_576) ;  /* 0x000000000f087348 */ /* 0x01dfea0003c00000 */
[----:B------:R1:W0:Y:S02]  /*d140*/  SHFL.IDX P6, R14, R13, R12, R11 ;  /* 0x0000000c0d0e7389 */ /* 0x00022400000c000b */
[----:B01234-:R-:W-:Y:S01]  /*d150*/  ENDCOLLECTIVE ;  /* 0x000000000000791b */ /* 0x01ffe20003800000 */
.L_x_576:
[----:B------:R-:W-:Y:S05]  /*d160*/  BSYNC B0 ;  /* 0x0000000000007941 */ /* 0x000fea0003800000 */
.L_x_575:
[----:B------:R-:W-:Y:S05]  /*d170*/  BRA `(.L_x_577) ;  /* 0xffffff3000a07947 */ /* 0x000fea000383ffff */
.L_x_247:
[----:B------:R-:W-:Y:S01]  /*d180*/  BSSY B0, `(.L_x_578) ;  /* 0x0000006000007945 */ /* 0x000fe20003800000 */
[----:B------:R-:W-:-:S07]  /*d190*/  IMAD.MOV.U32 R15, RZ, RZ, -0x1 ;  /* 0xffffffffff0f7424 */ /* 0x000fce00078e00ff */
[----:B0-234-:R-:W-:Y:S05]  /*d1a0*/  WARPSYNC.COLLECTIVE R15, `(.L_x_579) ;  /* 0x000000000f0c7348 */ /* 0x01dfea0003c00000 */
[----:B------:R-:W-:Y:S02]  /*d1b0*/  ELECT P6, UR62, PT ;  /* 0x00000000003e782f */ /* 0x000fe400038c0000 */
[----:B------:R-:W-:Y:S01]  /*d1c0*/  MOV R14, UR62 ;  /* 0x0000003e000e7c02 */ /* 0x000fe20008000f00 */
[----:B0-234-:R-:W-:Y:S10]  /*d1d0*/  ENDCOLLECTIVE ;  /* 0x000000000000791b */ /* 0x01dff40003800000 */
.L_x_579:
[----:B------:R-:W-:Y:S05]  /*d1e0*/  BSYNC B0 ;  /* 0x0000000000007941 */ /* 0x000fea0003800000 */
.L_x_578:
[----:B------:R-:W-:Y:S05]  /*d1f0*/  BRA `(.L_x_580) ;  /* 0xffffff3000887947 */ /* 0x000fea000383ffff */
.L_x_248:
[----:B------:R-:W-:Y:S01]  /*d200*/  BSSY B0, `(.L_x_581) ;  /* 0x0000007000007945 */ /* 0x000fe20003800000 */
[----:B------:R-:W-:Y:S02]  /*d210*/  IMAD.MOV.U32 R12, RZ, RZ, RZ ;  /* 0x000000ffff0c7224 */ /* 0x000fe400078e00ff */
[----:B------:R-:W-:Y:S02]  /*d220*/  IMAD.MOV.U32 R11, RZ, RZ, 0x1f ;  /* 0x0000001fff0b7424 */ /* 0x000fe400078e00ff */
[----:B------:R-:W-:-:S07]  /*d230*/  IMAD.MOV.U32 R15, RZ, RZ, -0x1 ;  /* 0xffffffffff0f7424 */ /* 0x000fce00078e00ff */
[----:B0-234-:R-:W-:Y:S05]  /*d240*/  WARPSYNC.COLLECTIVE R15, `(.L_x_582) ;  /* 0x000000000f087348 */ /* 0x01dfea0003c00000 */
[----:B------:R1:W0:Y:S02]  /*d250*/  SHFL.IDX P6, R14, R13, R12, R11 ;  /* 0x0000000c0d0e7389 */ /* 0x00022400000c000b */
[----:B01234-:R-:W-:Y:S01]  /*d260*/  ENDCOLLECTIVE ;  /* 0x000000000000791b */ /* 0x01ffe20003800000 */
.L_x_582:
[----:B------:R-:W-:Y:S05]  /*d270*/  BSYNC B0 ;  /* 0x0000000000007941 */ /* 0x000fea0003800000 */
.L_x_581:
[----:B------:R-:W-:Y:S05]  /*d280*/  BRA `(.L_x_583) ;  /* 0xffffff3000747947 */ /* 0x000fea000383ffff */
.L_x_250:
[----:B------:R-:W-:Y:S01]  /*d290*/  BSSY B0, `(.L_x_584) ;  /* 0x0000006000007945 */ /* 0x000fe20003800000 */
[----:B------:R-:W-:-:S07]  /*d2a0*/  IMAD.MOV.U32 R15, RZ, RZ, -0x1 ;  /* 0xffffffffff0f7424 */ /* 0x000fce00078e00ff */
[----:B-1234-:R-:W-:Y:S05]  /*d2b0*/  WARPSYNC.COLLECTIVE R15, `(.L_x_585) ;  /* 0x000000000f0c7348 */ /* 0x01efea0003c00000 */
[----:B------:R-:W-:Y:S02]  /*d2c0*/  ELECT P6, UR62, PT ;  /* 0x00000000003e782f */ /* 0x000fe400038c0000 */
[----:B------:R-:W-:Y:S01]  /*d2d0*/  MOV R14, UR62 ;  /* 0x0000003e000e7c02 */ /* 0x000fe20008000f00 */
[----:B-1234-:R-:W-:Y:S10]  /*d2e0*/  ENDCOLLECTIVE ;  /* 0x000000000000791b */ /* 0x01eff40003800000 */
.L_x_585:
[----:B------:R-:W-:Y:S05]  /*d2f0*/  BSYNC B0 ;  /* 0x0000000000007941 */ /* 0x000fea0003800000 */
.L_x_584:
[----:B------:R-:W-:Y:S05]  /*d300*/  BRA `(.L_x_249) ;  /* 0xffffff3000647947 */ /* 0x000fea000383ffff */
.L_x_259:
[----:B0-----:R-:W-:-:S04]  /*d310*/  IMAD.U32 R37, RZ, RZ, UR7 ;  /* 0x00000007ff257e24 */ /* 0x001fc8000f8e00ff */
[----:B------:R0:W1:Y:S03]  /*d320*/  SYNCS.PHASECHK.TRANS64.TRYWAIT P3, [R37+URZ+0x38038], R20 ;  /* 0x03803814250075a7 */ /* 0x000066000806017f */
[----:B-1----:R-:W-:Y:S05]  /*d330*/  @!P3 NANOSLEEP.SYNCS 0x989680 ;  /* 0x009896800000b95d */ /* 0x002fea0003900000 */
[----:B------:R-:W1:Y:S02]  /*d340*/  @!P3 SYNCS.PHASECHK.TRANS64 P3, [R37+URZ+0x38038], R20 ;  /* 0x038038142500b5a7 */ /* 0x000e64000806007f */
[----:B-1----:R-:W-:Y:S05]  /*d350*/  @!P3 BRA `(.L_x_259) ;  /* 0xfffffffc00ecb947 */ /* 0x002fea000383ffff */
[----:B------:R-:W-:Y:S05]  /*d360*/  BRA `(.L_x_586) ;  /* 0xffffff3800687947 */ /* 0x000fea000383ffff */
.L_x_287:
[----:B--2---:R-:W-:-:S04]  /*d370*/  IMAD.U32 R3, RZ, RZ, UR11 ;  /* 0x0000000bff037e24 */ /* 0x004fc8000f8e00ff */
[----:B------:R2:W3:Y:S03]  /*d380*/  SYNCS.PHASECHK.TRANS64.TRYWAIT P3, [R3+URZ+0x38038], R2 ;  /* 0x03803802030075a7 */ /* 0x0004e6000806017f */
[----:B---3--:R-:W-:Y:S05]  /*d390*/  @!P3 NANOSLEEP.SYNCS 0x989680 ;  /* 0x009896800000b95d */ /* 0x008fea0003900000 */
[----:B------:R-:W3:Y:S02]  /*d3a0*/  @!P3 SYNCS.PHASECHK.TRANS64 P3, [R3+URZ+0x38038], R2 ;  /* 0x038038020300b5a7 */ /* 0x000ee4000806007f */
[----:B---3--:R-:W-:Y:S05]  /*d3b0*/  @!P3 BRA `(.L_x_287) ;  /* 0xfffffffc00ecb947 */ /* 0x008fea000383ffff */
[----:B------:R-:W-:Y:S05]  /*d3c0*/  BRA `(.L_x_587) ;  /* 0xffffff6000307947 */ /* 0x000fea000383ffff */
.L_x_292:
[----:B---3--:R3:W4:Y:S02]  /*d3d0*/  SYNCS.PHASECHK.TRANS64.TRYWAIT P1, [R2+URZ+0x38038], R3 ;  /* 0x03803803020075a7 */ /* 0x008724000802017f */
[----:B----4-:R-:W-:Y:S05]  /*d3e0*/  @!P1 NANOSLEEP.SYNCS 0x989680 ;  /* 0x009896800000995d */ /* 0x010fea0003900000 */
[----:B------:R-:W4:Y:S02]  /*d3f0*/  @!P1 SYNCS.PHASECHK.TRANS64 P1, [R2+URZ+0x38038], R3 ;  /* 0x03803803020095a7 */ /* 0x000f24000802007f */
[----:B----4-:R-:W-:Y:S05]  /*d400*/  @!P1 BRA `(.L_x_292) ;  /* 0xfffffffc00f09947 */ /* 0x010fea000383ffff */
[----:B------:R-:W-:Y:S05]  /*d410*/  BRA `(.L_x_588) ;  /* 0xffffff68001c7947 */ /* 0x000fea000383ffff */
.L_x_294:
[----:B---3--:R3:W4:Y:S02]  /*d420*/  SYNCS.PHASECHK.TRANS64.TRYWAIT P1, [R0+URZ+0x38038], R3 ;  /* 0x03803803000075a7 */ /* 0x008724000802017f */
[----:B----4-:R-:W-:Y:S05]  /*d430*/  @!P1 NANOSLEEP.SYNCS 0x989680 ;  /* 0x009896800000995d */ /* 0x010fea0003900000 */
[----:B------:R-:W4:Y:S02]  /*d440*/  @!P1 SYNCS.PHASECHK.TRANS64 P1, [R0+URZ+0x38038], R3 ;  /* 0x03803803000095a7 */ /* 0x000f24000802007f */
[----:B----4-:R-:W-:Y:S05]  /*d450*/  @!P1 BRA `(.L_x_294) ;  /* 0xfffffffc00f09947 */ /* 0x010fea000383ffff */
[----:B------:R-:W-:Y:S05]  /*d460*/  BRA `(.L_x_589) ;  /* 0xffffff6800347947 */ /* 0x000fea000383ffff */
.L_x_296:
[----:B---3--:R3:W4:Y:S02]  /*d470*/  SYNCS.PHASECHK.TRANS64.TRYWAIT P1, [R0+URZ+0x38038], R3 ;  /* 0x03803803000075a7 */ /* 0x008724000802017f */
[----:B----4-:R-:W-:Y:S05]  /*d480*/  @!P1 NANOSLEEP.SYNCS 0x989680 ;  /* 0x009896800000995d */ /* 0x010fea0003900000 */
[----:B------:R-:W4:Y:S02]  /*d490*/  @!P1 SYNCS.PHASECHK.TRANS64 P1, [R0+URZ+0x38038], R3 ;  /* 0x03803803000095a7 */ /* 0x000f24000802007f */
[----:B----4-:R-:W-:Y:S05]  /*d4a0*/  @!P1 BRA `(.L_x_296) ;  /* 0xfffffffc00f09947 */ /* 0x010fea000383ffff */
[----:B------:R-:W-:Y:S05]  /*d4b0*/  BRA `(.L_x_590) ;  /* 0xffffff68004c7947 */ /* 0x000fea000383ffff */
.L_x_298:
[----:B---3--:R3:W4:Y:S02]  /*d4c0*/  SYNCS.PHASECHK.TRANS64.TRYWAIT P1, [R0+URZ+0x38038], R3 ;  /* 0x03803803000075a7 */ /* 0x008724000802017f */
[----:B----4-:R-:W-:Y:S05]  /*d4d0*/  @!P1 NANOSLEEP.SYNCS 0x989680 ;  /* 0x009896800000995d */ /* 0x010fea0003900000 */
[----:B------:R-:W4:Y:S02]  /*d4e0*/  @!P1 SYNCS.PHASECHK.TRANS64 P1, [R0+URZ+0x38038], R3 ;  /* 0x03803803000095a7 */ /* 0x000f24000802007f */
[----:B----4-:R-:W-:Y:S05]  /*d4f0*/  @!P1 BRA `(.L_x_298) ;  /* 0xfffffffc00f09947 */ /* 0x010fea000383ffff */
[----:B------:R-:W-:Y:S05]  /*d500*/  BRA `(.L_x_591) ;  /* 0xffffff6800647947 */ /* 0x000fea000383ffff */
.L_x_300:
[----:B---3--:R3:W4:Y:S02]  /*d510*/  SYNCS.PHASECHK.TRANS64.TRYWAIT P1, [R0+URZ+0x38038], R3 ;  /* 0x03803803000075a7 */ /* 0x008724000802017f */
[----:B----4-:R-:W-:Y:S05]  /*d520*/  @!P1 NANOSLEEP.SYNCS 0x989680 ;  /* 0x009896800000995d */ /* 0x010fea0003900000 */
[----:B------:R-:W4:Y:S02]  /*d530*/  @!P1 SYNCS.PHASECHK.TRANS64 P1, [R0+URZ+0x38038], R3 ;  /* 0x03803803000095a7 */ /* 0x000f24000802007f */
[----:B----4-:R-:W-:Y:S05]  /*d540*/  @!P1 BRA `(.L_x_300) ;  /* 0xfffffffc00f09947 */ /* 0x010fea000383ffff */
[----:B------:R-:W-:Y:S05]  /*d550*/  BRA `(.L_x_592) ;  /* 0xffffff68007c7947 */ /* 0x000fea000383ffff */
.L_x_302:
[----:B---3--:R3:W4:Y:S02]  /*d560*/  SYNCS.PHASECHK.TRANS64.TRYWAIT P1, [R0+URZ+0x38038], R3 ;  /* 0x03803803000075a7 */ /* 0x008724000802017f */
[----:B----4-:R-:W-:Y:S05]  /*d570*/  @!P1 NANOSLEEP.SYNCS 0x989680 ;  /* 0x009896800000995d */ /* 0x010fea0003900000 */
[----:B------:R-:W4:Y:S02]  /*d580*/  @!P1 SYNCS.PHASECHK.TRANS64 P1, [R0+URZ+0x38038], R3 ;  /* 0x03803803000095a7 */ /* 0x000f24000802007f */
[----:B----4-:R-:W-:Y:S05]  /*d590*/  @!P1 BRA `(.L_x_302) ;  /* 0xfffffffc00f09947 */ /* 0x010fea000383ffff */
[----:B------:R-:W-:Y:S05]  /*d5a0*/  BRA `(.L_x_593) ;  /* 0xffffff6800947947 */ /* 0x000fea000383ffff */
.L_x_309:
[----:B-1----:R1:W2:Y:S02]  /*d5b0*/  SYNCS.PHASECHK.TRANS64.TRYWAIT P1, [R7+URZ+0x38000], R0 ;  /* 0x03800000070075a7 */ /* 0x0022a4000802017f */
[----:B--2---:R-:W-:Y:S05]  /*d5c0*/  @!P1 NANOSLEEP.SYNCS 0x989680 ;  /* 0x009896800000995d */ /* 0x004fea0003900000 */
[----:B------:R-:W2:Y:S02]  /*d5d0*/  @!P1 SYNCS.PHASECHK.TRANS64 P1, [R7+URZ+0x38000], R0 ;  /* 0x03800000070095a7 */ /* 0x000ea4000802007f */
[----:B--2---:R-:W-:Y:S05]  /*d5e0*/  @!P1 BRA `(.L_x_309) ;  /* 0xfffffffc00f09947 */ /* 0x004fea000383ffff */
[----:B------:R-:W-:Y:S05]  /*d5f0*/  BRA `(.L_x_308) ;  /* 0xffffff6c00387947 */ /* 0x000fea000383ffff */
.L_x_314:
[----:B-1----:R1:W2:Y:S02]  /*d600*/  SYNCS.PHASECHK.TRANS64.TRYWAIT P1, [R5+URZ+0x38000], R4 ;  /* 0x03800004050075a7 */ /* 0x0022a4000802017f */
[----:B--2---:R-:W-:Y:S05]  /*d610*/  @!P1 NANOSLEEP.SYNCS 0x989680 ;  /* 0x009896800000995d */ /* 0x004fea0003900000 */
[----:B------:R-:W2:Y:S02]  /*d620*/  @!P1 SYNCS.PHASECHK.TRANS64 P1, [R5+URZ+0x38000], R4 ;  /* 0x03800004050095a7 */ /* 0x000ea4000802007f */
[----:B--2---:R-:W-:Y:S05]  /*d630*/  @!P1 BRA `(.L_x_314) ;  /* 0xfffffffc00f09947 */ /* 0x004fea000383ffff */
[----:B------:R-:W-:Y:S05]  /*d640*/  BRA `(.L_x_313) ;  /* 0xffffff7000507947 */ /* 0x000fea000383ffff */
.L_x_594:
        /* <DEDUP_REMOVED lines=11> */
.L_x_3182:


//--------------------- .text._ZN7cutlass13device_kernelINS_4gemm6kernel10GemmGatherIN4cute5tupleIJiiiiEEENS1_10collective13CollectiveMmaINS1_38MainloopSm90CpAsyncGmmaWarpSpecializedILi7ENS5_IJNS4_1CILi1EEESB_SB_EEENS1_28KernelCpAsyncWarpSpecializedEEENS5_IJNSA_ILi128EEESF_NSA_ILi64EEEEEENS_6half_tENS5_IJSB_llEEESI_SJ_NS4_8TiledMMAINS4_8MMA_AtomIJNS4_4SM904GMMA26MMA_64x128x16_F32F16F16_SSILNSN_5MajorE1ELSP_1ELNSN_7ScaleInE1ELSQ_1EEEEEENS4_6LayoutISC_NS5_IJNSA_ILi0EEESU_SU_EEEEENS5_IJNS4_10UnderscoreESX_SX_EEEEENS4_9TiledCopyINS4_9Copy_AtomIJNS4_31SM80_CP_ASYNC_CACHEALWAYS_ZFILLINS_9uint128_tES13_EESI_EEENST_INS5_IJNSA_ILi256EEENSA_ILi8EEEEEENS5_IJS17_SB_EEEEENS5_IJSF_NSA_ILi16EEEEEEEENS4_14ComposedLayoutINS4_7SwizzleILi3ELi4ELi3EEENS4_18smem_ptr_flag_bitsILi16EEENST_INS5_IJSG_S17_EEENS5_IJSB_SG_EEEEEEEvNS4_8identityES1D_S1M_vS1N_EENS_8epilogue10collective6detail29Sm90TmaWarpSpecializedAdapterINS1Q_21EpilogueGatherScatterINS5_IJlSB_lEEES1U_NS1P_6thread17LinearCombinationISI_Li1EffLNS1V_9ScaleType4KindE0ELNS_15FloatRoundStyleE2ESI_EENS1_15EpilogueDefaultEN7example8NoGatherES23_EEEEvNS22_13IndexedGatherIiEES27_EEEEvNT_6ParamsE --------------------------
	.section	.text._ZN7cutlass13device_kernelINS_4gemm6kernel10GemmGatherIN4cute5tupleIJiiiiEEENS1_10collective13CollectiveMmaINS1_38MainloopSm90CpAsyncGmmaWarpSpecializedILi7ENS5_IJNS4_1CILi1EEESB_SB_EEENS1_28KernelCpAsyncWarpSpecializedEEENS5_IJNSA_ILi128EEESF_NSA_ILi64EEEEEENS_6half_tENS5_IJSB_llEEESI_SJ_NS4_8TiledMMAINS4_8MMA_AtomIJNS4_4SM904GMMA26MMA_64x128x16_F32F16F16_SSILNSN_5MajorE1ELSP_1ELNSN_7ScaleInE1ELSQ_1EEEEEENS4_6LayoutISC_NS5_IJNSA_ILi0EEESU_SU_EEEEENS5_IJNS4_10UnderscoreESX_SX_EEEEENS4_9TiledCopyINS4_9Copy_AtomIJNS4_31SM80_CP_ASYNC_CACHEALWAYS_ZFILLINS_9uint128_tES13_EESI_EEENST_INS5_IJNSA_ILi256EEENSA_ILi8EEEEEENS5_IJS17_SB_EEEEENS5_IJSF_NSA_ILi16EEEEEEEENS4_14ComposedLayoutINS4_7SwizzleILi3ELi4ELi3EEENS4_18smem_ptr_flag_bitsILi16EEENST_INS5_IJSG_S17_EEENS5_IJSB_SG_EEEEEEEvNS4_8identityES1D_S1M_vS1N_EENS_8epilogue10collective6detail29Sm90TmaWarpSpecializedAdapterINS1Q_21EpilogueGatherScatterINS5_IJlSB_lEEES1U_NS1P_6thread17LinearCombinationISI_Li1EffLNS1V_9ScaleType4KindE0ELNS_15FloatRoundStyleE2ESI_EENS1_15EpilogueDefaultEN7example8NoGatherES23_EEEEvNS22_13IndexedGatherIiEES27_EEEEvNT_6ParamsE,"ax",@progbits
	.align	128
.text._ZN7cutlass13device_kernelINS_4gemm6kernel10GemmGatherIN4cute5tupleIJiiiiEEENS1_10collective13CollectiveMmaINS1_38MainloopSm90CpAsyncGmmaWarpSpecializedILi7ENS5_IJNS4_1CILi1EEESB_SB_EEENS1_28KernelCpAsyncWarpSpecializedEEENS5_IJNSA_ILi128EEESF_NSA_ILi64EEEEEENS_6half_tENS5_IJSB_llEEESI_SJ_NS4_8TiledMMAINS4_8MMA_AtomIJNS4_4SM904GMMA26MMA_64x128x16_F32F16F16_SSILNSN_5MajorE1ELSP_1ELNSN_7ScaleInE1ELSQ_1EEEEEENS4_6LayoutISC_NS5_IJNSA_ILi0EEESU_SU_EEEEENS5_IJNS4_10UnderscoreESX_SX_EEEEENS4_9TiledCopyINS4_9Copy_AtomIJNS4_31SM80_CP_ASYNC_CACHEALWAYS_ZFILLINS_9uint128_tES13_EESI_EEENST_INS5_IJNSA_ILi256EEENSA_ILi8EEEEEENS5_IJS17_SB_EEEEENS5_IJSF_NSA_ILi16EEEEEEEENS4_14ComposedLayoutINS4_7SwizzleILi3ELi4ELi3EEENS4_18smem_ptr_flag_bitsILi16EEENST_INS5_IJSG_S17_EEENS5_IJSB_SG_EEEEEEEvNS4_8identityES1D_S1M_vS1N_EENS_8epilogue10collective6detail29Sm90TmaWarpSpecializedAdapterINS1Q_21EpilogueGatherScatterINS5_IJlSB_lEEES1U_NS1P_6thread17LinearCombinationISI_Li1EffLNS1V_9ScaleType4KindE0ELNS_15FloatRoundStyleE2ESI_EENS1_15EpilogueDefaultEN7example8NoGatherES23_EEEEvNS22_13IndexedGatherIiEES27_EEEEvNT_6ParamsE:
        .type           _ZN7cutlass13device_kernelINS_4gemm6kernel10GemmGatherIN4cute5tupleIJiiiiEEENS1_10collective13CollectiveMmaINS1_38MainloopSm90CpAsyncGmmaWarpSpecializedILi7ENS5_IJNS4_1CILi1EEESB_SB_EEENS1_28KernelCpAsyncWarpSpecializedEEENS5_IJNSA_ILi128EEESF_NSA_ILi64EEEEEENS_6half_tENS5_IJSB_llEEESI_SJ_NS4_8TiledMMAINS4_8MMA_AtomIJNS4_4SM904GMMA26MMA_64x128x16_F32F16F16_SSILNSN_5MajorE1ELSP_1ELNSN_7ScaleInE1ELSQ_1EEEEEENS4_6LayoutISC_NS5_IJNSA_ILi0EEESU_SU_EEEEENS5_IJNS4_10UnderscoreESX_SX_EEEEENS4_9TiledCopyINS4_9Copy_AtomIJNS4_31SM80_CP_ASYNC_CACHEALWAYS_ZFILLINS_9uint128_tES13_EESI_EEENST_INS5_IJNSA_ILi256EEENSA_ILi8EEEEEENS5_IJS17_SB_EEEEENS5_IJSF_NSA_ILi16EEEEEEEENS4_14ComposedLayoutINS4_7SwizzleILi3ELi4ELi3EEENS4_18smem_ptr_flag_bitsILi16EEENST_INS5_IJSG_S17_EEENS5_IJSB_SG_EEEEEEEvNS4_8identityES1D_S1M_vS1N_EENS_8epilogue10collective6detail29Sm90TmaWarpSpecializedAdapterINS1Q_21EpilogueGatherScatterINS5_IJlSB_lEEES1U_NS1P_6thread17LinearCombinationISI_Li1EffLNS1V_9ScaleType4KindE0ELNS_15FloatRoundStyleE2ESI_EENS1_15EpilogueDefaultEN7example8NoGatherES23_EEEEvNS22_13IndexedGatherIiEES27_EEEEvNT_6ParamsE,@function
        .size           _ZN7cutlass13device_kernelINS_4gemm6kernel10GemmGatherIN4cute5tupleIJiiiiEEENS1_10collective13CollectiveMmaINS1_38MainloopSm90CpAsyncGmmaWarpSpecializedILi7ENS5_IJNS4_1CILi1EEESB_SB_EEENS1_28KernelCpAsyncWarpSpecializedEEENS5_IJNSA_ILi128EEESF_NSA_ILi64EEEEEENS_6half_tENS5_IJSB_llEEESI_SJ_NS4_8TiledMMAINS4_8MMA_AtomIJNS4_4SM904GMMA26MMA_64x128x16_F32F16F16_SSILNSN_5MajorE1ELSP_1ELNSN_7ScaleInE1ELSQ_1EEEEEENS4_6LayoutISC_NS5_IJNSA_ILi0EEESU_SU_EEEEENS5_IJNS4_10UnderscoreESX_SX_EEEEENS4_9TiledCopyINS4_9Copy_AtomIJNS4_31SM80_CP_ASYNC_CACHEALWAYS_ZFILLINS_9uint128_tES13_EESI_EEENST_INS5_IJNSA_ILi256EEENSA_ILi8EEEEEENS5_IJS17_SB_EEEEENS5_IJSF_NSA_ILi16EEEEEEEENS4_14ComposedLayoutINS4_7SwizzleILi3ELi4ELi3EEENS4_18smem_ptr_flag_bitsILi16EEENST_INS5_IJSG_S17_EEENS5_IJSB_SG_EEEEEEEvNS4_8identityES1D_S1M_vS1N_EENS_8epilogue10collective6detail29Sm90TmaWarpSpecializedAdapterINS1Q_21EpilogueGatherScatterINS5_IJlSB_lEEES1U_NS1P_6thread17LinearCombinationISI_Li1EffLNS1V_9ScaleType4KindE0ELNS_15FloatRoundStyleE2ESI_EENS1_15EpilogueDefaultEN7example8NoGatherES23_EEEEvNS22_13IndexedGatherIiEES27_EEEEvNT_6ParamsE,(.L_x_3183 - _ZN7cutlass13device_kernelINS_4gemm6kernel10GemmGatherIN4cute5tupleIJiiiiEEENS1_10collective13CollectiveMmaINS1_38MainloopSm90CpAsyncGmmaWarpSpecializedILi7ENS5_IJNS4_1CILi1EEESB_SB_EEENS1_28KernelCpAsyncWarpSpecializedEEENS5_IJNSA_ILi128EEESF_NSA_ILi64EEEEEENS_6half_tENS5_IJSB_llEEESI_SJ_NS4_8TiledMMAINS4_8MMA_AtomIJNS4_4SM904GMMA26MMA_64x128x16_F32F16F16_SSILNSN_5MajorE1ELSP_1ELNSN_7ScaleInE1ELSQ_1EEEEEENS4_6LayoutISC_NS5_IJNSA_ILi0EEESU_SU_EEEEENS5_IJNS4_10UnderscoreESX_SX_EEEEENS4_9TiledCopyINS4_9Copy_AtomIJNS4_31SM80_CP_ASYNC_CACHEALWAYS_ZFILLINS_9uint128_tES13_EESI_EEENST_INS5_IJNSA_ILi256EEENSA_ILi8EEEEEENS5_IJS17_SB_EEEEENS5_IJSF_NSA_ILi16EEEEEEEENS4_14ComposedLayoutINS4_7SwizzleILi3ELi4ELi3EEENS4_18smem_ptr_flag_bitsILi16EEENST_INS5_IJSG_S17_EEENS5_IJSB_SG_EEEEEEEvNS4_8identityES1D_S1M_vS1N_EENS_8epilogue10collective6detail29Sm90TmaWarpSpecializedAdapterINS1Q_21EpilogueGatherScatterINS5_IJlSB_lEEES1U_NS1P_6thread17LinearCombinationISI_Li1EffLNS1V_9ScaleType4KindE0ELNS_15FloatRoundStyleE2ESI_EENS1_15EpilogueDefaultEN7example8NoGatherES23_EEEEvNS22_13IndexedGatherIiEES27_EEEEvNT_6ParamsE)
        .other          _ZN7cutlass13device_kernelINS_4gemm6kernel10GemmGatherIN4cute5tupleIJiiiiEEENS1_10collective13CollectiveMmaINS1_38MainloopSm90CpAsyncGmmaWarpSpecializedILi7ENS5_IJNS4_1CILi1EEESB_SB_EEENS1_28KernelCpAsyncWarpSpecializedEEENS5_IJNSA_ILi128EEESF_NSA_ILi64EEEEEENS_6half_tENS5_IJSB_llEEESI_SJ_NS4_8TiledMMAINS4_8MMA_AtomIJNS4_4SM904GMMA26MMA_64x128x16_F32F16F16_SSILNSN_5MajorE1ELSP_1ELNSN_7ScaleInE1ELSQ_1EEEEEENS4_6LayoutISC_NS5_IJNSA_ILi0EEESU_SU_EEEEENS5_IJNS4_10UnderscoreESX_SX_EEEEENS4_9TiledCopyINS4_9Copy_AtomIJNS4_31SM80_CP_ASYNC_CACHEALWAYS_ZFILLINS_9uint128_tES13_EESI_EEENST_INS5_IJNSA_ILi256EEENSA_ILi8EEEEEENS5_IJS17_SB_EEEEENS5_IJSF_NSA_ILi16EEEEEEEENS4_14ComposedLayoutINS4_7SwizzleILi3ELi4ELi3EEENS4_18smem_ptr_flag_bitsILi16EEENST_INS5_IJSG_S17_EEENS5_IJSB_SG_EEEEEEEvNS4_8identityES1D_S1M_vS1N_EENS_8epilogue10collective6detail29Sm90TmaWarpSpecializedAdapterINS1Q_21EpilogueGatherScatterINS5_IJlSB_lEEES1U_NS1P_6thread17LinearCombinationISI_Li1EffLNS1V_9ScaleType4KindE0ELNS_15FloatRoundStyleE2ESI_EENS1_15EpilogueDefaultEN7example8NoGatherES23_EEEEvNS22_13IndexedGatherIiEES27_EEEEvNT_6ParamsE,@"STO_CUDA_ENTRY STV_DEFAULT"
_ZN7cutlass13device_kernelINS_4gemm6kernel10GemmGatherIN4cute5tupleIJiiiiEEENS1_10collective13CollectiveMmaINS1_38MainloopSm90CpAsyncGmmaWarpSpecializedILi7ENS5_IJNS4_1CILi1EEESB_SB_EEENS1_28KernelCpAsyncWarpSpecializedEEENS5_IJNSA_ILi128EEESF_NSA_ILi64EEEEEENS_6half_tENS5_IJSB_llEEESI_SJ_NS4_8TiledMMAINS4_8MMA_AtomIJNS4_4SM904GMMA26MMA_64x128x16_F32F16F16_SSILNSN_5MajorE1ELSP_1ELNSN_7ScaleInE1ELSQ_1EEEEEENS4_6LayoutISC_NS5_IJNSA_ILi0EEESU_SU_EEEEENS5_IJNS4_10UnderscoreESX_SX_EEEEENS4_9TiledCopyINS4_9Copy_AtomIJNS4_31SM80_CP_ASYNC_CACHEALWAYS_ZFILLINS_9uint128_tES13_EESI_EEENST_INS5_IJNSA_ILi256EEENSA_ILi8EEEEEENS5_IJS17_SB_EEEEENS5_IJSF_NSA_ILi16EEEEEEEENS4_14ComposedLayoutINS4_7SwizzleILi3ELi4ELi3EEENS4_18smem_ptr_flag_bitsILi16EEENST_INS5_IJSG_S17_EEENS5_IJSB_SG_EEEEEEEvNS4_8identityES1D_S1M_vS1N_EENS_8epilogue10collective6detail29Sm90TmaWarpSpecializedAdapterINS1Q_21EpilogueGatherScatterINS5_IJlSB_lEEES1U_NS1P_6thread17LinearCombinationISI_Li1EffLNS1V_9ScaleType4KindE0ELNS_15FloatRoundStyleE2ESI_EENS1_15EpilogueDefaultEN7example8NoGatherES23_EEEEvNS22_13IndexedGatherIiEES27_EEEEvNT_6ParamsE:
        /* <DEDUP_REMOVED lines=22> */
.L_x_595:
[----:B------:R-:W-:Y:S01]  /*0160*/  UMOV UR4, 0xffffffff ;  /* 0xffffffff00047882 */ /* 0x000fe20000000000 */
[----:B------:R-:W-:Y:S02]  /*0170*/  ISETP.GT.U32.AND P1, PT, R16, 0x1, PT ;  /* 0x000000011000780c */ /* 0x000fe40003f24070 */
[----:B------:R-:W-:Y:S01]  /*0180*/  SHF.R.U32.HI R13, RZ, 0x5, R19 ;  /* 0x00000005ff0d7819 */ /* 0x000fe20000011613 */
[----:B------:R-:W-:Y:S10]  /*0190*/  BRA.DIV UR4, `(.L_x_596) ;  /* 0x000000ce04007947 */ /* 0x000ff4000b800000 */
[----:B------:R0:W1:Y:S02]  /*01a0*/  SHFL.IDX PT, R14, R13, RZ, 0x1f ;  /* 0x00001fff0d0e7589 */ /* 0x00006400000e0000 */
.L_x_919:
[----:B-1----:R-:W-:-:S13]  /*01b0*/  ISETP.NE.AND P0, PT, R14, RZ, PT ;  /* 0x000000ff0e00720c */ /* 0x002fda0003f05270 */
[----:B------:R-:W-:Y:S05]  /*01c0*/  @P0 BRA `(.L_x_597) ;  /* 0x0000000000840947 */ /* 0x000fea0003800000 */
[----:B------:R-:W-:-:S03]  /*01d0*/  UMOV UR4, 0xffffffff ;  /* 0xffffffff00047882 */ /* 0x000fc60000000000 */
[----:B------:R-:W-:Y:S05]  /*01e0*/  BRA.DIV UR4, `(.L_x_598) ;  /* 0x000000ce04087947 */ /* 0x000fea000b800000 */
[----:B------:R-:W-:-:S13]  /*01f0*/  ELECT P6, URZ, PT ;  /* 0x00000000003f782f */ /* 0x000fda00038c0000 */
.L_x_922:
        /* <DEDUP_REMOVED lines=29> */
.L_x_599:
[----:B------:R-:W-:Y:S05]  /*03d0*/  BSYNC B0 ;  /* 0x0000000000007941 */ /* 0x000fea0003800000 */
.L_x_597:
[----:B------:R-:W-:-:S03]  /*03e0*/  UMOV UR4, 0xffffffff ;  /* 0xffffffff00047882 */ /* 0x000fc60000000000 */
[----:B------:R-:W-:Y:S05]  /*03f0*/  BRA.DIV UR4, `(.L_x_600) ;  /* 0x000000ca04a47947 */ /* 0x000fea000b800000 */
.L_x_925:
[----:B------:R-:W-:-:S03]  /*0400*/  UMOV UR4, 0xffffffff ;  /* 0xffffffff00047882 */ /* 0x000fc60000000000 */
[----:B------:R-:W-:Y:S05]  /*0410*/  BRA.DIV UR4, `(.L_x_601) ;  /* 0x000000ca04c07947 */ /* 0x000fea000b800000 */
.L_x_928:
[----:B------:R-:W-:Y:S01]  /*0420*/  UMOV UR4, 0xffffffff ;  /* 0xffffffff00047882 */ /* 0x000fe20000000000 */
[----:B------:R-:W-:Y:S02]  /*0430*/  NOP ;  /* 0x0000000000007918 */ /* 0x000fe40000000000 */
[----:B------:R-:W-:Y:S05]  /*0440*/  BRA.DIV UR4, `(.L_x_602) ;  /* 0x000000ca04d47947 */ /* 0x000fea000b800000 */
[----:B------:R1:W0:Y:S02]  /*0450*/  SHFL.IDX PT, R14, R13, RZ, 0x1f ;  /* 0x00001fff0d0e7589 */ /* 0x00022400000e0000 */
.L_x_931:
[----:B------:R-:W5:Y:S01]  /*0460*/  LDC R9, c[0x0][0x21c] ;  /* 0x00008700ff097b82 */ /* 0x000f620000000800 */
[----:B0-----:R-:W-:Y:S01]  /*0470*/  ISETP.NE.AND P0, PT, R14, RZ, PT ;  /* 0x000000ff0e00720c */ /* 0x001fe20003f05270 */
[----:B-----5:R-:W-:-:S05]  /*0480*/  VIADD R0, R9, 0x3f ;  /* 0x0000003f09007836 */ /* 0x020fca0000000000 */
[----:B------:R-:W-:-:S04]  /*0490*/  SHF.R.S32.HI R3, RZ, 0x1f, R0 ;  /* 0x0000001fff037819 */ /* 0x000fc80000011400 */
[----:B------:R-:W-:-:S03]  /*04a0*/  LEA.HI R3, R3, R0, RZ, 0x6 ;  /* 0x0000000003037211 */ /* 0x000fc600078f30ff */
[----:B------:R-:W-:Y:S05]  /*04b0*/  @P0 BRA `(.L_x_603) ;  /* 0x0000000000080947 */ /* 0x000fea0003800000 */
[----:B------:R-:W-:-:S03]  /*04c0*/  UMOV UR4, 0xffffffff ;  /* 0xffffffff00047882 */ /* 0x000fc60000000000 */
[----:B------:R-:W-:Y:S05]  /*04d0*/  BRA.DIV UR4, `(.L_x_604) ;  /* 0x000000ca04d47947 */ /* 0x000fea000b800000 */
.L_x_603:
[----:B------:R-:W-:Y:S05]  /*04e0*/  WARPSYNC.ALL ;  /* 0x0000000000007948 */ /* 0x000fea0003800000 */
[----:B------:R-:W-:Y:S01]  /*04f0*/  SHF.R.S32.HI R18, RZ, 0x6, R3 ;  /* 0x00000006ff127819 */ /* 0x000fe20000011403 */
[----:B------:R-:W-:Y:S01]  /*0500*/  NOP ;  /* 0x0000000000007918 */ /* 0x000fe20000000000 */
[----:B--234-:R-:W-:Y:S01]  /*0510*/  BAR.SYNC.DEFER_BLOCKING 0x0 ;  /* 0x0000000000007b1d */ /* 0x01cfe20000010000 */
[----:B------:R-:W-:-:S04]  /*0520*/  ISETP.GE.U32.AND P0, PT, R16, 0x2, PT ;  /* 0x000000021000780c */ /* 0x000fc80003f06070 */
[----:B------:R-:W-:Y:S01]  /*0530*/  SEL R0, RZ, 0x1, P0 ;  /* 0x00000001ff007807 */ /* 0x000fe20000000000 */
[----:B------:R-:W-:Y:S01]  /*0540*/  ULDC.64 UR4, c[0x0][0x260] ;  /* 0x0000980000047ab9 */ /* 0x000fe20000000a00 */
[----:B------:R-:W-:Y:S01]  /*0550*/  ULDC.64 UR36, c[0x0][0x208] ;  /* 0x0000820000247ab9 */ /* 0x000fe20000000a00 */
[----:B------:R-:W-:Y:S01]  /*0560*/  IMAD.U32 R17, RZ, RZ, UR4 ;  /* 0x00000004ff117e24 */ /* 0x000fe2000f8e00ff */
[----:B------:R-:W-:Y:S01]  /*0570*/  SEL R22, R0, 0x2, !P1 ;  /* 0x0000000200167807 */ /* 0x000fe20004800000 */
[----:B------:R-:W-:Y:S01]  /*0580*/  IMAD.U32 R16, RZ, RZ, UR5 ;  /* 0x00000005ff107e24 */ /* 0x000fe2000f8e00ff */
[----:B------:R-:W-:Y:S06]  /*0590*/  @P1 BRA `(.L_x_605) ;  /* 0x0000003800d81947 */ /* 0x000fec0003800000 */
[----:B------:R-:W-:Y:S01]  /*05a0*/  SHF.R.S32.HI R0, RZ, 0x1f, R19 ;  /* 0x0000001fff007819 */ /* 0x000fe20000011413 */
[----:B-1----:R-:W-:-:S03]  /*05b0*/  IMAD R13, R18, -0x40, R9 ;  /* 0xffffffc0120d7824 */ /* 0x002fc600078e0209 */
[CC--:B------:R-:W-:Y:S02]  /*05c0*/  LEA.HI R3, R0.reuse, R19.reuse, RZ, 0x7 ;  /* 0x0000001300037211 */ /* 0x0c0fe400078f38ff */
[CC--:B------:R-:W-:Y:S02]  /*05d0*/  LEA.HI R2, R0.reuse, R19.reuse, RZ, 0x4 ;  /* 0x0000001300027211 */ /* 0x0c0fe400078f20ff */
[----:B------:R-:W-:Y:S01]  /*05e0*/  LEA.HI R0, R0, R19, RZ, 0x3 ;  /* 0x0000001300007211 */ /* 0x000fe200078f18ff */
[----:B------:R-:W-:Y:S01]  /*05f0*/  IMAD.SHL.U32 R4, R3, 0x8, RZ ;  /* 0x0000000803047824 */ /* 0x000fe200078e00ff */
[--C-:B------:R-:W-:Y:S02]  /*0600*/  SHF.R.S32.HI R6, RZ, 0x4, R2.reuse ;  /* 0x00000004ff067819 */ /* 0x100fe40000011402 */
[----:B------:R-:W-:Y:S02]  /*0610*/  LOP3.LUT R3, R0, 0x1ffffff8, RZ, 0xc0, !PT ;  /* 0x1ffffff800037812 */ /* 0x000fe400078ec0ff */
[----:B------:R-:W-:Y:S01]  /*0620*/  SHF.R.S32.HI R7, RZ, 0x1f, R2 ;  /* 0x0000001fff077819 */ /* 0x000fe20000011402 */
[----:B------:R-:W-:Y:S01]  /*0630*/  IMAD.IADD R16, R13, 0x1, R6 ;  /* 0x000000010d107824 */ /* 0x000fe200078e0206 */
[----:B------:R-:W-:Y:S01]  /*0640*/  LOP3.LUT R4, R4, 0xfffffc00, RZ, 0xc0, !PT ;  /* 0xfffffc0004047812 */ /* 0x000fe200078ec0ff */
[----:B------:R-:W-:Y:S01]  /*0650*/  IMAD.IADD R3, R19, 0x1, -R3 ;  /* 0x0000000113037824 */ /* 0x000fe200078e0a03 */
[----:B------:R-:W-:-:S02]  /*0660*/  SHF.R.S32.HI R5, RZ, 0x3, R0 ;  /* 0x00000003ff057819 */ /* 0x000fc40000011400 */
[----:B------:R-:W-:Y:S01]  /*0670*/  LEA.HI R7, R7, R6, RZ, 0x3 ;  /* 0x0000000607077211 */ /* 0x000fe200078f18ff */
[----:B------:R-:W-:Y:S01]  /*0680*/  IMAD R4, R3, 0x8, R4 ;  /* 0x0000000803047824 */ /* 0x000fe200078e0204 */
[----:B------:R-:W-:Y:S02]  /*0690*/  LOP3.LUT R3, R22, 0x2, RZ, 0xfc, !PT ;  /* 0x0000000216037812 */ /* 0x000fe400078efcff */
[----:B------:R-:W-:Y:S02]  /*06a0*/  LEA.HI R0, R0, R5, RZ, 0x1 ;  /* 0x0000000500007211 */ /* 0x000fe400078f08ff */
[----:B------:R-:W-:Y:S02]  /*06b0*/  LOP3.LUT R7, R7, 0x3fffff8, RZ, 0xc0, !PT ;  /* 0x03fffff807077812 */ /* 0x000fe400078ec0ff */
[----:B------:R-:W-:Y:S02]  /*06c0*/  ISETP.NE.AND P0, PT, R3, 0x3, PT ;  /* 0x000000030300780c */ /* 0x000fe40003f05270 */
[----:B------:R-:W-:Y:S01]  /*06d0*/  LOP3.LUT R0, R0, 0x7ffffe, RZ, 0xc0, !PT ;  /* 0x007ffffe00007812 */ /* 0x000fe200078ec0ff */
[----:B------:R-:W-:-:S04]  /*06e0*/  IMAD.IADD R7, R6, 0x1, -R7 ;  /* 0x0000000106077824 */ /* 0x000fc800078e0a07 */
[----:B------:R-:W-:Y:S02]  /*06f0*/  IMAD.IADD R0, R5, 0x1, -R0 ;  /* 0x0000000105007824 */ /* 0x000fe400078e0a00 */
[----:B------:R-:W-:-:S04]  /*0700*/  IMAD R7, R7, 0x40, R4 ;  /* 0x0000004007077824 */ /* 0x000fc800078e0204 */
[----:B------:R-:W-:-:S05]  /*0710*/  IMAD R7, R0, 0x200, R7 ;  /* 0x0000020000077824 */ /* 0x000fca00078e0207 */
[----:B------:R-:W-:Y:S01]  /*0720*/  SHF.R.S32.HI R8, RZ, 0x1f, R7 ;  /* 0x0000001fff087819 */ /* 0x000fe20000011407 */
[----:B------:R-:W-:Y:S06]  /*0730*/  @!P0 BRA `(.L_x_606) ;  /* 0x0000000000048947 */ /* 0x000fec0003800000 */
[----:B------:R-:W-:Y:S01]  /*0740*/  BPT.TRAP 0x1 ;  /* 0x000000040000795c */ /* 0x000fe20000300000 */
.L_x_606:
[----:B------:R-:W0:Y:S01]  /*0750*/  S2UR UR5, SR_CgaCtaId ;  /* 0x00000000000579c3 */ /* 0x000e220000008800 */
[----:B------:R-:W-:Y:S01]  /*0760*/  UMOV UR4, 0x400 ;  /* 0x0000040000047882 */ /* 0x000fe20000000000 */
[----:B------:R-:W-:Y:S01]  /*0770*/  IMAD.MOV.U32 R0, RZ, RZ, 0x1 ;  /* 0x00000001ff007424 */ /* 0x000fe200078e00ff */
[----:B------:R-:W1:Y:S01]  /*0780*/  S2R R15, SR_CTAID.X ;  /* 0x00000000000f7919 */ /* 0x000e620000002500 */
[----:B------:R-:W-:-:S03]  /*0790*/  IMAD.MOV R13, RZ, RZ, -R13 ;  /* 0x000000ffff0d7224 */ /* 0x000fc600078e0a0d */
[----:B------:R-:W-:Y:S01]  /*07a0*/  SHF.L.U32 R0, R0, 0x1f, RZ ;  /* 0x0000001f00007819 */ /* 0x000fe200000006ff */
[----:B------:R-:W2:Y:S01]  /*07b0*/  LDC.64 R10, c[0x0][0x2c0] ;  /* 0x0000b000ff0a7b82 */ /* 0x000ea20000000a00 */
[----:B------:R-:W-:Y:S01]  /*07c0*/  ISETP.GE.AND P1, PT, R6, R13, PT ;  /* 0x0000000d0600720c */ /* 0x000fe20003f26270 */
[----:B0-----:R-:W-:Y:S01]  /*07d0*/  ULEA UR10, UR5, UR4, 0x18 ;  /* 0x00000004050a7291 */ /* 0x001fe2000f8ec03f */
[----:B--2---:R-:W-:-:S08]  /*07e0*/  IMAD.WIDE R10, R16, 0x4, R10 ;  /* 0x00000004100a7825 */ /* 0x004fd000078e020a */
[----:B------:R-:W0:Y:S02]  /*07f0*/  SYNCS.PHASECHK.TRANS64.TRYWAIT P2, [UR10+0x38038], R0 ;  /* 0x03803800ff0075a7 */ /* 0x000e24000804014a */
[----:B01----:R-:W-:Y:S05]  /*0800*/  @!P2 BRA `(.L_x_607) ;  /* 0x000000c80028a947 */ /* 0x003fea0003800000 */
.L_x_934:
[----:B------:R-:W2:Y:S01]  /*0810*/  @P1 LDG.E R21, desc[UR36][R10.64] ;  /* 0x000000240a151981 */ /* 0x000ea2000c1e1900 */
[----:B------:R-:W1:Y:S01]  /*0820*/  LDC.64 R22, c[0x0][0x238] ;  /* 0x00008e00ff167b82 */ /* 0x000e620000000a00 */
[----:B------:R-:W-:Y:S01]  /*0830*/  LOP3.LUT R2, R2, 0x1ffffff0, RZ, 0xc0, !PT ;  /* 0x1ffffff002027812 */ /* 0x000fe200078ec0ff */
[----:B------:R-:W-:Y:S01]  /*0840*/  ULDC.64 UR4, c[0x0][0x230] ;  /* 0x00008c0000047ab9 */ /* 0x000fe20000000a00 */
[----:B0-----:R-:W-:Y:S01]  /*0850*/  IMAD.MOV.U32 R3, RZ, RZ, RZ ;  /* 0x000000ffff037224 */ /* 0x001fe200078e00ff */
[----:B------:R-:W-:Y:S01]  /*0860*/  USHF.R.S32.HI UR7, URZ, 0x1f, UR5 ;  /* 0x0000001f3f077899 */ /* 0x000fe20008011405 */
[----:B------:R-:W-:Y:S01]  /*0870*/  BSSY B0, `(.L_x_608) ;  /* 0x0000060000007945 */ /* 0x000fe20003800000 */
[----:B------:R-:W-:Y:S02]  /*0880*/  IMAD.IADD R2, R19, 0x1, -R2 ;  /* 0x0000000113027824 */ /* 0x000fe400078e0a02 */
[----:B------:R-:W0:Y:S01]  /*0890*/  S2UR UR11, SR_CTAID.Z ;  /* 0x00000000000b79c3 */ /* 0x000e220000002700 */
[----:B------:R-:W-:Y:S01]  /*08a0*/  ULEA.HI UR7, UP0, UR7, UR4, URZ, 0x3 ;  /* 0x0000000407077291 */ /* 0x000fe2000f81183f */
[----:B------:R-:W-:-:S03]  /*08b0*/  IMAD.SHL.U32 R14, R2, 0x8, RZ ;  /* 0x00000008020e7824 */ /* 0x000fc600078e00ff */
[----:B------:R-:W-:Y:S01]  /*08c0*/  UIADD3.X UR8, URZ, UR5, URZ, UP0, !UPT ;  /* 0x000000053f087290 */ /* 0x000fe200087fe43f */
[----:B------:R-:W-:Y:S02]  /*08d0*/  IMAD R2, R15, 0x80, R14 ;  /* 0x000000800f027824 */ /* 0x000fe400078e020e */
[----:B------:R-:W3:Y:S01]  /*08e0*/  S2UR UR6, SR_SWINHI ;  /* 0x00000000000679c3 */ /* 0x000ee20000002f00 */
[----:B------:R-:W-:Y:S02]  /*08f0*/  USHF.R.S32.HI UR13, URZ, 0x3, UR8 ;  /* 0x000000033f0d7899 */ /* 0x000fe40008011408 */
[----:B------:R-:W-:Y:S02]  /*0900*/  SHF.R.U32.HI R2, RZ, 0x3, R2 ;  /* 0x00000003ff027819 */ /* 0x000fe40000011602 */
[----:B-1----:R-:W-:-:S03]  /*0910*/  SHF.R.S32.HI R5, RZ, 0x1f, R23 ;  /* 0x0000001fff057819 */ /* 0x002fc60000011417 */
[----:B------:R-:W1:Y:S01]  /*0920*/  LDC R12, c[0x0][0x214] ;  /* 0x00008500ff0c7b82 */ /* 0x000e620000000800 */
[----:B------:R-:W-:Y:S01]  /*0930*/  LEA.HI R5, P2, R5, R22, RZ, 0x3 ;  /* 0x0000001605057211 */ /* 0x000fe200078518ff */
[----:B0-----:R-:W-:-:S04]  /*0940*/  USHF.R.S32.HI UR12, URZ, 0x1f, UR11 ;  /* 0x0000001f3f0c7899 */ /* 0x001fc8000801140b */
[----:B------:R-:W-:Y:S02]  /*0950*/  IMAD.X R4, RZ, RZ, R23, P2 ;  /* 0x000000ffff047224 */ /* 0x000fe400010e0617 */
[----:B------:R-:W0:Y:S03]  /*0960*/  @P1 LDC.64 R24, c[0x0][0x228] ;  /* 0x00008a00ff181b82 */ /* 0x000e260000000a00 */
[--C-:B------:R-:W-:Y:S02]  /*0970*/  SHF.R.S32.HI R0, RZ, 0x3, R4.reuse ;  /* 0x00000003ff007819 */ /* 0x100fe40000011404 */
[----:B------:R-:W-:Y:S01]  /*0980*/  SHF.R.S64 R5, R5, 0x3, R4 ;  /* 0x0000000305057819 */ /* 0x000fe20000001004 */
[----:B------:R-:W-:Y:S01]  /*0990*/  UMOV UR4, UR10 ;  /* 0x0000000a00047c82 */ /* 0x000fe20008000000 */
[----:B---3--:R-:W-:Y:S01]  /*09a0*/  UMOV UR5, UR6 ;  /* 0x0000000600057c82 */ /* 0x008fe20008000000 */
[----:B------:R-:W-:Y:S01]  /*09b0*/  USHF.R.S64 UR6, UR7, 0x3, UR8 ;  /* 0x0000000307067899 */ /* 0x000fe20008001008 */
[----:B------:R-:W-:-:S02]  /*09c0*/  IMAD R0, R0, UR11, RZ ;  /* 0x0000000b00007c24 */ /* 0x000fc4000f8e02ff */
[----:B------:R-:W-:-:S04]  /*09d0*/  IMAD.WIDE.U32 R2, R5, UR11, R2 ;  /* 0x0000000b05027c25 */ /* 0x000fc8000f8e0002 */
[----:B------:R-:W-:Y:S01]  /*09e0*/  IMAD R5, R5, UR12, R0 ;  /* 0x0000000c05057c24 */ /* 0x000fe2000f8e0200 */
[----:B------:R-:W-:Y:S01]  /*09f0*/  LEA R0, P2, R7, UR4, 0x1 ;  /* 0x0000000407007c11 */ /* 0x000fe2000f8408ff */
[----:B-1----:R-:W-:Y:S02]  /*0a00*/  IMAD R15, R15, -0x80, R12 ;  /* 0xffffff800f0f7824 */ /* 0x002fe400078e020c */
[----:B------:R-:W-:Y:S01]  /*0a10*/  IMAD.IADD R5, R3, 0x1, R5 ;  /* 0x0000000103057824 */ /* 0x000fe200078e0205 */
[----:B------:R-:W-:Y:S01]  /*0a20*/  @P1 LOP3.LUT R23, R0, 0x380, RZ, 0xc0, !PT ;  /* 0x0000038000171812 */ /* 0x000fe200078ec0ff */
[----:B------:R-:W-:Y:S01]  /*0a30*/  @P1 IMAD.MOV.U32 R4, RZ, RZ, R2 ;  /* 0x000000ffff041224 */ /* 0x000fe200078e0002 */
[----:B------:R-:W-:Y:S02]  /*0a40*/  LEA.HI.X R7, R7, UR5, R8, 0x1, P2 ;  /* 0x0000000507077c11 */ /* 0x000fe400090f0c08 */
[----:B------:R-:W-:Y:S02]  /*0a50*/  @P1 SHF.R.U64 R23, R23, 0x3, RZ ;  /* 0x0000000317171819 */ /* 0x000fe400000012ff */
[----:B------:R-:W-:-:S02]  /*0a60*/  ISETP.GE.AND P2, PT, R14, R15, PT ;  /* 0x0000000f0e00720c */ /* 0x000fc40003f46270 */
[----:B------:R-:W-:Y:S01]  /*0a70*/  @P1 LOP3.LUT R22, R23, R0, RZ, 0x3c, !PT ;  /* 0x0000000017161212 */ /* 0x000fe200078e3cff */
[----:B------:R-:W-:-:S05]  /*0a80*/  @P1 IMAD.MOV.U32 R23, RZ, RZ, R7 ;  /* 0x000000ffff171224 */ /* 0x000fca00078e0007 */
[----:B------:R-:W-:Y:S02]  /*0a90*/  @P1 MOV R15, R22 ;  /* 0x00000016000f1202 */ /* 0x000fe40000000f00 */
[----:B--2---:R-:W-:Y:S01]  /*0aa0*/  @P1 SHF.R.S32.HI R12, RZ, 0x1f, R21 ;  /* 0x0000001fff0c1819 */ /* 0x004fe20000011415 */
[C---:B------:R-:W-:Y:S02]  /*0ab0*/  @P1 IMAD R17, R21.reuse, UR13, RZ ;  /* 0x0000000d15111c24 */ /* 0x040fe4000f8e02ff */
[----:B------:R-:W-:-:S04]  /*0ac0*/  @P1 IMAD.WIDE.U32 R20, R21, UR6, R4 ;  /* 0x0000000615141c25 */ /* 0x000fc8000f8e0004 */
[----:B------:R-:W-:Y:S01]  /*0ad0*/  @P1 IMAD R17, R12, UR6, R17 ;  /* 0x000000060c111c24 */ /* 0x000fe2000f8e0211 */
[----:B0-----:R-:W-:-:S03]  /*0ae0*/  @P1 LEA R24, P3, R20, R24, 0x4 ;  /* 0x0000001814181211 */ /* 0x001fc600078620ff */
[----:B------:R-:W-:-:S05]  /*0af0*/  @P1 IMAD.IADD R8, R21, 0x1, R17 ;  /* 0x0000000115081824 */ /* 0x000fca00078e0211 */
[----:B------:R-:W-:Y:S01]  /*0b00*/  @P1 LEA.HI.X R25, R20, R25, R8, 0x4, P3 ;  /* 0x0000001914191211 */ /* 0x000fe200018f2408 */
[----:B------:R-:W-:-:S04]  /*0b10*/  VIADD R8, R6, 0x10 ;  /* 0x0000001006087836 */ /* 0x000fc80000000000 */
[----:B------:R-:W-:Y:S01]  /*0b20*/  @!PT LDS RZ, [RZ] ;  /* 0x00000000fffff984 */ /* 0x000fe20000000800 */
[----:B------:R-:W-:Y:S01]  /*0b30*/  @!PT LDS RZ, [RZ] ;  /* 0x00000000fffff984 */ /* 0x000fe20000000800 */
[----:B------:R-:W-:Y:S01]  /*0b40*/  @!PT LDS RZ, [RZ] ;  /* 0x00000000fffff984 */ /* 0x000fe20000000800 */
[----:B------:R0:W-:Y:S01]  /*0b50*/  @P1 LDGSTS.E.LTC128B.128 [R15], desc[UR36][R24.64], !P2 ;  /* 0x00000000180f1fae */ /* 0x0001e2000d121d64 */
[----:B------:R-:W-:Y:S01]  /*0b60*/  ISETP.GE.AND P3, PT, R8, R13, PT ;  /* 0x0000000d0800720c */ /* 0x000fe20003f66270 */
[----:B------:R-:W-:-:S12]  /*0b70*/  @P1 BRA `(.L_x_609) ;  /* 0x0000000000bc1947 */ /* 0x000fd80003800000 */
[C---:B------:R-:W-:Y:S02]  /*0b80*/  IADD3 R21, P5, R0.reuse, 0x2, RZ ;  /* 0x0000000200157810 */ /* 0x040fe40007fbe0ff */
[C---:B------:R-:W-:Y:S02]  /*0b90*/  IADD3 R23, P6, R0.reuse, 0x4, RZ ;  /* 0x0000000400177810 */ /* 0x040fe40007fde0ff */
[----:B------:R-:W-:Y:S02]  /*0ba0*/  LOP3.LUT R20, R21, 0x380, RZ, 0xc0, !PT ;  /* 0x0000038015147812 */ /* 0x000fe400078ec0ff */
[----:B0-----:R-:W-:Y:S02]  /*0bb0*/  IADD3 R25, P4, R0, 0x6, RZ ;  /* 0x0000000600197810 */ /* 0x001fe40007f9e0ff */
[----:B------:R-:W-:Y:S02]  /*0bc0*/  LOP3.LUT R22, R23, 0x380, RZ, 0xc0, !PT ;  /* 0x0000038017167812 */ /* 0x000fe400078ec0ff */
[----:B------:R-:W-:-:S02]  /*0bd0*/  SHF.R.U64 R20, R20, 0x3, RZ ;  /* 0x0000000314147819 */ /* 0x000fc400000012ff */
[----:B------:R-:W-:Y:S02]  /*0be0*/  LOP3.LUT R24, R25, 0x380, RZ, 0xc0, !PT ;  /* 0x0000038019187812 */ /* 0x000fe400078ec0ff */
[----:B------:R-:W-:Y:S02]  /*0bf0*/  SHF.R.U64 R22, R22, 0x3, RZ ;  /* 0x0000000316167819 */ /* 0x000fe400000012ff */
[----:B------:R-:W-:Y:S01]  /*0c00*/  LOP3.LUT R20, R20, R21, RZ, 0x3c, !PT ;  /* 0x0000001514147212 */ /* 0x000fe200078e3cff */
[--C-:B------:R-:W-:Y:S01]  /*0c10*/  IMAD.X R21, RZ, RZ, R7.reuse, P5 ;  /* 0x000000ffff157224 */ /* 0x100fe200028e0607 */
[----:B------:R-:W-:Y:S02]  /*0c20*/  SHF.R.U64 R24, R24, 0x3, RZ ;  /* 0x0000000318187819 */ /* 0x000fe400000012ff */
[----:B------:R-:W-:Y:S02]  /*0c30*/  IADD3 R15, P5, R0, 0x8, RZ ;  /* 0x00000008000f7810 */ /* 0x000fe40007fbe0ff */
[----:B------:R-:W-:Y:S01]  /*0c40*/  LOP3.LUT R22, R22, R23, RZ, 0x3c, !PT ;  /* 0x0000001716167212 */ /* 0x000fe200078e3cff */
[--C-:B------:R-:W-:Y:S01]  /*0c50*/  IMAD.X R23, RZ, RZ, R7.reuse, P6 ;  /* 0x000000ffff177224 */ /* 0x100fe200030e0607 */
[----:B------:R-:W-:Y:S01]  /*0c60*/  LOP3.LUT R24, R24, R25, RZ, 0x3c, !PT ;  /* 0x0000001918187212 */ /* 0x000fe200078e3cff */
[--C-:B------:R-:W-:Y:S01]  /*0c70*/  IMAD.X R25, RZ, RZ, R7.reuse, P4 ;  /* 0x000000ffff197224 */ /* 0x100fe200020e0607 */
[C---:B------:R-:W-:Y:S01]  /*0c80*/  LOP3.LUT R8, R0.reuse, 0x380, RZ, 0xc0, !PT ;  /* 0x0000038000087812 */ /* 0x040fe200078ec0ff */
[----:B------:R-:W-:Y:S01]  /*0c90*/  IMAD.X R35, RZ, RZ, R7, P5 ;  /* 0x000000ffff237224 */ /* 0x000fe200028e0607 */
[----:B------:R-:W-:-:S02]  /*0ca0*/  IADD3 R27, P6, R0, 0xa, RZ ;  /* 0x0000000a001b7810 */ /* 0x000fc40007fde0ff */
[C---:B------:R-:W-:Y:S02]  /*0cb0*/  IADD3 R29, P4, R0.reuse, 0xc, RZ ;  /* 0x0000000c001d7810 */ /* 0x040fe40007f9e0ff */
[----:B------:R-:W-:Y:S02]  /*0cc0*/  IADD3 R31, P5, R0, 0xe, RZ ;  /* 0x0000000e001f7810 */ /* 0x000fe40007fbe0ff */
[----:B------:R-:W-:Y:S02]  /*0cd0*/  SHF.R.U64 R33, R8, 0x3, RZ ;  /* 0x0000000308217819 */ /* 0x000fe400000012ff */
[----:B------:R-:W-:Y:S02]  /*0ce0*/  LOP3.LUT R8, R15, 0x380, RZ, 0xc0, !PT ;  /* 0x000003800f087812 */ /* 0x000fe400078ec0ff */
[----:B------:R-:W-:Y:S02]  /*0cf0*/  LOP3.LUT R26, R27, 0x380, RZ, 0xc0, !PT ;  /* 0x000003801b1a7812 */ /* 0x000fe400078ec0ff */
[----:B------:R-:W-:-:S02]  /*0d00*/  LOP3.LUT R28, R29, 0x380, RZ, 0xc0, !PT ;  /* 0x000003801d1c7812 */ /* 0x000fc400078ec0ff */
[----:B------:R-:W-:Y:S02]  /*0d10*/  LOP3.LUT R30, R31, 0x380, RZ, 0xc0, !PT ;  /* 0x000003801f1e7812 */ /* 0x000fe400078ec0ff */
[----:B------:R-:W-:Y:S01]  /*0d20*/  LOP3.LUT R32, R33, R0, RZ, 0x3c, !PT ;  /* 0x0000000021207212 */ /* 0x000fe200078e3cff */
[----:B------:R-:W-:Y:S01]  /*0d30*/  IMAD.MOV.U32 R33, RZ, RZ, R7 ;  /* 0x000000ffff217224 */ /* 0x000fe200078e0007 */
[----:B------:R-:W-:Y:S02]  /*0d40*/  SHF.R.U64 R8, R8, 0x3, RZ ;  /* 0x0000000308087819 */ /* 0x000fe400000012ff */
[----:B------:R-:W-:Y:S02]  /*0d50*/  SHF.R.U64 R26, R26, 0x3, RZ ;  /* 0x000000031a1a7819 */ /* 0x000fe400000012ff */
[----:B------:R-:W-:Y:S01]  /*0d60*/  SHF.R.U64 R28, R28, 0x3, RZ ;  /* 0x000000031c1c7819 */ /* 0x000fe200000012ff */
[----:B------:R1:W-:Y:S01]  /*0d70*/  ST.E.U16 desc[UR36][R32.64], RZ ;  /* 0x000000ff20007985 */ /* 0x0003e2000c101524 */
[----:B------:R-:W-:-:S02]  /*0d80*/  SHF.R.U64 R30, R30, 0x3, RZ ;  /* 0x000000031e1e7819 */ /* 0x000fc400000012ff */
[----:B------:R-:W-:Y:S01]  /*0d90*/  LOP3.LUT R34, R8, R15, RZ, 0x3c, !PT ;  /* 0x0000000f08227212 */ /* 0x000fe200078e3cff */
[----:B------:R1:W-:Y:S01]  /*0da0*/  ST.E.U16 desc[UR36][R20.64], RZ ;  /* 0x000000ff14007985 */ /* 0x0003e2000c101524 */
        /* <DEDUP_REMOVED lines=12> */
.L_x_609:
[----:B------:R-:W-:Y:S05]  /*0e70*/  BSYNC B0 ;  /* 0x0000000000007941 */ /* 0x000fea0003800000 */
.L_x_608:
[----:B------:R-:W-:Y:S04]  /*0e80*/  BSSY B0, `(.L_x_610) ;  /* 0x0000048000007945 */ /* 0x000fe80003800000 */
[----:B------:R-:W-:Y:S05]  /*0e90*/  @!P3 BRA `(.L_x_611) ;  /* 0x000000000058b947 */ /* 0x000fea0003800000 */
[----:B0-----:R-:W2:Y:S01]  /*0ea0*/  LDG.E R15, desc[UR36][R10.64+0x40] ;  /* 0x000040240a0f7981 */ /* 0x001ea2000c1e1900 */
[----:B-1----:R-:W-:Y:S01]  /*0eb0*/  IADD3 R23, P4, R0, 0x1000, RZ ;  /* 0x0000100000177810 */ /* 0x002fe20007f9e0ff */
[----:B------:R-:W-:Y:S01]  /*0ec0*/  IMAD.MOV.U32 R20, RZ, RZ, R2 ;  /* 0x000000ffff147224 */ /* 0x000fe200078e0002 */
[----:B------:R-:W-:Y:S01]  /*0ed0*/  ULDC.64 UR4, c[0x0][0x228] ;  /* 0x00008a0000047ab9 */ /* 0x000fe20000000a00 */
[----:B------:R-:W-:Y:S01]  /*0ee0*/  IMAD.MOV.U32 R21, RZ, RZ, R5 ;  /* 0x000000ffff157224 */ /* 0x000fe200078e0005 */
[----:B------:R-:W-:-:S04]  /*0ef0*/  LOP3.LUT R22, R23, 0x380, RZ, 0xc0, !PT ;  /* 0x0000038017167812 */ /* 0x000fc800078ec0ff */
[----:B------:R-:W-:-:S04]  /*0f00*/  SHF.R.U64 R22, R22, 0x3, RZ ;  /* 0x0000000316167819 */ /* 0x000fc800000012ff */
[----:B------:R-:W-:Y:S01]  /*0f10*/  LOP3.LUT R22, R22, R23, RZ, 0x3c, !PT ;  /* 0x0000001716167212 */ /* 0x000fe200078e3cff */
[----:B------:R-:W-:-:S05]  /*0f20*/  IMAD.X R23, RZ, RZ, R7, P4 ;  /* 0x000000ffff177224 */ /* 0x000fca00020e0607 */
[----:B------:R-:W-:Y:S02]  /*0f30*/  MOV R23, R22 ;  /* 0x0000001600177202 */ /* 0x000fe40000000f00 */
[----:B--2---:R-:W-:Y:S01]  /*0f40*/  SHF.R.S32.HI R8, RZ, 0x1f, R15 ;  /* 0x0000001fff087819 */ /* 0x004fe2000001140f */
[C---:B------:R-:W-:Y:S02]  /*0f50*/  IMAD R17, R15.reuse, UR13, RZ ;  /* 0x0000000d0f117c24 */ /* 0x040fe4000f8e02ff */
[----:B------:R-:W-:-:S04]  /*0f60*/  IMAD.WIDE.U32 R20, R15, UR6, R20 ;  /* 0x000000060f147c25 */ /* 0x000fc8000f8e0014 */
[----:B------:R-:W-:Y:S01]  /*0f70*/  IMAD R15, R8, UR6, R17 ;  /* 0x00000006080f7c24 */ /* 0x000fe2000f8e0211 */
[----:B------:R-:W-:-:S03]  /*0f80*/  LEA R24, P4, R20, UR4, 0x4 ;  /* 0x0000000414187c11 */ /* 0x000fc6000f8820ff */
[----:B------:R-:W-:-:S05]  /*0f90*/  IMAD.IADD R15, R21, 0x1, R15 ;  /* 0x00000001150f7824 */ /* 0x000fca00078e020f */
[----:B------:R-:W-:-:S05]  /*0fa0*/  LEA.HI.X R25, R20, UR5, R15, 0x4, P4 ;  /* 0x0000000514197c11 */ /* 0x000fca000a0f240f */
[----:B------:R-:W-:Y:S01]  /*0fb0*/  @!PT LDS RZ, [RZ] ;  /* 0x00000000fffff984 */ /* 0x000fe20000000800 */
[----:B------:R-:W-:Y:S01]  /*0fc0*/  @!PT LDS RZ, [RZ] ;  /* 0x00000000fffff984 */ /* 0x000fe20000000800 */
[----:B------:R-:W-:Y:S01]  /*0fd0*/  @!PT LDS RZ, [RZ] ;  /* 0x00000000fffff984 */ /* 0x000fe20000000800 */
[----:B------:R0:W-:Y:S01]  /*0fe0*/  LDGSTS.E.LTC128B.128 [R23], desc[UR36][R24.64], !P2 ;  /* 0x0000000018177fae */ /* 0x0001e2000d121d64 */
[----:B------:R-:W-:Y:S05]  /*0ff0*/  BRA `(.L_x_612) ;  /* 0x0000000000c07947 */ /* 0x000fea0003800000 */
.L_x_611:
[C---:B------:R-:W-:Y:S02]  /*1000*/  IADD3 R8, P4, R0.reuse, 0x1000, RZ ;  /* 0x0000100000087810 */ /* 0x040fe40007f9e0ff */
[C---:B-1----:R-:W-:Y:S02]  /*1010*/  IADD3 R21, P5, R0.reuse, 0x1002, RZ ;  /* 0x0000100200157810 */ /* 0x042fe40007fbe0ff */
[C---:B------:R-:W-:Y:S01]  /*1020*/  IADD3 R23, P6, R0.reuse, 0x1004, RZ ;  /* 0x0000100400177810 */ /* 0x040fe20007fde0ff */
[----:B------:R-:W-:Y:S01]  /*1030*/  IMAD.X R33, RZ, RZ, R7, P4 ;  /* 0x000000ffff217224 */ /* 0x000fe200020e0607 */
[----:B------:R-:W-:Y:S02]  /*1040*/  LOP3.LUT R20, R21, 0x380, RZ, 0xc0, !PT ;  /* 0x0000038015147812 */ /* 0x000fe400078ec0ff */
[----:B0-----:R-:W-:Y:S02]  /*1050*/  IADD3 R25, P4, R0, 0x1006, RZ ;  /* 0x0000100600197810 */ /* 0x001fe40007f9e0ff */
[----:B------:R-:W-:-:S02]  /*1060*/  LOP3.LUT R12, R8, 0x380, RZ, 0xc0, !PT ;  /* 0x00000380080c7812 */ /* 0x000fc400078ec0ff */
[----:B------:R-:W-:Y:S02]  /*1070*/  LOP3.LUT R22, R23, 0x380, RZ, 0xc0, !PT ;  /* 0x0000038017167812 */ /* 0x000fe400078ec0ff */
[----:B------:R-:W-:Y:S02]  /*1080*/  SHF.R.U64 R20, R20, 0x3, RZ ;  /* 0x0000000314147819 */ /* 0x000fe400000012ff */
[----:B------:R-:W-:Y:S02]  /*1090*/  LOP3.LUT R24, R25, 0x380, RZ, 0xc0, !PT ;  /* 0x0000038019187812 */ /* 0x000fe400078ec0ff */
[----:B------:R-:W-:Y:S02]  /*10a0*/  SHF.R.U64 R15, R12, 0x3, RZ ;  /* 0x000000030c0f7819 */ /* 0x000fe400000012ff */
[----:B------:R-:W-:Y:S02]  /*10b0*/  SHF.R.U64 R22, R22, 0x3, RZ ;  /* 0x0000000316167819 */ /* 0x000fe400000012ff */
[----:B------:R-:W-:Y:S01]  /*10c0*/  LOP3.LUT R20, R20, R21, RZ, 0x3c, !PT ;  /* 0x0000001514147212 */ /* 0x000fe200078e3cff */
[----:B------:R-:W-:Y:S01]  /*10d0*/  IMAD.X R21, RZ, RZ, R7, P5 ;  /* 0x000000ffff157224 */ /* 0x000fe200028e0607 */
[----:B------:R-:W-:-:S02]  /*10e0*/  SHF.R.U64 R24, R24, 0x3, RZ ;  /* 0x0000000318187819 */ /* 0x000fc400000012ff */
[----:B------:R-:W-:Y:S02]  /*10f0*/  LOP3.LUT R32, R15, R8, RZ, 0x3c, !PT ;  /* 0x000000080f207212 */ /* 0x000fe400078e3cff */
[----:B------:R-:W-:Y:S02]  /*1100*/  IADD3 R15, P5, R0, 0x1008, RZ ;  /* 0x00001008000f7810 */ /* 0x000fe40007fbe0ff */
[----:B------:R-:W-:Y:S01]  /*1110*/  LOP3.LUT R22, R22, R23, RZ, 0x3c, !PT ;  /* 0x0000001716167212 */ /* 0x000fe200078e3cff */
[--C-:B------:R-:W-:Y:S01]  /*1120*/  IMAD.X R23, RZ, RZ, R7.reuse, P6 ;  /* 0x000000ffff177224 */ /* 0x100fe200030e0607 */
[----:B------:R-:W-:Y:S01]  /*1130*/  LOP3.LUT R24, R24, R25, RZ, 0x3c, !PT ;  /* 0x0000001918187212 */ /* 0x000fe200078e3cff */
[--C-:B------:R-:W-:Y:S01]  /*1140*/  IMAD.X R25, RZ, RZ, R7.reuse, P4 ;  /* 0x000000ffff197224 */ /* 0x100fe200020e0607 */
[C---:B------:R-:W-:Y:S01]  /*1150*/  IADD3 R27, P6, R0.reuse, 0x100a, RZ ;  /* 0x0000100a001b7810 */ /* 0x040fe20007fde0ff */
[----:B------:R-:W-:Y:S01]  /*1160*/  IMAD.X R35, RZ, RZ, R7, P5 ;  /* 0x000000ffff237224 */ /* 0x000fe200028e0607 */
[C---:B------:R-:W-:Y:S01]  /*1170*/  IADD3 R29, P4, R0.reuse, 0x100c, RZ ;  /* 0x0000100c001d7810 */ /* 0x040fe20007f9e0ff */
[----:B------:R1:W-:Y:S01]  /*1180*/  ST.E.U16 desc[UR36][R32.64], RZ ;  /* 0x000000ff20007985 */ /* 0x0003e2000c101524 */
[----:B------:R-:W-:-:S02]  /*1190*/  IADD3 R31, P5, R0, 0x100e, RZ ;  /* 0x0000100e001f7810 */ /* 0x000fc40007fbe0ff */
[----:B------:R-:W-:Y:S01]  /*11a0*/  LOP3.LUT R8, R15, 0x380, RZ, 0xc0, !PT ;  /* 0x000003800f087812 */ /* 0x000fe200078ec0ff */
        /* <DEDUP_REMOVED lines=21> */
.L_x_612:
[----:B------:R-:W-:Y:S05]  /*1300*/  BSYNC B0 ;  /* 0x0000000000007941 */ /* 0x000fea0003800000 */
.L_x_610:
[----:B------:R-:W-:Y:S01]  /*1310*/  VIADD R8, R6, 0x20 ;  /* 0x0000002006087836 */ /* 0x000fe20000000000 */
[----:B------:R-:W-:Y:S04]  /*1320*/  BSSY B0, `(.L_x_613) ;  /* 0x0000049000007945 */ /* 0x000fe80003800000 */
[----:B------:R-:W-:-:S13]  /*1330*/  ISETP.GE.AND P4, PT, R8, R13, PT ;  /* 0x0000000d0800720c */ /* 0x000fda0003f86270 */
[----:B------:R-:W-:Y:S05]  /*1340*/  @!P4 BRA `(.L_x_614) ;  /* 0x000000000058c947 */ /* 0x000fea0003800000 */
[----:B------:R-:W2:Y:S01]  /*1350*/  LDG.E R15, desc[UR36][R10.64+0x80] ;  /* 0x000080240a0f7981 */ /* 0x000ea2000c1e1900 */
[----:B01----:R-:W-:Y:S01]  /*1360*/  IADD3 R23, P5, R0, 0x2000, RZ ;  /* 0x0000200000177810 */ /* 0x003fe20007fbe0ff */
        /* <DEDUP_REMOVED lines=20> */
.L_x_614:
[C---:B------:R-:W-:Y:S02]  /*14b0*/  IADD3 R8, P5, R0.reuse, 0x2000, RZ ;  /* 0x0000200000087810 */ /* 0x040fe40007fbe0ff */
[----:B------:R-:W-:Y:S02]  /*14c0*/  IADD3 R15, P6, R0, 0x2002, RZ ;  /* 0x00002002000f7810 */ /* 0x000fe40007fde0ff */
[----:B------:R-:W-:Y:S01]  /*14d0*/  LOP3.LUT R17, R8, 0x380, RZ, 0xc0, !PT ;  /* 0x0000038008117812 */ /* 0x000fe200078ec0ff */
[--C-:B-1----:R-:W-:Y:S01]  /*14e0*/  IMAD.X R31, RZ, RZ, R7.reuse, P5 ;  /* 0x000000ffff1f7224 */ /* 0x102fe200028e0607 */
[----:B0-----:R-:W-:Y:S01]  /*14f0*/  IADD3 R23, P5, R0, 0x2004, RZ ;  /* 0x0000200400177810 */ /* 0x001fe20007fbe0ff */
[----:B------:R-:W-:Y:S01]  /*1500*/  IMAD.X R21, RZ, RZ, R7, P6 ;  /* 0x000000ffff157224 */ /* 0x000fe200030e0607 */
[----:B------:R-:W-:Y:S02]  /*1510*/  LOP3.LUT R12, R15, 0x380, RZ, 0xc0, !PT ;  /* 0x000003800f0c7812 */ /* 0x000fe400078ec0ff */
[----:B------:R-:W-:-:S02]  /*1520*/  LOP3.LUT R22, R23, 0x380, RZ, 0xc0, !PT ;  /* 0x0000038017167812 */ /* 0x000fc400078ec0ff */
[----:B------:R-:W-:Y:S02]  /*1530*/  SHF.R.U64 R17, R17, 0x3, RZ ;  /* 0x0000000311117819 */ /* 0x000fe400000012ff */
[----:B------:R-:W-:Y:S02]  /*1540*/  SHF.R.U64 R22, R22, 0x3, RZ ;  /* 0x0000000316167819 */ /* 0x000fe400000012ff */
[----:B------:R-:W-:Y:S02]  /*1550*/  IADD3 R19, P6, R0, 0x2006, RZ ;  /* 0x0000200600137810 */ /* 0x000fe40007fde0ff */
[----:B------:R-:W-:Y:S02]  /*1560*/  SHF.R.U64 R12, R12, 0x3, RZ ;  /* 0x000000030c0c7819 */ /* 0x000fe400000012ff */
[----:B------:R-:W-:Y:S01]  /*1570*/  LOP3.LUT R22, R22, R23, RZ, 0x3c, !PT ;  /* 0x0000001716167212 */ /* 0x000fe200078e3cff */
[--C-:B------:R-:W-:Y:S01]  /*1580*/  IMAD.X R23, RZ, RZ, R7.reuse, P5 ;  /* 0x000000ffff177224 */ /* 0x100fe200028e0607 */
[----:B------:R-:W-:Y:S01]  /*1590*/  LOP3.LUT R30, R17, R8, RZ, 0x3c, !PT ;  /* 0x00000008111e7212 */ /* 0x000fe200078e3cff */
[----:B------:R-:W-:Y:S01]  /*15a0*/  IMAD.X R25, RZ, RZ, R7, P6 ;  /* 0x000000ffff197224 */ /* 0x000fe200030e0607 */
[----:B------:R-:W-:-:S02]  /*15b0*/  LOP3.LUT R20, R12, R15, RZ, 0x3c, !PT ;  /* 0x0000000f0c147212 */ /* 0x000fc400078e3cff */
[C---:B------:R-:W-:Y:S01]  /*15c0*/  IADD3 R17, P5, R0.reuse, 0x2008, RZ ;  /* 0x0000200800117810 */ /* 0x040fe20007fbe0ff */
[----:B------:R1:W-:Y:S01]  /*15d0*/  ST.E.U16 desc[UR36][R30.64], RZ ;  /* 0x000000ff1e007985 */ /* 0x0003e2000c101524 */
[----:B------:R-:W-:Y:S02]  /*15e0*/  LOP3.LUT R8, R19, 0x380, RZ, 0xc0, !PT ;  /* 0x0000038013087812 */ /* 0x000fe400078ec0ff */
[----:B------:R-:W-:Y:S01]  /*15f0*/  IADD3 R15, P6, R0, 0x200a, RZ ;  /* 0x0000200a000f7810 */ /* 0x000fe20007fde0ff */
[--C-:B------:R-:W-:Y:S01]  /*1600*/  IMAD.X R33, RZ, RZ, R7.reuse, P5 ;  /* 0x000000ffff217224 */ /* 0x100fe200028e0607 */
[----:B------:R-:W-:Y:S01]  /*1610*/  SHF.R.U64 R8, R8, 0x3, RZ ;  /* 0x0000000308087819 */ /* 0x000fe200000012ff */
[----:B------:R1:W-:Y:S01]  /*1620*/  ST.E.U16 desc[UR36][R20.64], RZ ;  /* 0x000000ff14007985 */ /* 0x0003e2000c101524 */
[C---:B------:R-:W-:Y:S01]  /*1630*/  IADD3 R27, P5, R0.reuse, 0x200c, RZ ;  /* 0x0000200c001b7810 */ /* 0x040fe20007fbe0ff */
[----:B------:R-:W-:Y:S01]  /*1640*/  IMAD.X R35, RZ, RZ, R7, P6 ;  /* 0x000000ffff237224 */ /* 0x000fe200030e0607 */
[----:B------:R-:W-:Y:S01]  /*1650*/  IADD3 R29, P6, R0, 0x200e, RZ ;  /* 0x0000200e001d7810 */ /* 0x000fe20007fde0ff */
[----:B------:R1:W-:Y:S01]  /*1660*/  ST.E.U16 desc[UR36][R22.64], RZ ;  /* 0x000000ff16007985 */ /* 0x0003e2000c101524 */
[----:B------:R-:W-:-:S02]  /*1670*/  LOP3.LUT R24, R8, R19, RZ, 0x3c, !PT ;  /* 0x0000001308187212 */ /* 0x000fc400078e3cff */
[----:B------:R-:W-:Y:S02]  /*1680*/  LOP3.LUT R12, R17, 0x380, RZ, 0xc0, !PT ;  /* 0x00000380110c7812 */ /* 0x000fe400078ec0ff */
[----:B------:R-:W-:Y:S01]  /*1690*/  LOP3.LUT R8, R15, 0x380, RZ, 0xc0, !PT ;  /* 0x000003800f087812 */ /* 0x000fe200078ec0ff */
[----:B------:R1:W-:Y:S01]  /*16a0*/  ST.E.U16 desc[UR36][R24.64], RZ ;  /* 0x000000ff18007985 */ /* 0x0003e2000c101524 */
[----:B------:R-:W-:Y:S02]  /*16b0*/  LOP3.LUT R26, R27, 0x380, RZ, 0xc0, !PT ;  /* 0x000003801b1a7812 */ /* 0x000fe400078ec0ff */
[----:B------:R-:W-:Y:S02]  /*16c0*/  LOP3.LUT R28, R29, 0x380, RZ, 0xc0, !PT ;  /* 0x000003801d1c7812 */ /* 0x000fe400078ec0ff */
[----:B------:R-:W-:Y:S02]  /*16d0*/  SHF.R.U64 R12, R12, 0x3, RZ ;  /* 0x000000030c0c7819 */ /* 0x000fe400000012ff */
[----:B------:R-:W-:-:S02]  /*16e0*/  SHF.R.U64 R8, R8, 0x3, RZ ;  /* 0x0000000308087819 */ /* 0x000fc400000012ff */
[----:B------:R-:W-:Y:S02]  /*16f0*/  SHF.R.U64 R26, R26, 0x3, RZ ;  /* 0x000000031a1a7819 */ /* 0x000fe400000012ff */
        /* <DEDUP_REMOVED lines=11> */
.L_x_615:
[----:B------:R-:W-:Y:S05]  /*17b0*/  BSYNC B0 ;  /* 0x0000000000007941 */ /* 0x000fea0003800000 */
.L_x_613:
[----:B------:R-:W-:Y:S01]  /*17c0*/  VIADD R8, R6, 0x30 ;  /* 0x0000003006087836 */ /* 0x000fe20000000000 */
[----:B------:R-:W-:Y:S04]  /*17d0*/  BSSY B0, `(.L_x_616) ;  /* 0x0000049000007945 */ /* 0x000fe80003800000 */
[----:B------:R-:W-:-:S13]  /*17e0*/  ISETP.GE.AND P5, PT, R8, R13, PT ;  /* 0x0000000d0800720c */ /* 0x000fda0003fa6270 */
[----:B------:R-:W-:Y:S05]  /*17f0*/  @!P5 BRA `(.L_x_617) ;  /* 0x000000000058d947 */ /* 0x000fea0003800000 */
[----:B------:R-:W2:Y:S01]  /*1800*/  LDG.E R11, desc[UR36][R10.64+0xc0] ;  /* 0x0000c0240a0b7981 */ /* 0x000ea2000c1e1900 */
[----:B------:R-:W-:Y:S01]  /*1810*/  IMAD.MOV.U32 R12, RZ, RZ, R2 ;  /* 0x000000ffff0c7224 */ /* 0x000fe200078e0002 */
[----:B------:R-:W-:Y:S01]  /*1820*/  ULDC.64 UR4, c[0x0][0x228] ;  /* 0x00008a0000047ab9 */ /* 0x000fe20000000a00 */
[----:B------:R-:W-:Y:S01]  /*1830*/  IMAD.MOV.U32 R13, RZ, RZ, R5 ;  /* 0x000000ffff0d7224 */ /* 0x000fe200078e0005 */
[----:B--2---:R-:W-:Y:S01]  /*1840*/  SHF.R.S32.HI R8, RZ, 0x1f, R11 ;  /* 0x0000001fff087819 */ /* 0x004fe2000001140b */
[C---:B------:R-:W-:Y:S02]  /*1850*/  IMAD R15, R11.reuse, UR13, RZ ;  /* 0x0000000d0b0f7c24 */ /* 0x040fe4000f8e02ff */
[----:B------:R-:W-:-:S04]  /*1860*/  IMAD.WIDE.U32 R12, R11, UR6, R12 ;  /* 0x000000060b0c7c25 */ /* 0x000fc8000f8e000c */
[----:B------:R-:W-:Y:S01]  /*1870*/  IMAD R15, R8, UR6, R15 ;  /* 0x00000006080f7c24 */ /* 0x000fe2000f8e020f */
[----:B-1----:R-:W-:-:S03]  /*1880*/  LEA R20, P6, R12, UR4, 0x4 ;  /* 0x000000040c147c11 */ /* 0x002fc6000f8c20ff */
[----:B------:R-:W-:-:S05]  /*1890*/  IMAD.IADD R13, R13, 0x1, R15 ;  /* 0x000000010d0d7824 */ /* 0x000fca00078e020f */
        /* <DEDUP_REMOVED lines=12> */
.L_x_617:
[----:B------:R-:W-:-:S04]  /*1960*/  IADD3 R8, P6, R0, 0x3000, RZ ;  /* 0x0000300000087810 */ /* 0x000fc80007fde0ff */
[----:B------:R-:W-:Y:S01]  /*1970*/  LOP3.LUT R10, R8, 0x380, RZ, 0xc0, !PT ;  /* 0x00000380080a7812 */ /* 0x000fe200078ec0ff */
[--C-:B01----:R-:W-:Y:S01]  /*1980*/  IMAD.X R25, RZ, RZ, R7.reuse, P6 ;  /* 0x000000ffff197224 */ /* 0x103fe200030e0607 */
        /* <DEDUP_REMOVED lines=21> */
[----:B------:R-:W-:Y:S01]  /*1ae0*/  IADD3 R15, P6, R0, 0x300c, RZ ;  /* 0x0000300c000f7810 */ /* 0x000fe20007fde0ff */
[----:B------:R2:W-:Y:S01]  /*1af0*/  ST.E.U16 desc[UR36][R10.64], RZ ;  /* 0x000000ff0a007985 */ /* 0x0005e2000c101524 */
        /* <DEDUP_REMOVED lines=22> */
.L_x_618:
[----:B------:R-:W-:Y:S05]  /*1c60*/  BSYNC B0 ;  /* 0x0000000000007941 */ /* 0x000fea0003800000 */
.L_x_616:
[----:B-12---:R-:W1:Y:S01]  /*1c70*/  LDC.64 R10, c[0x0][0x2c8] ;  /* 0x0000b200ff0a7b82 */ /* 0x006e620000000a00 */
[----:B------:R-:W2:Y:S01]  /*1c80*/  S2R R19, SR_CTAID.Y ;  /* 0x0000000000137919 */ /* 0x000ea20000002600 */
[----:B------:R-:W-:-:S06]  /*1c90*/  ULDC.64 UR8, c[0x0][0x248] ;  /* 0x0000920000087ab9 */ /* 0x000fcc0000000a00 */
[----:B0-----:R-:W0:Y:S08]  /*1ca0*/  @P1 LDC.64 R22, c[0x0][0x240] ;  /* 0x00009000ff161b82 */ /* 0x001e300000000a00 */
[----:B------:R-:W3:Y:S01]  /*1cb0*/  LDC R24, c[0x0][0x218] ;  /* 0x00008600ff187b82 */ /* 0x000ee20000000800 */
[----:B-1----:R-:W-:-:S07]  /*1cc0*/  IMAD.WIDE R16, R16, 0x4, R10 ;  /* 0x0000000410107825 */ /* 0x002fce00078e020a */
[----:B------:R-:W1:Y:S01]  /*1cd0*/  LDC.64 R10, c[0x0][0x250] ;  /* 0x00009400ff0a7b82 */ /* 0x000e620000000a00 */
[----:B------:R-:W4:Y:S01]  /*1ce0*/  @P1 LDG.E R21, desc[UR36][R16.64] ;  /* 0x0000002410151981 */ /* 0x000f22000c1e1900 */
[----:B------:R-:W-:Y:S01]  /*1cf0*/  USHF.R.S32.HI UR5, URZ, 0x1f, UR9 ;  /* 0x0000001f3f057899 */ /* 0x000fe20008011409 */
[----:B------:R-:W-:Y:S03]  /*1d00*/  BSSY B0, `(.L_x_619) ;  /* 0x0000054000007945 */ /* 0x000fe60003800000 */
[----:B------:R-:W-:-:S04]  /*1d10*/  ULEA.HI UR5, UP0, UR5, UR8, URZ, 0x3 ;  /* 0x0000000805057291 */ /* 0x000fc8000f81183f */
[----:B------:R-:W-:-:S04]  /*1d20*/  UIADD3.X UR4, URZ, UR9, URZ, UP0, !UPT ;  /* 0x000000093f047290 */ /* 0x000fc800087fe43f */
[----:B------:R-:W-:Y:S02]  /*1d30*/  USHF.R.S32.HI UR9, URZ, 0x3, UR4 ;  /* 0x000000033f097899 */ /* 0x000fe40008011404 */
[----:B------:R-:W-:Y:S01]  /*1d40*/  USHF.R.S64 UR5, UR5, 0x3, UR4 ;  /* 0x0000000305057899 */ /* 0x000fe20008001004 */
[----:B-1----:R-:W-:-:S04]  /*1d50*/  SHF.R.S32.HI R13, RZ, 0x1f, R11 ;  /* 0x0000001fff0d7819 */ /* 0x002fc8000001140b */
[----:B------:R-:W-:Y:S01]  /*1d60*/  LEA.HI R13, P6, R13, R10, RZ, 0x3 ;  /* 0x0000000a0d0d7211 */ /* 0x000fe200078d18ff */
[C---:B--2---:R-:W-:Y:S02]  /*1d70*/  IMAD R10, R19.reuse, 0x80, R14 ;  /* 0x00000080130a7824 */ /* 0x044fe400078e020e */
[----:B---3--:R-:W-:Y:S02]  /*1d80*/  IMAD R19, R19, -0x80, R24 ;  /* 0xffffff8013137824 */ /* 0x008fe400078e0218 */
[----:B------:R-:W-:Y:S01]  /*1d90*/  IMAD.X R8, RZ, RZ, R11, P6 ;  /* 0x000000ffff087224 */ /* 0x000fe200030e060b */
[----:B------:R-:W-:Y:S01]  /*1da0*/  SHF.R.U32.HI R10, RZ, 0x3, R10 ;  /* 0x00000003ff0a7819 */ /* 0x000fe2000001160a */
[----:B------:R-:W-:-:S03]  /*1db0*/  IMAD.MOV.U32 R11, RZ, RZ, RZ ;  /* 0x000000ffff0b7224 */ /* 0x000fc600078e00ff */
[--C-:B------:R-:W-:Y:S02]  /*1dc0*/  SHF.R.S64 R13, R13, 0x3, R8.reuse ;  /* 0x000000030d0d7819 */ /* 0x100fe40000001008 */
[----:B------:R-:W-:-:S03]  /*1dd0*/  SHF.R.S32.HI R8, RZ, 0x3, R8 ;  /* 0x00000003ff087819 */ /* 0x000fc60000011408 */
[----:B------:R-:W-:-:S04]  /*1de0*/  IMAD.WIDE.U32 R10, R13, UR11, R10 ;  /* 0x0000000b0d0a7c25 */ /* 0x000fc8000f8e000a */
[----:B------:R-:W-:Y:S02]  /*1df0*/  IMAD R8, R8, UR11, RZ ;  /* 0x0000000b08087c24 */ /* 0x000fe4000f8e02ff */
[----:B------:R-:W-:Y:S02]  /*1e00*/  @P1 IMAD.MOV.U32 R12, RZ, RZ, R10 ;  /* 0x000000ffff0c1224 */ /* 0x000fe400078e000a */
[----:B------:R-:W-:-:S04]  /*1e10*/  IMAD R13, R13, UR12, R8 ;  /* 0x0000000c0d0d7c24 */ /* 0x000fc8000f8e0208 */
[----:B------:R-:W-:Y:S01]  /*1e20*/  IMAD.IADD R13, R11, 0x1, R13 ;  /* 0x000000010b0d7824 */ /* 0x000fe200078e020d */
[----:B----4-:R-:W-:Y:S01]  /*1e30*/  @P1 SHF.R.S32.HI R8, RZ, 0x1f, R21 ;  /* 0x0000001fff081819 */ /* 0x010fe20000011415 */
[C---:B------:R-:W-:Y:S02]  /*1e40*/  @P1 IMAD R15, R21.reuse, UR9, RZ ;  /* 0x00000009150f1c24 */ /* 0x040fe4000f8e02ff */
[----:B------:R-:W-:-:S04]  /*1e50*/  @P1 IMAD.WIDE.U32 R20, R21, UR5, R12 ;  /* 0x0000000515141c25 */ /* 0x000fc8000f8e000c */
[----:B------:R-:W-:Y:S01]  /*1e60*/  @P1 IMAD R15, R8, UR5, R15 ;  /* 0x00000005080f1c24 */ /* 0x000fe2000f8e020f */
[----:B0-----:R-:W-:-:S03]  /*1e70*/  @P1 LEA R22, P6, R20, R22, 0x4 ;  /* 0x0000001614161211 */ /* 0x001fc600078c20ff */
[----:B------:R-:W-:-:S05]  /*1e80*/  @P1 IMAD.IADD R8, R21, 0x1, R15 ;  /* 0x0000000115081824 */ /* 0x000fca00078e020f */
[----:B------:R-:W-:Y:S02]  /*1e90*/  @P1 LEA.HI.X R23, R20, R23, R8, 0x4, P6 ;  /* 0x0000001714171211 */ /* 0x000fe400030f2408 */
[----:B------:R-:W-:-:S04]  /*1ea0*/  IADD3 R8, P6, R0, 0x1c000, RZ ;  /* 0x0001c00000087810 */ /* 0x000fc80007fde0ff */
[----:B------:R-:W-:Y:S01]  /*1eb0*/  @P1 LOP3.LUT R21, R8, 0x380, RZ, 0xc0, !PT ;  /* 0x0000038008151812 */ /* 0x000fe200078ec0ff */
[----:B------:R-:W-:Y:S01]  /*1ec0*/  IMAD.X R15, RZ, RZ, R7, P6 ;  /* 0x000000ffff0f7224 */ /* 0x000fe200030e0607 */
[----:B------:R-:W-:Y:S02]  /*1ed0*/  ISETP.GE.AND P6, PT, R14, R19, PT ;  /* 0x000000130e00720c */ /* 0x000fe40003fc6270 */
[----:B------:R-:W-:-:S04]  /*1ee0*/  @P1 SHF.R.U64 R21, R21, 0x3, RZ ;  /* 0x0000000315151819 */ /* 0x000fc800000012ff */
[----:B------:R-:W-:-:S04]  /*1ef0*/  @P1 LOP3.LUT R14, R21, R8, RZ, 0x3c, !PT ;  /* 0x00000008150e1212 */ /* 0x000fc800078e3cff */
[----:B------:R-:W-:-:S05]  /*1f00*/  @P1 MOV R19, R14 ;  /* 0x0000000e00131202 */ /* 0x000fca0000000f00 */
[----:B------:R-:W-:Y:S01]  /*1f10*/  @!PT LDS RZ, [RZ] ;  /* 0x00000000fffff984 */ /* 0x000fe20000000800 */
[----:B------:R-:W-:Y:S01]  /*1f20*/  @!PT LDS RZ, [RZ] ;  /* 0x00000000fffff984 */ /* 0x000fe20000000800 */
[----:B------:R-:W-:Y:S01]  /*1f30*/  @!PT LDS RZ, [RZ] ;  /* 0x00000000fffff984 */ /* 0x000fe20000000800 */
[----:B------:R0:W-:Y:S01]  /*1f40*/  @P1 LDGSTS.E.LTC128B.128 [R19], desc[UR36][R22.64], !P6 ;  /* 0x0000000016131fae */ /* 0x0001e2000f121d64 */
[----:B------:R-:W-:Y:S05]  /*1f50*/  @P1 BRA `(.L_x_620) ;  /* 0x0000000000b81947 */ /* 0x000fea0003800000 */
[----:B------:R-:W-:Y:S02]  /*1f60*/  IADD3 R29, P1, R0, 0x1c002, RZ ;  /* 0x0001c002001d7810 */ /* 0x000fe40007f3e0ff */
[----:B------:R-:W-:Y:S02]  /*1f70*/  LOP3.LUT R26, R8, 0x380, RZ, 0xc0, !PT ;  /* 0x00000380081a7812 */ /* 0x000fe400078ec0ff */
[----:B------:R-:W-:Y:S01]  /*1f80*/  LOP3.LUT R20, R29, 0x380, RZ, 0xc0, !PT ;  /* 0x000003801d147812 */ /* 0x000fe200078ec0ff */
[--C-:B------:R-:W-:Y:S01]  /*1f90*/  IMAD.X R21, RZ, RZ, R7.reuse, P1 ;  /* 0x000000ffff157224 */ /* 0x100fe200008e0607 */
[----:B------:R-:W-:Y:S02]  /*1fa0*/  IADD3 R27, P1, R0, 0x1c004, RZ ;  /* 0x0001c004001b7810 */ /* 0x000fe40007f3e0ff */
[----:B------:R-:W-:Y:S02]  /*1fb0*/  SHF.R.U64 R20, R20, 0x3, RZ ;  /* 0x0000000314147819 */ /* 0x000fe400000012ff */
[----:B0-----:R-:W-:Y:S01]  /*1fc0*/  LOP3.LUT R22, R27, 0x380, RZ, 0xc0, !PT ;  /* 0x000003801b167812 */ /* 0x001fe200078ec0ff */
[----:B------:R-:W-:Y:S01]  /*1fd0*/  IMAD.X R23, RZ, RZ, R7, P1 ;  /* 0x000000ffff177224 */ /* 0x000fe200008e0607 */
[----:B------:R-:W-:-:S02]  /*1fe0*/  IADD3 R19, P1, R0, 0x1c006, RZ ;  /* 0x0001c00600137810 */ /* 0x000fc40007f3e0ff */
[----:B------:R-:W-:Y:S02]  /*1ff0*/  SHF.R.U64 R22, R22, 0x3, RZ ;  /* 0x0000000316167819 */ /* 0x000fe400000012ff */
[----:B------:R-:W-:Y:S01]  /*2000*/  LOP3.LUT R14, R19, 0x380, RZ, 0xc0, !PT ;  /* 0x00000380130e7812 */ /* 0x000fe200078ec0ff */
[--C-:B------:R-:W-:Y:S01]  /*2010*/  IMAD.X R25, RZ, RZ, R7.reuse, P1 ;  /* 0x000000ffff197224 */ /* 0x100fe200008e0607 */
[----:B------:R-:W-:Y:S02]  /*2020*/  IADD3 R32, P1, R0, 0x1c008, RZ ;  /* 0x0001c00800207810 */ /* 0x000fe40007f3e0ff */
[----:B------:R-:W-:Y:S02]  /*2030*/  SHF.R.U64 R14, R14, 0x3, RZ ;  /* 0x000000030e0e7819 */ /* 0x000fe400000012ff */
[----:B------:R-:W-:Y:S01]  /*2040*/  LOP3.LUT R22, R22, R27, RZ, 0x3c, !PT ;  /* 0x0000001b16167212 */ /* 0x000fe200078e3cff */
[----:B------:R-:W-:Y:S01]  /*2050*/  IMAD.X R35, RZ, RZ, R7, P1 ;  /* 0x000000ffff237224 */ /* 0x000fe200008e0607 */
[----:B------:R-:W-:-:S02]  /*2060*/  IADD3 R30, P1, R0, 0x1c00a, RZ ;  /* 0x0001c00a001e7810 */ /* 0x000fc40007f3e0ff */
[----:B------:R-:W-:Y:S02]  /*2070*/  LOP3.LUT R20, R20, R29, RZ, 0x3c, !PT ;  /* 0x0000001d14147212 */ /* 0x000fe400078e3cff */
[----:B------:R-:W-:Y:S01]  /*2080*/  SHF.R.U64 R33, R26, 0x3, RZ ;  /* 0x000000031a217819 */ /* 0x000fe200000012ff */
[--C-:B------:R-:W-:Y:S01]  /*2090*/  IMAD.X R37, RZ, RZ, R7.reuse, P1 ;  /* 0x000000ffff257224 */ /* 0x100fe200008e0607 */
[----:B------:R-:W-:Y:S02]  /*20a0*/  IADD3 R28, P1, R0, 0x1c00c, RZ ;  /* 0x0001c00c001c7810 */ /* 0x000fe40007f3e0ff */
[----:B------:R-:W-:Y:S02]  /*20b0*/  LOP3.LUT R31, R32, 0x380, RZ, 0xc0, !PT ;  /* 0x00000380201f7812 */ /* 0x000fe400078ec0ff */
[----:B------:R-:W-:Y:S01]  /*20c0*/  LOP3.LUT R24, R14, R19, RZ, 0x3c, !PT ;  /* 0x000000130e187212 */ /* 0x000fe200078e3cff */
[----:B------:R-:W-:Y:S01]  /*20d0*/  IMAD.X R39, RZ, RZ, R7, P1 ;  /* 0x000000ffff277224 */ /* 0x000fe200008e0607 */
[----:B------:R-:W-:-:S02]  /*20e0*/  IADD3 R27, P1, R0, 0x1c00e, RZ ;  /* 0x0001c00e001b7810 */ /* 0x000fc40007f3e0ff */
[----:B------:R-:W-:Y:S02]  /*20f0*/  LOP3.LUT R29, R30, 0x380, RZ, 0xc0, !PT ;  /* 0x000003801e1d7812 */ /* 0x000fe400078ec0ff */
[----:B------:R-:W-:Y:S02]  /*2100*/  LOP3.LUT R19, R28, 0x380, RZ, 0xc0, !PT ;  /* 0x000003801c137812 */ /* 0x000fe400078ec0ff */
[----:B------:R-:W-:Y:S02]  /*2110*/  LOP3.LUT R26, R27, 0x380, RZ, 0xc0, !PT ;  /* 0x000003801b1a7812 */ /* 0x000fe400078ec0ff */
[----:B------:R-:W-:Y:S02]  /*2120*/  LOP3.LUT R14, R33, R8, RZ, 0x3c, !PT ;  /* 0x00000008210e7212 */ /* 0x000fe400078e3cff */
[----:B------:R-:W-:Y:S02]  /*2130*/  SHF.R.U64 R31, R31, 0x3, RZ ;  /* 0x000000031f1f7819 */ /* 0x000fe400000012ff */
[----:B------:R-:W-:Y:S01]  /*2140*/  SHF.R.U64 R29, R29, 0x3, RZ ;  /* 0x000000031d1d7819 */ /* 0x000fe200000012ff */
[----:B------:R1:W-:Y:S01]  /*2150*/  ST.E.U16 desc[UR36][R14.64], RZ ;  /* 0x000000ff0e007985 */ /* 0x0003e2000c101524 */
[----:B------:R-:W-:-:S02]  /*2160*/  SHF.R.U64 R19, R19, 0x3, RZ ;  /* 0x0000000313137819 */ /* 0x000fc400000012ff */
[----:B------:R-:W-:Y:S01]  /*2170*/  SHF.R.U64 R26, R26, 0x3, RZ ;  /* 0x000000031a1a7819 */ /* 0x000fe200000012ff */
[----:B------:R1:W-:Y:S01]  /*2180*/  ST.E.U16 desc[UR36][R20.64], RZ ;  /* 0x000000ff14007985 */ /* 0x0003e2000c101524 */
[----:B------:R-:W-:Y:S02]  /*2190*/  LOP3.LUT R34, R31, R32, RZ, 0x3c, !PT ;  /* 0x000000201f227212 */ /* 0x000fe400078e3cff */
[----:B------:R-:W-:Y:S01]  /*21a0*/  LOP3.LUT R36, R29, R30, RZ, 0x3c, !PT ;  /* 0x0000001e1d247212 */ /* 0x000fe200078e3cff */
[----:B------:R1:W-:Y:S01]  /*21b0*/  ST.E.U16 desc[UR36][R22.64], RZ ;  /* 0x000000ff16007985 */ /* 0x0003e2000c101524 */
[----:B------:R-:W-:Y:S02]  /*21c0*/  LOP3.LUT R38, R19, R28, RZ, 0x3c, !PT ;  /* 0x0000001c13267212 */ /* 0x000fe400078e3cff */
[----:B------:R-:W-:Y:S01]  /*21d0*/  LOP3.LUT R26, R26, R27, RZ, 0x3c, !PT ;  /* 0x0000001b1a1a7212 */ /* 0x000fe200078e3cff */
[----:B------:R-:W-:Y:S01]  /*21e0*/  IMAD.X R27, RZ, RZ, R7, P1 ;  /* 0x000000ffff1b7224 */ /* 0x000fe200008e0607 */
[----:B------:R1:W-:Y:S04]  /*21f0*/  ST.E.U16 desc[UR36][R24.64], RZ ;  /* 0x000000ff18007985 */ /* 0x0003e8000c101524 */
[----:B------:R1:W-:Y:S04]  /*2200*/  ST.E.U16 desc[UR36][R34.64], RZ ;  /* 0x000000ff22007985 */ /* 0x0003e8000c101524 */
[----:B------:R1:W-:Y:S04]  /*2210*/  ST.E.U16 desc[UR36][R36.64], RZ ;  /* 0x000000ff24007985 */ /* 0x0003e8000c101524 */
[----:B------:R1:W-:Y:S04]  /*2220*/  ST.E.U16 desc[UR36][R38.64], RZ ;  /* 0x000000ff26007985 */ /* 0x0003e8000c101524 */
[----:B------:R1:W-:Y:S02]  /*2230*/  ST.E.U16 desc[UR36][R26.64], RZ ;  /* 0x000000ff1a007985 */ /* 0x0003e4000c101524 */
.L_x_620:
[----:B------:R-:W-:Y:S05]  /*2240*/  BSYNC B0 ;  /* 0x0000000000007941 */ /* 0x000fea0003800000 */
.L_x_619:
        /* <DEDUP_REMOVED lines=24> */
.L_x_622:
[C---:B-1----:R-:W-:Y:S02]  /*23d0*/  IADD3 R14, P1, R0.reuse, 0x1d000, RZ ;  /* 0x0001d000000e7810 */ /* 0x042fe40007f3e0ff */
[----:B------:R-:W-:Y:S02]  /*23e0*/  IADD3 R20, P3, R0, 0x1d002, RZ ;  /* 0x0001d00200147810 */ /* 0x000fe40007f7e0ff */
[----:B------:R-:W-:Y:S01]  /*23f0*/  LOP3.LUT R24, R14, 0x380, RZ, 0xc0, !PT ;  /* 0x000003800e187812 */ /* 0x000fe200078ec0ff */
[--C-:B------:R-:W-:Y:S01]  /*2400*/  IMAD.X R31, RZ, RZ, R7.reuse, P1 ;  /* 0x000000ffff1f7224 */ /* 0x100fe200008e0607 */
[----:B0-----:R-:W-:Y:S01]  /*2410*/  IADD3 R23, P1, R0, 0x1d004, RZ ;  /* 0x0001d00400177810 */ /* 0x001fe20007f3e0ff */
[----:B------:R-:W-:Y:S01]  /*2420*/  IMAD.X R21, RZ, RZ, R7, P3 ;  /* 0x000000ffff157224 */ /* 0x000fe200018e0607 */
[----:B------:R-:W-:Y:S02]  /*2430*/  LOP3.LUT R19, R20, 0x380, RZ, 0xc0, !PT ;  /* 0x0000038014137812 */ /* 0x000fe400078ec0ff */
[----:B------:R-:W-:-:S02]  /*2440*/  LOP3.LUT R22, R23, 0x380, RZ, 0xc0, !PT ;  /* 0x0000038017167812 */ /* 0x000fc400078ec0ff */
[----:B------:R-:W-:Y:S02]  /*2450*/  SHF.R.U64 R25, R24, 0x3, RZ ;  /* 0x0000000318197819 */ /* 0x000fe400000012ff */
[----:B------:R-:W-:Y:S02]  /*2460*/  IADD3 R27, P3, R0, 0x1d006, RZ ;  /* 0x0001d006001b7810 */ /* 0x000fe40007f7e0ff */
[----:B------:R-:W-:Y:S02]  /*2470*/  SHF.R.U64 R22, R22, 0x3, RZ ;  /* 0x0000000316167819 */ /* 0x000fe400000012ff */
[----:B------:R-:W-:Y:S02]  /*2480*/  SHF.R.U64 R19, R19, 0x3, RZ ;  /* 0x0000000313137819 */ /* 0x000fe400000012ff */
[----:B------:R-:W-:Y:S01]  /*2490*/  LOP3.LUT R30, R25, R14, RZ, 0x3c, !PT ;  /* 0x0000000e191e7212 */ /* 0x000fe200078e3cff */
[----:B------:R-:W-:Y:S01]  /*24a0*/  IMAD.X R25, RZ, RZ, R7, P3 ;  /* 0x000000ffff197224 */ /* 0x000fe200018e0607 */
[----:B------:R-:W-:-:S02]  /*24b0*/  LOP3.LUT R14, R27, 0x380, RZ, 0xc0, !PT ;  /* 0x000003801b0e7812 */ /* 0x000fc400078ec0ff */
[----:B------:R-:W-:Y:S01]  /*24c0*/  LOP3.LUT R22, R22, R23, RZ, 0x3c, !PT ;  /* 0x0000001716167212 */ /* 0x000fe200078e3cff */
[--C-:B------:R-:W-:Y:S01]  /*24d0*/  IMAD.X R23, RZ, RZ, R7.reuse, P1 ;  /* 0x000000ffff177224 */ /* 0x100fe200008e0607 */
[----:B------:R-:W-:Y:S01]  /*24e0*/  LOP3.LUT R20, R19, R20, RZ, 0x3c, !PT ;  /* 0x0000001413147212 */ /* 0x000fe200078e3cff */
[----:B------:R0:W-:Y:S01]  /*24f0*/  ST.E.U16 desc[UR36][R30.64], RZ ;  /* 0x000000ff1e007985 */ /* 0x0001e2000c101524 */
[----:B------:R-:W-:Y:S02]  /*2500*/  IADD3 R33, P1, R0, 0x1d008, RZ ;  /* 0x0001d00800217810 */ /* 0x000fe40007f3e0ff */
[----:B------:R-:W-:Y:S01]  /*2510*/  SHF.R.U64 R14, R14, 0x3, RZ ;  /* 0x000000030e0e7819 */ /* 0x000fe200000012ff */
[----:B------:R0:W-:Y:S01]  /*2520*/  ST.E.U16 desc[UR36][R20.64], RZ ;  /* 0x000000ff14007985 */ /* 0x0001e2000c101524 */
        /* <DEDUP_REMOVED lines=9> */
[----:B------:R-:W-:Y:S02]  /*25c0*/  LOP3.LUT R14, R19, 0x380, RZ, 0xc0, !PT ;  /* 0x00000380130e7812 */ /* 0x000fe400078ec0ff */
        /* <DEDUP_REMOVED lines=16> */
.L_x_623:
[----:B------:R-:W-:Y:S05]  /*26d0*/  BSYNC B0 ;  /* 0x0000000000007941 */ /* 0x000fea0003800000 */
.L_x_621:
[----:B------:R-:W-:Y:S04]  /*26e0*/  BSSY B0, `(.L_x_624) ;  /* 0x0000048000007945 */ /* 0x000fe80003800000 */
        /* <DEDUP_REMOVED lines=23> */
.L_x_625:
[C---:B------:R-:W-:Y:S02]  /*2860*/  IADD3 R14, P1, R0.reuse, 0x1e000, RZ ;  /* 0x0001e000000e7810 */ /* 0x040fe40007f3e0ff */
[C---:B0-----:R-:W-:Y:S02]  /*2870*/  IADD3 R21, P3, R0.reuse, 0x1e002, RZ ;  /* 0x0001e00200157810 */ /* 0x041fe40007f7e0ff */
[C---:B-1----:R-:W-:Y:S01]  /*2880*/  IADD3 R23, P4, R0.reuse, 0x1e004, RZ ;  /* 0x0001e00400177810 */ /* 0x042fe20007f9e0ff */
[----:B------:R-:W-:Y:S01]  /*2890*/  IMAD.X R33, RZ, RZ, R7, P1 ;  /* 0x000000ffff217224 */ /* 0x000fe200008e0607 */
[----:B------:R-:W-:Y:S02]  /*28a0*/  LOP3.LUT R20, R21, 0x380, RZ, 0xc0, !PT ;  /* 0x0000038015147812 */ /* 0x000fe400078ec0ff */
[----:B------:R-:W-:Y:S02]  /*28b0*/  IADD3 R25, P1, R0, 0x1e006, RZ ;  /* 0x0001e00600197810 */ /* 0x000fe40007f3e0ff */
        /* <DEDUP_REMOVED lines=42> */
.L_x_626:
[----:B------:R-:W-:Y:S05]  /*2b60*/  BSYNC B0 ;  /* 0x0000000000007941 */ /* 0x000fea0003800000 */
.L_x_624:
        /* <DEDUP_REMOVED lines=24> */
.L_x_628:
[C---:B0-----:R-:W-:Y:S02]  /*2cf0*/  IADD3 R32, P1, R0.reuse, 0x1f000, RZ ;  /* 0x0001f00000207810 */ /* 0x041fe40007f3e0ff */
[C---:B------:R-:W-:Y:S02]  /*2d00*/  IADD3 R17, P3, R0.reuse, 0x1f002, RZ ;  /* 0x0001f00200117810 */ /* 0x040fe40007f7e0ff */
[C---:B------:R-:W-:Y:S02]  /*2d10*/  IADD3 R21, P5, R0.reuse, 0x1f004, RZ ;  /* 0x0001f00400157810 */ /* 0x040fe40007fbe0ff */
[----:B-1----:R-:W-:Y:S02]  /*2d20*/  IADD3 R23, P4, R0, 0x1f006, RZ ;  /* 0x0001f00600177810 */ /* 0x002fe40007f9e0ff */
        /* <DEDUP_REMOVED lines=14> */
[----:B------:R-:W-:Y:S01]  /*2e10*/  IADD3 R25, P1, R0, 0x1f008, RZ ;  /* 0x0001f00800197810 */ /* 0x000fe20007f3e0ff */
[----:B------:R0:W-:Y:S01]  /*2e20*/  ST.E.U16 desc[UR36][R32.64], RZ ;  /* 0x000000ff20007985 */ /* 0x0001e2000c101524 */
        /* <DEDUP_REMOVED lines=11> */
[----:B------:R-:W-:Y:S02]  /*2ee0*/  LOP3.LUT R30, R31, 0x380, RZ, 0xc0, !PT ;  /* 0x000003801f1e7812 */ /* 0x000fe400078ec0ff */
[----:B------:R-:W-:-:S02]  /*2ef0*/  SHF.R.U64 R24, R24, 0x3, RZ ;  /* 0x0000000318187819 */ /* 0x000fc400000012ff */
[----:B------:R-:W-:Y:S02]  /*2f00*/  SHF.R.U64 R26, R26, 0x3, RZ ;  /* 0x000000031a1a7819 */ /* 0x000fe400000012ff */
[----:B------:R-:W-:Y:S02]  /*2f10*/  SHF.R.U64 R28, R28, 0x3, RZ ;  /* 0x000000031c1c7819 */ /* 0x000fe400000012ff */
[----:B------:R-:W-:Y:S02]  /*2f20*/  SHF.R.U64 R30, R30, 0x3, RZ ;  /* 0x000000031e1e7819 */ /* 0x000fe400000012ff */
        /* <DEDUP_REMOVED lines=12> */
.L_x_629:
[----:B------:R-:W-:Y:S05]  /*2ff0*/  BSYNC B0 ;  /* 0x0000000000007941 */ /* 0x000fea0003800000 */
.L_x_627:
[----:B------:R-:W-:Y:S01]  /*3000*/  NOP ;  /* 0x0000000000007918 */ /* 0x000fe20000000000 */
[----:B------:R-:W-:Y:S01]  /*3010*/  SYNCS.ARRIVE.TRANS64.RED.A0T1 RZ, [UR10+0x38000], RZ ;  /* 0x038000ffffff79a7 */ /* 0x000fe2000820040a */
[----:B------:R-:W-:Y:S01]  /*3020*/  ARRIVES.LDGSTSBAR.64.TRANSCNT [UR10+0x38000] ;  /* 0x03800000ff0079b0 */ /* 0x000fe20008000a8a */
[----:B------:R-:W-:Y:S01]  /*3030*/  NOP ;  /* 0x0000000000007918 */ /* 0x000fe20000000000 */
[----:B------:R-:W-:Y:S05]  /*3040*/  @!P0 BRA `(.L_x_630) ;  /* 0x0000000000048947 */ /* 0x000fea0003800000 */
[----:B------:R-:W-:Y:S01]  /*3050*/  BPT.TRAP 0x1 ;  /* 0x000000040000795c */ /* 0x000fe20000300000 */
.L_x_630:
[----:B------:R-:W-:Y:S01]  /*3060*/  ISETP.GE.AND P1, PT, R9, 0x41, PT ;  /* 0x000000410900780c */ /* 0x000fe20003f26270 */
[----:B------:R-:W-:-:S12]  /*3070*/  SYNCS.ARRIVE.TRANS64.A1T0 RZ, [UR10+0x38000], RZ ;  /* 0x038000ffffff79a7 */ /* 0x000fd8000810000a */
[----:B------:R-:W-:Y:S05]  /*3080*/  @!P1 BRA `(.L_x_631) ;  /* 0x0000000800b49947 */ /* 0x000fea0003800000 */
[----:B------:R-:W-:Y:S01]  /*3090*/  IADD3 R9, R6, 0x40, R9 ;  /* 0x0000004006097810 */ /* 0x000fe20007ffe009 */
[----:B01----:R-:W-:Y:S01]  /*30a0*/  IMAD.MOV.U32 R16, RZ, RZ, 0x80 ;  /* 0x00000080ff107424 */ /* 0x003fe200078e00ff */
[----:B------:R-:W-:Y:S01]  /*30b0*/  ULDC.64 UR14, c[0x0][0x2c0] ;  /* 0x0000b000000e7ab9 */ /* 0x000fe20000000a00 */
[----:B------:R-:W-:Y:S01]  /*30c0*/  IMAD.MOV.U32 R17, RZ, RZ, 0x0 ;  /* 0x00000000ff117424 */ /* 0x000fe200078e00ff */
[----:B------:R-:W-:Y:S01]  /*30d0*/  ULDC.64 UR16, c[0x0][0x2c8] ;  /* 0x0000b20000107ab9 */ /* 0x000fe20000000a00 */
[C---:B------:R-:W-:Y:S01]  /*30e0*/  IMAD R9, R18.reuse, -0x40, R9 ;  /* 0xffffffc012097824 */ /* 0x040fe200078e0209 */
[----:B------:R-:W-:Y:S01]  /*30f0*/  UMOV UR7, 0x1 ;  /* 0x0000000100077882 */ /* 0x000fe20000000000 */
[----:B------:R-:W-:Y:S01]  /*3100*/  VIADD R38, R18, 0x1 ;  /* 0x0000000112267836 */ /* 0x000fe20000000000 */
[----:B------:R-:W-:Y:S01]  /*3110*/  UMOV UR4, 0x1 ;  /* 0x0000000100047882 */ /* 0x000fe20000000000 */
[----:B------:R-:W-:-:S03]  /*3120*/  IMAD.WIDE R16, R9, 0x4, R16 ;  /* 0x0000000409107825 */ /* 0x000fc600078e0210 */
[C---:B------:R-:W-:Y:S02]  /*3130*/  IADD3 R6, P1, R16.reuse, UR14, RZ ;  /* 0x0000000e10067c10 */ /* 0x040fe4000ff3e0ff */
[----:B------:R-:W-:Y:S02]  /*3140*/  IADD3 R20, P3, R16, UR16, RZ ;  /* 0x0000001010147c10 */ /* 0x000fe4000ff7e0ff */
[C---:B------:R-:W-:Y:S01]  /*3150*/  IADD3.X R9, R17.reuse, UR15, RZ, P1, !PT ;  /* 0x0000000f11097c10 */ /* 0x040fe20008ffe4ff */
[----:B------:R-:W-:Y:S01]  /*3160*/  ULDC.64 UR14, c[0x0][0x228] ;  /* 0x00008a00000e7ab9 */ /* 0x000fe20000000a00 */
[----:B------:R-:W-:Y:S01]  /*3170*/  IADD3.X R21, R17, UR17, RZ, P3, !PT ;  /* 0x0000001111157c10 */ /* 0x000fe20009ffe4ff */
[----:B------:R-:W-:-:S08]  /*3180*/  ULDC.64 UR16, c[0x0][0x240] ;  /* 0x0000900000107ab9 */ /* 0x000fd00000000a00 */
.L_x_635:
[----:B------:R-:W-:Y:S02]  /*3190*/  IMAD.MOV.U32 R16, RZ, RZ, R6 ;  /* 0x000000ffff107224 */ /* 0x000fe400078e0006 */
[----:B------:R-:W-:Y:S01]  /*31a0*/  IMAD.MOV.U32 R17, RZ, RZ, R9 ;  /* 0x000000ffff117224 */ /* 0x000fe200078e0009 */
[----:B-1----:R-:W-:Y:S06]  /*31b0*/  @!P0 BRA `(.L_x_632) ;  /* 0x0000000000048947 */ /* 0x002fec0003800000 */
[----:B------:R-:W-:Y:S01]  /*31c0*/  BPT.TRAP 0x1 ;  /* 0x000000040000795c */ /* 0x000fe20000300000 */
.L_x_632:
[----:B------:R-:W-:Y:S01]  /*31d0*/  ULEA UR11, UR4, UR10, 0x3 ;  /* 0x0000000a040b7291 */ /* 0x000fe2000f8e183f */
[----:B------:R-:W-:-:S05]  /*31e0*/  IMAD.U32 R6, RZ, RZ, UR7 ;  /* 0x00000007ff067e24 */ /* 0x000fca000f8e00ff */
[----:B------:R-:W-:-:S04]  /*31f0*/  SHF.L.U32 R6, R6, 0x1f, RZ ;  /* 0x0000001f06067819 */ /* 0x000fc800000006ff */
[----:B------:R-:W0:Y:S02]  /*3200*/  SYNCS.PHASECHK.TRANS64.TRYWAIT P1, [UR11+0x38038], R6 ;  /* 0x03803806ff0075a7 */ /* 0x000e24000802014b */
[----:B0-----:R-:W-:Y:S05]  /*3210*/  @!P1 BRA `(.L_x_633) ;  /* 0x0000009c00bc9947 */ /* 0x001fea0003800000 */
.L_x_935:
[----:B------:R-:W2:Y:S04]  /*3220*/  LDG.E R19, desc[UR36][R16.64+-0x80] ;  /* 0xffff802410137981 */ /* 0x000ea8000c1e1900 */
[----:B------:R-:W3:Y:S04]  /*3230*/  LDG.E R39, desc[UR36][R16.64+-0x40] ;  /* 0xffffc02410277981 */ /* 0x000ee8000c1e1900 */
[----:B------:R-:W4:Y:S04]  /*3240*/  LDG.E R41, desc[UR36][R16.64] ;  /* 0x0000002410297981 */ /* 0x000f28000c1e1900 */
[----:B------:R-:W5:Y:S04]  /*3250*/  LDG.E R45, desc[UR36][R20.64+-0x80] ;  /* 0xffff8024142d7981 */ /* 0x000f68000c1e1900 */
[----:B------:R-:W5:Y:S04]  /*3260*/  LDG.E R43, desc[UR36][R16.64+0x40] ;  /* 0x00004024102b7981 */ /* 0x000f68000c1e1900 */
[----:B------:R-:W5:Y:S04]  /*3270*/  LDG.E R47, desc[UR36][R20.64+-0x40] ;  /* 0xffffc024142f7981 */ /* 0x000f68000c1e1900 */
[----:B------:R-:W5:Y:S04]  /*3280*/  LDG.E R49, desc[UR36][R20.64] ;  /* 0x0000002414317981 */ /* 0x000f68000c1e1900 */
[----:B------:R-:W5:Y:S01]  /*3290*/  LDG.E R51, desc[UR36][R20.64+0x40] ;  /* 0x0000402414337981 */ /* 0x000f62000c1e1900 */
[----:B------:R-:W-:Y:S01]  /*32a0*/  USHF.L.U32 UR8, UR4, 0xd, URZ ;  /* 0x0000000d04087899 */ /* 0x000fe2000800063f */
[----:B0-----:R-:W-:-:S05]  /*32b0*/  IMAD.MOV.U32 R6, RZ, RZ, R0 ;  /* 0x000000ffff067224 */ /* 0x001fca00078e0000 */
[----:B------:R-:W-:Y:S02]  /*32c0*/  IMAD.U32 R25, RZ, RZ, UR8 ;  /* 0x00000008ff197e24 */ /* 0x000fe4000f8e00ff */
[----:B------:R-:W-:Y:S02]  /*32d0*/  IMAD.MOV.U32 R9, RZ, RZ, R15 ;  /* 0x000000ffff097224 */ /* 0x000fe400078e000f */
[----:B------:R-:W-:-:S04]  /*32e0*/  IMAD.WIDE R22, R25, 0x2, R6 ;  /* 0x0000000219167825 */ /* 0x000fc800078e0206 */
[----:B------:R-:W-:Y:S01]  /*32f0*/  IMAD.WIDE R24, R25, 0x2, R8 ;  /* 0x0000000219187825 */ /* 0x000fe200078e0208 */
[C---:B------:R-:W-:Y:S02]  /*3300*/  IADD3 R9, P4, R22.reuse, 0x3000, RZ ;  /* 0x0000300016097810 */ /* 0x040fe40007f9e0ff */
[----:B------:R-:W-:Y:S02]  /*3310*/  LOP3.LUT R31, R22, 0x380, RZ, 0xc0, !PT ;  /* 0x00000380161f7812 */ /* 0x000fe400078ec0ff */
[----:B------:R-:W-:Y:S02]  /*3320*/  LOP3.LUT R6, R9, 0x380, RZ, 0xc0, !PT ;  /* 0x0000038009067812 */ /* 0x000fe400078ec0ff */
[----:B------:R-:W-:Y:S02]  /*3330*/  SHF.R.U64 R31, R31, 0x3, RZ ;  /* 0x000000031f1f7819 */ /* 0x000fe400000012ff */
[----:B------:R-:W-:Y:S02]  /*3340*/  SHF.R.U64 R6, R6, 0x3, RZ ;  /* 0x0000000306067819 */ /* 0x000fe400000012ff */
[----:B------:R-:W-:-:S02]  /*3350*/  IADD3 R35, P1, R22, 0x1000, RZ ;  /* 0x0000100016237810 */ /* 0x000fc40007f3e0ff */
[----:B------:R-:W-:Y:S02]  /*3360*/  IADD3 R33, P3, R22, 0x2000, RZ ;  /* 0x0000200016217810 */ /* 0x000fe40007f7e0ff */
[----:B------:R-:W-:Y:S01]  /*3370*/  LOP3.LUT R22, R31, R22, RZ, 0x3c, !PT ;  /* 0x000000161f167212 */ /* 0x000fe200078e3cff */
[----:B------:R-:W-:Y:S01]  /*3380*/  IMAD.X R31, RZ, RZ, R23, P4 ;  /* 0x000000ffff1f7224 */ /* 0x000fe200020e0617 */
[----:B------:R-:W-:Y:S02]  /*3390*/  LOP3.LUT R30, R6, R9, RZ, 0x3c, !PT ;  /* 0x00000009061e7212 */ /* 0x000fe400078e3cff */
[C---:B------:R-:W-:Y:S02]  /*33a0*/  IADD3 R9, P4, R24.reuse, 0x3000, RZ ;  /* 0x0000300018097810 */ /* 0x040fe40007f9e0ff */
[----:B------:R-:W-:Y:S02]  /*33b0*/  LOP3.LUT R37, R24, 0x380, RZ, 0xc0, !PT ;  /* 0x0000038018257812 */ /* 0x000fe400078ec0ff */
[----:B------:R-:W-:-:S02]  /*33c0*/  LOP3.LUT R26, R35, 0x380, RZ, 0xc0, !PT ;  /* 0x00000380231a7812 */ /* 0x000fc400078ec0ff */
[----:B------:R-:W-:Y:S02]  /*33d0*/  LOP3.LUT R14, R33, 0x380, RZ, 0xc0, !PT ;  /* 0x00000380210e7812 */ /* 0x000fe400078ec0ff */
[----:B------:R-:W-:Y:S02]  /*33e0*/  LOP3.LUT R6, R9, 0x380, RZ, 0xc0, !PT ;  /* 0x0000038009067812 */ /* 0x000fe400078ec0ff */
[----:B------:R-:W-:Y:S01]  /*33f0*/  SHF.R.U64 R37, R37, 0x3, RZ ;  /* 0x0000000325257819 */ /* 0x000fe200000012ff */
[--C-:B------:R-:W-:Y:S01]  /*3400*/  IMAD.X R27, RZ, RZ, R23.reuse, P1 ;  /* 0x000000ffff1b7224 */ /* 0x100fe200008e0617 */
[----:B------:R-:W-:Y:S01]  /*3410*/  SHF.R.U64 R26, R26, 0x3, RZ ;  /* 0x000000031a1a7819 */ /* 0x000fe200000012ff */
[----:B------:R-:W-:Y:S01]  /*3420*/  IMAD.X R29, RZ, RZ, R23, P3 ;  /* 0x000000ffff1d7224 */ /* 0x000fe200018e0617 */
[----:B------:R-:W-:Y:S02]  /*3430*/  SHF.R.U64 R14, R14, 0x3, RZ ;  /* 0x000000030e0e7819 */ /* 0x000fe400000012ff */
[----:B------:R-:W-:-:S02]  /*3440*/  IADD3 R55, P1, R24, 0x1000, RZ ;  /* 0x0000100018377810 */ /* 0x000fc40007f3e0ff */
[----:B------:R-:W-:Y:S02]  /*3450*/  IADD3 R53, P3, R24, 0x2000, RZ ;  /* 0x0000200018357810 */ /* 0x000fe40007f7e0ff */
[----:B------:R-:W-:Y:S02]  /*3460*/  SHF.R.U64 R6, R6, 0x3, RZ ;  /* 0x0000000306067819 */ /* 0x000fe400000012ff */
[----:B------:R-:W-:Y:S01]  /*3470*/  LOP3.LUT R24, R37, R24, RZ, 0x3c, !PT ;  /* 0x0000001825187212 */ /* 0x000fe200078e3cff */
[--C-:B------:R-:W-:Y:S01]  /*3480*/  IMAD.X R37, RZ, RZ, R25.reuse, P4 ;  /* 0x000000ffff257224 */ /* 0x100fe200020e0619 */
[----:B------:R-:W-:Y:S01]  /*3490*/  LOP3.LUT R26, R26, R35, RZ, 0x3c, !PT ;  /* 0x000000231a1a7212 */ /* 0x000fe200078e3cff */
[--C-:B------:R-:W-:Y:S01]  /*34a0*/  IMAD.X R35, RZ, RZ, R25.reuse, P3 ;  /* 0x000000ffff237224 */ /* 0x100fe200018e0619 */
[----:B------:R-:W-:Y:S01]  /*34b0*/  LOP3.LUT R28, R14, R33, RZ, 0x3c, !PT ;  /* 0x000000210e1c7212 */ /* 0x000fe200078e3cff */
[----:B------:R-:W-:Y:S01]  /*34c0*/  IMAD.X R33, RZ, RZ, R25, P1 ;  /* 0x000000ffff217224 */ /* 0x000fe200008e0619 */
[----:B------:R-:W-:-:S02]  /*34d0*/  LOP3.LUT R36, R6, R9, RZ, 0x3c, !PT ;  /* 0x0000000906247212 */ /* 0x000fc400078e3cff */
[----:B------:R-:W-:Y:S02]  /*34e0*/  MOV R59, R24 ;  /* 0x00000018003b7202 */ /* 0x000fe40000000f00 */
[----:B------:R-:W-:Y:S01]  /*34f0*/  MOV R57, R30 ;  /* 0x0000001e00397202 */ /* 0x000fe20000000f00 */
[----:B------:R-:W-:Y:S01]  /*3500*/  IMAD.MOV.U32 R30, RZ, RZ, R2 ;  /* 0x000000ffff1e7224 */ /* 0x000fe200078e0002 */
[----:B------:R-:W-:Y:S01]  /*3510*/  LOP3.LUT R14, R53, 0x380, RZ, 0xc0, !PT ;  /* 0x00000380350e7812 */ /* 0x000fe200078ec0ff */
[----:B------:R-:W-:Y:S01]  /*3520*/  IMAD.MOV.U32 R31, RZ, RZ, R5 ;  /* 0x000000ffff1f7224 */ /* 0x000fe200078e0005 */
[----:B------:R-:W-:Y:S02]  /*3530*/  LOP3.LUT R32, R55, 0x380, RZ, 0xc0, !PT ;  /* 0x0000038037207812 */ /* 0x000fe400078ec0ff */
[----:B------:R-:W-:Y:S02]  /*3540*/  MOV R9, R22 ;  /* 0x0000001600097202 */ /* 0x000fe40000000f00 */
[----:B------:R-:W-:-:S02]  /*3550*/  SHF.R.U64 R14, R14, 0x3, RZ ;  /* 0x000000030e0e7819 */ /* 0x000fc400000012ff */
[----:B------:R-:W-:Y:S02]  /*3560*/  SHF.R.U64 R32, R32, 0x3, RZ ;  /* 0x0000000320207819 */ /* 0x000fe400000012ff */
[----:B------:R-:W-:Y:S02]  /*3570*/  LOP3.LUT R34, R14, R53, RZ, 0x3c, !PT ;  /* 0x000000350e227212 */ /* 0x000fe400078e3cff */
[----:B------:R-:W-:Y:S02]  /*3580*/  MOV R53, R26 ;  /* 0x0000001a00357202 */ /* 0x000fe40000000f00 */
[----:B------:R-:W-:Y:S02]  /*3590*/  LOP3.LUT R32, R32, R55, RZ, 0x3c, !PT ;  /* 0x0000003720207212 */ /* 0x000fe400078e3cff */
[----:B------:R-:W-:Y:S02]  /*35a0*/  MOV R55, R28 ;  /* 0x0000001c00377202 */ /* 0x000fe40000000f00 */
[----:B------:R-:W-:Y:S01]  /*35b0*/  MOV R61, R34 ;  /* 0x00000022003d7202 */ /* 0x000fe20000000f00 */
[----:B------:R-:W-:-:S02]  /*35c0*/  IMAD.MOV.U32 R34, RZ, RZ, R10 ;  /* 0x000000ffff227224 */ /* 0x000fc400078e000a */
[----:B------:R-:W-:Y:S01]  /*35d0*/  IMAD.MOV.U32 R35, RZ, RZ, R13 ;  /* 0x000000ffff237224 */ /* 0x000fe200078e000d */
[----:B--2---:R-:W-:Y:S01]  /*35e0*/  SHF.R.S32.HI R6, RZ, 0x1f, R19 ;  /* 0x0000001fff067819 */ /* 0x004fe20000011413 */
[C---:B------:R-:W-:Y:S02]  /*35f0*/  IMAD R25, R19.reuse, UR13, RZ ;  /* 0x0000000d13197c24 */ /* 0x040fe4000f8e02ff */
[----:B------:R-:W-:-:S04]  /*3600*/  IMAD.WIDE.U32 R22, R19, UR6, R30 ;  /* 0x0000000613167c25 */ /* 0x000fc8000f8e001e */
[----:B------:R-:W-:Y:S01]  /*3610*/  IMAD R25, R6, UR6, R25 ;  /* 0x0000000606197c24 */ /* 0x000fe2000f8e0219 */
[----:B---3--:R-:W-:Y:S01]  /*3620*/  SHF.R.S32.HI R6, RZ, 0x1f, R39 ;  /* 0x0000001fff067819 */ /* 0x008fe20000011427 */
[----:B------:R-:W-:Y:S01]  /*3630*/  IMAD R27, R39, UR13, RZ ;  /* 0x0000000d271b7c24 */ /* 0x000fe2000f8e02ff */
[----:B------:R-:W-:Y:S01]  /*3640*/  LEA R24, P1, R22, UR14, 0x4 ;  /* 0x0000000e16187c11 */ /* 0x000fe2000f8220ff */
[----:B------:R-:W-:Y:S01]  /*3650*/  IMAD.IADD R23, R23, 0x1, R25 ;  /* 0x0000000117177824 */ /* 0x000fe200078e0219 */
[----:B------:R-:W-:Y:S01]  /*3660*/  MOV R19, R32 ;  /* 0x0000002000137202 */ /* 0x000fe20000000f00 */
[----:B------:R-:W-:Y:S01]  /*3670*/  IMAD R27, R6, UR6, R27 ;  /* 0x00000006061b7c24 */ /* 0x000fe2000f8e021b */
[----:B----4-:R-:W-:Y:S02]  /*3680*/  SHF.R.S32.HI R6, RZ, 0x1f, R41 ;  /* 0x0000001fff067819 */ /* 0x010fe40000011429 */
[----:B------:R-:W-:Y:S01]  /*3690*/  LEA.HI.X R25, R22, UR15, R23, 0x4, P1 ;  /* 0x0000000f16197c11 */ /* 0x000fe200088f2417 */
[----:B------:R-:W-:-:S04]  /*36a0*/  IMAD.WIDE.U32 R22, R39, UR6, R30 ;  /* 0x0000000627167c25 */ /* 0x000fc8000f8e001e */
[----:B------:R-:W-:Y:S01]  /*36b0*/  IMAD R33, R41, UR13, RZ ;  /* 0x0000000d29217c24 */ /* 0x000fe2000f8e02ff */
[----:B------:R-:W-:Y:S01]  /*36c0*/  LEA R26, P1, R22, UR14, 0x4 ;  /* 0x0000000e161a7c11 */ /* 0x000fe2000f8220ff */
[----:B------:R-:W-:Y:S01]  /*36d0*/  IMAD.IADD R23, R23, 0x1, R27 ;  /* 0x0000000117177824 */ /* 0x000fe200078e021b */
[----:B-----5:R-:W-:Y:S01]  /*36e0*/  SHF.R.S32.HI R14, RZ, 0x1f, R45 ;  /* 0x0000001fff0e7819 */ /* 0x020fe2000001142d */
[----:B------:R-:W-:Y:S01]  /*36f0*/  IMAD.WIDE.U32 R28, R41, UR6, R30 ;  /* 0x00000006291c7c25 */ /* 0x000fe2000f8e001e */
[----:B------:R-:W-:Y:S01]  /*3700*/  @!PT LDS RZ, [RZ] ;  /* 0x00000000fffff984 */ /* 0x000fe20000000800 */
[----:B------:R-:W-:Y:S01]  /*3710*/  @!PT LDS RZ, [RZ] ;  /* 0x00000000fffff984 */ /* 0x000fe20000000800 */
[----:B------:R-:W-:Y:S01]  /*3720*/  @!PT LDS RZ, [RZ] ;  /* 0x00000000fffff984 */ /* 0x000fe20000000800 */
[----:B------:R0:W-:Y:S03]  /*3730*/  LDGSTS.E.LTC128B.128 [R9], desc[UR36][R24.64], !P2 ;  /* 0x0000000018097fae */ /* 0x0001e6000d121d64 */
[----:B------:R-:W-:Y:S01]  /*3740*/  IMAD R33, R6, UR6, R33 ;  /* 0x0000000606217c24 */ /* 0x000fe2000f8e0221 */
[----:B------:R-:W-:Y:S02]  /*3750*/  LEA.HI.X R27, R22, UR15, R23, 0x4, P1 ;  /* 0x0000000f161b7c11 */ /* 0x000fe400088f2417 */
[C---:B------:R-:W-:Y:S01]  /*3760*/  LEA R22, P1, R28.reuse, UR14, 0x4 ;  /* 0x0000000e1c167c11 */ /* 0x040fe2000f8220ff */
[----:B------:R-:W-:Y:S01]  /*3770*/  IMAD.IADD R23, R29, 0x1, R33 ;  /* 0x000000011d177824 */ /* 0x000fe200078e0221 */
[----:B------:R-:W-:Y:S01]  /*3780*/  MOV R39, R36 ;  /* 0x0000002400277202 */ /* 0x000fe20000000f00 */
[----:B------:R-:W-:Y:S01]  /*3790*/  IMAD R37, R45, UR9, RZ ;  /* 0x000000092d257c24 */ /* 0x000fe2000f8e02ff */
[----:B------:R-:W-:Y:S01]  /*37a0*/  SHF.R.S32.HI R6, RZ, 0x1f, R43 ;  /* 0x0000001fff067819 */ /* 0x000fe2000001142b */
[C---:B------:R-:W-:Y:S01]  /*37b0*/  IMAD R33, R43.reuse, UR13, RZ ;  /* 0x0000000d2b217c24 */ /* 0x040fe2000f8e02ff */
[----:B------:R-:W-:Y:S01]  /*37c0*/  LEA.HI.X R23, R28, UR15, R23, 0x4, P1 ;  /* 0x0000000f1c177c11 */ /* 0x000fe200088f2417 */
[----:B------:R-:W-:Y:S01]  /*37d0*/  IMAD.WIDE.U32 R28, R43, UR6, R30 ;  /* 0x000000062b1c7c25 */ /* 0x000fe2000f8e001e */
[----:B------:R1:W-:Y:S03]  /*37e0*/  LDGSTS.E.LTC128B.128 [R53], desc[UR36][R26.64], !P2 ;  /* 0x000000001a357fae */ /* 0x0003e6000d121d64 */
[----:B------:R-:W-:-:S04]  /*37f0*/  IMAD.WIDE.U32 R30, R45, UR5, R34 ;  /* 0x000000052d1e7c25 */ /* 0x000fc8000f8e0022 */
[----:B0-----:R-:W-:Y:S02]  /*3800*/  IMAD R9, R14, UR5, R37 ;  /* 0x000000050e097c24 */ /* 0x001fe4000f8e0225 */
[----:B------:R-:W-:Y:S01]  /*3810*/  IMAD R33, R6, UR6, R33 ;  /* 0x0000000606217c24 */ /* 0x000fe2000f8e0221 */
[----:B------:R-:W-:Y:S01]  /*3820*/  SHF.R.S32.HI R6, RZ, 0x1f, R47 ;  /* 0x0000001fff067819 */ /* 0x000fe2000001142f */
[----:B------:R-:W-:Y:S01]  /*3830*/  IMAD R37, R47, UR9, RZ ;  /* 0x000000092f257c24 */ /* 0x000fe2000f8e02ff */
[----:B-1----:R-:W-:Y:S01]  /*3840*/  LEA R26, P3, R30, UR16, 0x4 ;  /* 0x000000101e1a7c11 */ /* 0x002fe2000f8620ff */
[----:B------:R-:W-:Y:S01]  /*3850*/  IMAD.IADD R9, R31, 0x1, R9 ;  /* 0x000000011f097824 */ /* 0x000fe200078e0209 */
[----:B------:R-:W-:Y:S01]  /*3860*/  LEA R24, P1, R28, UR14, 0x4 ;  /* 0x0000000e1c187c11 */ /* 0x000fe2000f8220ff */
[----:B------:R-:W-:Y:S01]  /*3870*/  IMAD.IADD R25, R29, 0x1, R33 ;  /* 0x000000011d197824 */ /* 0x000fe200078e0221 */
[----:B------:R0:W-:Y:S01]  /*3880*/  LDGSTS.E.LTC128B.128 [R55], desc[UR36][R22.64], !P2 ;  /* 0x0000000016377fae */ /* 0x0001e2000d121d64 */
[----:B------:R-:W-:Y:S01]  /*3890*/  IMAD R37, R6, UR5, R37 ;  /* 0x0000000506257c24 */ /* 0x000fe2000f8e0225 */
[----:B------:R-:W-:Y:S01]  /*38a0*/  LEA.HI.X R27, R30, UR17, R9, 0x4, P3 ;  /* 0x000000111e1b7c11 */ /* 0x000fe200098f2409 */
[----:B------:R-:W-:Y:S01]  /*38b0*/  IMAD R33, R49, UR9, RZ ;  /* 0x0000000931217c24 */ /* 0x000fe2000f8e02ff */
[----:B------:R-:W-:Y:S01]  /*38c0*/  SHF.R.S32.HI R6, RZ, 0x1f, R49 ;  /* 0x0000001fff067819 */ /* 0x000fe20000011431 */
[----:B------:R-:W-:Y:S01]  /*38d0*/  IMAD R14, R51, UR9, RZ ;  /* 0x00000009330e7c24 */ /* 0x000fe2000f8e02ff */
[----:B------:R-:W-:-:S02]  /*38e0*/  SHF.R.S32.HI R9, RZ, 0x1f, R51 ;  /* 0x0000001fff097819 */ /* 0x000fc40000011433 */
[----:B------:R-:W-:Y:S01]  /*38f0*/  LEA.HI.X R25, R28, UR15, R25, 0x4, P1 ;  /* 0x0000000f1c197c11 */ /* 0x000fe200088f2419 */
[----:B------:R-:W-:-:S04]  /*3900*/  IMAD.WIDE.U32 R28, R47, UR5, R34 ;  /* 0x000000052f1c7c25 */ /* 0x000fc8000f8e0022 */
[----:B------:R-:W-:-:S04]  /*3910*/  IMAD.WIDE.U32 R30, R49, UR5, R34 ;  /* 0x00000005311e7c25 */ /* 0x000fc8000f8e0022 */
[----:B------:R-:W-:Y:S01]  /*3920*/  IMAD R33, R6, UR5, R33 ;  /* 0x0000000506217c24 */ /* 0x000fe2000f8e0221 */
[----:B------:R1:W-:Y:S01]  /*3930*/  LDGSTS.E.LTC128B.128 [R57], desc[UR36][R24.64], !P2 ;  /* 0x0000000018397fae */ /* 0x0003e2000d121d64 */
[----:B------:R-:W-:Y:S01]  /*3940*/  IMAD.WIDE.U32 R34, R51, UR5, R34 ;  /* 0x0000000533227c25 */ /* 0x000fe2000f8e0022 */
[----:B0-----:R-:W-:-:S03]  /*3950*/  LEA R22, P1, R28, UR16, 0x4 ;  /* 0x000000101c167c11 */ /* 0x001fc6000f8220ff */
[----:B------:R-:W-:Y:S02]  /*3960*/  IMAD R9, R9, UR5, R14 ;  /* 0x0000000509097c24 */ /* 0x000fe4000f8e020e */
[----:B------:R-:W-:Y:S01]  /*3970*/  IMAD.IADD R23, R29, 0x1, R37 ;  /* 0x000000011d177824 */ /* 0x000fe200078e0225 */
[----:B------:R-:W-:Y:S01]  /*3980*/  LEA R32, P3, R30, UR16, 0x4 ;  /* 0x000000101e207c11 */ /* 0x000fe2000f8620ff */
[----:B------:R-:W-:Y:S01]  /*3990*/  IMAD.IADD R29, R31, 0x1, R33 ;  /* 0x000000011f1d7824 */ /* 0x000fe200078e0221 */
[----:B------:R-:W-:Y:S01]  /*39a0*/  LEA R36, P4, R34, UR16, 0x4 ;  /* 0x0000001022247c11 */ /* 0x000fe2000f8820ff */
[----:B------:R-:W-:Y:S01]  /*39b0*/  IMAD.IADD R9, R35, 0x1, R9 ;  /* 0x0000000123097824 */ /* 0x000fe200078e0209 */
[----:B------:R-:W-:Y:S01]  /*39c0*/  LEA.HI.X R23, R28, UR17, R23, 0x4, P1 ;  /* 0x000000111c177c11 */ /* 0x000fe200088f2417 */
[----:B------:R1:W-:Y:S01]  /*39d0*/  LDGSTS.E.LTC128B.128 [R59], desc[UR36][R26.64], !P6 ;  /* 0x000000001a3b7fae */ /* 0x0003e2000f121d64 */
[----:B------:R-:W-:Y:S02]  /*39e0*/  LEA.HI.X R33, R30, UR17, R29, 0x4, P3 ;  /* 0x000000111e217c11 */ /* 0x000fe400098f241d */
[----:B------:R-:W-:Y:S01]  /*39f0*/  LEA.HI.X R37, R34, UR17, R9, 0x4, P4 ;  /* 0x0000001122257c11 */ /* 0x000fe2000a0f2409 */
        /* <DEDUP_REMOVED lines=9> */
.L_x_634:
[----:B------:R-:W-:Y:S01]  /*3a90*/  VIADD R38, R38, 0xffffffff ;  /* 0xffffffff26267836 */ /* 0x000fe20000000000 */
[----:B------:R-:W-:Y:S01]  /*3aa0*/  UIADD3 UR4, UR4, 0x1, URZ ;  /* 0x0000000104047890 */ /* 0x000fe2000fffe03f */
[----:B------:R-:W-:Y:S01]  /*3ab0*/  IADD3 R6, P3, R16, 0x100, RZ ;  /* 0x0000010010067810 */ /* 0x000fe20007f7e0ff */
[----:B------:R-:W-:Y:S01]  /*3ac0*/  SYNCS.ARRIVE.TRANS64.A1T0 RZ, [UR11+0x38000], RZ ;  /* 0x038000ffffff79a7 */ /* 0x000fe2000810000b */
[----:B------:R-:W-:Y:S01]  /*3ad0*/  IADD3 R20, P4, R20, 0x100, RZ ;  /* 0x0000010014147810 */ /* 0x000fe20007f9e0ff */
[----:B------:R-:W-:Y:S01]  /*3ae0*/  UISETP.NE.AND UP0, UPT, UR4, 0x7, UPT ;  /* 0x000000070400788c */ /* 0x000fe2000bf05270 */
[----:B------:R-:W-:Y:S01]  /*3af0*/  ISETP.GT.AND P1, PT, R38, 0x2, PT ;  /* 0x000000022600780c */ /* 0x000fe20003f24270 */
[----:B------:R-:W-:Y:S02]  /*3b00*/  IMAD.X R9, RZ, RZ, R17, P3 ;  /* 0x000000ffff097224 */ /* 0x000fe400018e0611 */
[----:B------:R-:W-:Y:S01]  /*3b10*/  USEL UR8, URZ, 0x1, UP0 ;  /* 0x000000013f087887 */ /* 0x000fe20008000000 */
[----:B------:R-:W-:Y:S01]  /*3b20*/  IMAD.X R21, RZ, RZ, R21, P4 ;  /* 0x000000ffff157224 */ /* 0x000fe200020e0615 */
[----:B------:R-:W-:-:S02]  /*3b30*/  USEL UR4, UR4, URZ, UP0 ;  /* 0x0000003f04047287 */ /* 0x000fc40008000000 */
[----:B------:R-:W-:-:S06]  /*3b40*/  ULOP3.LUT UR7, UR7, UR8, URZ, 0x3c, !UPT ;  /* 0x0000000807077292 */ /* 0x000fcc000f8e3c3f */
[----:B------:R-:W-:Y:S06]  /*3b50*/  @P1 BRA `(.L_x_635) ;  /* 0xfffffff4008c1947 */ /* 0x000fec000383ffff */
.L_x_631:
        /* <DEDUP_REMOVED lines=10> */
.L_x_636:
[----:B------:R-:W-:Y:S05]  /*3c00*/  @!P0 BRA `(.L_x_637) ;  /* 0x0000000000048947 */ /* 0x000fea0003800000 */
[----:B------:R-:W-:Y:S01]  /*3c10*/  BPT.TRAP 0x1 ;  /* 0x000000040000795c */ /* 0x000fe20000300000 */
.L_x_637:
[----:B------:R-:W-:-:S04]  /*3c20*/  IMAD.WIDE.U32 R2, R18, 0x24924925, RZ ;  /* 0x2492492512027825 */ /* 0x000fc800078e00ff */
[----:B------:R-:W-:-:S05]  /*3c30*/  IMAD.IADD R2, R18, 0x1, -R3 ;  /* 0x0000000112027824 */ /* 0x000fca00078e0a03 */
[----:B------:R-:W-:-:S04]  /*3c40*/  LEA.HI R2, R2, R3, RZ, 0x1f ;  /* 0x0000000302027211 */ /* 0x000fc800078ff8ff */
[----:B------:R-:W-:-:S05]  /*3c50*/  SHF.R.U32.HI R3, RZ, 0x2, R2 ;  /* 0x00000002ff037819 */ /* 0x000fca0000011602 */
[----:B------:R-:W-:Y:S01]  /*3c60*/  IMAD R18, R3, -0x7, R18 ;  /* 0xfffffff903127824 */ /* 0x000fe200078e0212 */
[----:B------:R-:W-:-:S04]  /*3c70*/  SHF.L.U32 R3, R0, 0x1f, RZ ;  /* 0x0000001f00037819 */ /* 0x000fc800000006ff */
[----:B------:R-:W-:-:S04]  /*3c80*/  LEA R2, R18, UR10, 0x3 ;  /* 0x0000000a12027c11 */ /* 0x000fc8000f8e18ff */
[----:B------:R-:W2:Y:S02]  /*3c90*/  SYNCS.PHASECHK.TRANS64.TRYWAIT P1, [R2+URZ+0x38038], R3 ;  /* 0x03803803020075a7 */ /* 0x000ea4000802017f */
[----:B--2---:R-:W-:Y:S05]  /*3ca0*/  @!P1 BRA `(.L_x_638) ;  /* 0x0000009400309947 */ /* 0x004fea0003800000 */
.L_x_936:
[----:B------:R-:W-:Y:S05]  /*3cb0*/  @!P0 BRA `(.L_x_639) ;  /* 0x0000000000048947 */ /* 0x000fea0003800000 */
[----:B------:R-:W-:Y:S01]  /*3cc0*/  BPT.TRAP 0x1 ;  /* 0x000000040000795c */ /* 0x000fe20000300000 */
.L_x_639:
[----:B------:R-:W-:-:S05]  /*3cd0*/  VIADD R18, R18, 0x1 ;  /* 0x0000000112127836 */ /* 0x000fca0000000000 */
[----:B------:R-:W-:-:S04]  /*3ce0*/  ISETP.NE.AND P1, PT, R18, 0x7, PT ;  /* 0x000000071200780c */ /* 0x000fc80003f25270 */
[----:B--2---:R-:W-:Y:S02]  /*3cf0*/  SEL R3, RZ, 0x1, P1 ;  /* 0x00000001ff037807 */ /* 0x004fe40000800000 */
[----:B------:R-:W-:Y:S02]  /*3d00*/  SEL R18, R18, RZ, P1 ;  /* 0x000000ff12127207 */ /* 0x000fe40000800000 */
[----:B------:R-:W-:Y:S02]  /*3d10*/  LOP3.LUT R5, R0, R3, RZ, 0x3c, !PT ;  /* 0x0000000300057212 */ /* 0x000fe400078e3cff */
[----:B------:R-:W-:Y:S02]  /*3d20*/  LEA R0, R18, UR10, 0x3 ;  /* 0x0000000a12007c11 */ /* 0x000fe4000f8e18ff */
[----:B------:R-:W-:-:S04]  /*3d30*/  SHF.L.U32 R3, R5, 0x1f, RZ ;  /* 0x0000001f05037819 */ /* 0x000fc800000006ff */
[----:B------:R-:W2:Y:S02]  /*3d40*/  SYNCS.PHASECHK.TRANS64.TRYWAIT P1, [R0+URZ+0x38038], R3 ;  /* 0x03803803000075a7 */ /* 0x000ea4000802017f */
[----:B--2---:R-:W-:Y:S05]  /*3d50*/  @!P1 BRA `(.L_x_640) ;  /* 0x0000009400189947 */ /* 0x004fea0003800000 */
.L_x_937:
[----:B------:R-:W-:Y:S05]  /*3d60*/  @!P0 BRA `(.L_x_641) ;  /* 0x0000000000048947 */ /* 0x000fea0003800000 */
[----:B------:R-:W-:Y:S01]  /*3d70*/  BPT.TRAP 0x1 ;  /* 0x000000040000795c */ /* 0x000fe20000300000 */
.L_x_641:
        /* <DEDUP_REMOVED lines=9> */
.L_x_938:
[----:B------:R-:W-:Y:S05]  /*3e10*/  @!P0 BRA `(.L_x_643) ;  /* 0x0000000000048947 */ /* 0x000fea0003800000 */
[----:B------:R-:W-:Y:S01]  /*3e20*/  BPT.TRAP 0x1 ;  /* 0x000000040000795c */ /* 0x000fe20000300000 */
.L_x_643:
        /* <DEDUP_REMOVED lines=9> */
.L_x_939:
[----:B------:R-:W-:Y:S05]  /*3ec0*/  @!P0 BRA `(.L_x_645) ;  /* 0x0000000000048947 */ /* 0x000fea0003800000 */
[----:B------:R-:W-:Y:S01]  /*3ed0*/  BPT.TRAP 0x1 ;  /* 0x000000040000795c */ /* 0x000fe20000300000 */
.L_x_645:
        /* <DEDUP_REMOVED lines=9> */
.L_x_940:
[----:B------:R-:W-:Y:S05]  /*3f70*/  @!P0 BRA `(.L_x_647) ;  /* 0x0000000000048947 */ /* 0x000fea0003800000 */
[----:B------:R-:W-:Y:S01]  /*3f80*/  BPT.TRAP 0x1 ;  /* 0x000000040000795c */ /* 0x000fe20000300000 */
.L_x_647:
        /* <DEDUP_REMOVED lines=9> */
.L_x_941:
[----:B------:R-:W-:Y:S05]  /*4020*/  @!P0 BRA `(.L_x_649) ;  /* 0x0000000000048947 */ /* 0x000fea0003800000 */
[----:B------:R-:W-:Y:S01]  /*4030*/  BPT.TRAP 0x1 ;  /* 0x000000040000795c */ /* 0x000fe20000300000 */
.L_x_649:
[----:B------:R-:W-:-:S05]  /*4040*/  VIADD R18, R18, 0x1 ;  /* 0x0000000112127836 */ /* 0x000fca0000000000 */
[----:B------:R-:W-:-:S04]  /*4050*/  ISETP.NE.AND P0, PT, R18, 0x7, PT ;  /* 0x000000071200780c */ /* 0x000fc80003f05270 */
[----:B--2---:R-:W-:Y:S02]  /*4060*/  SEL R0, RZ, 0x1, P0 ;  /* 0x00000001ff007807 */ /* 0x004fe40000000000 */
[----:B------:R-:W-:Y:S02]  /*4070*/  SEL R18, R18, RZ, P0 ;  /* 0x000000ff12127207 */ /* 0x000fe40000000000 */
[----:B------:R-:W-:Y:S02]  /*4080*/  LOP3.LUT R0, R5, R0, RZ, 0x3c, !PT ;  /* 0x0000000005007212 */ /* 0x000fe400078e3cff */
[----:B------:R-:W-:Y:S02]  /*4090*/  LEA R18, R18, UR10, 0x3 ;  /* 0x0000000a12127c11 */ /* 0x000fe4000f8e18ff */
[----:B------:R-:W-:-:S07]  /*40a0*/  SHF.L.U32 R3, R0, 0x1f, RZ ;  /* 0x0000001f00037819 */ /* 0x000fce00000006ff */
.L_x_650:
[----:B--2---:R2:W3:Y:S02]  /*40b0*/  SYNCS.PHASECHK.TRANS64.TRYWAIT P0, [R18+URZ+0x38038], R3 ;  /* 0x03803803120075a7 */ /* 0x0044e4000800017f */
[----:B---3--:R-:W-:Y:S05]  /*40c0*/  @!P0 NANOSLEEP.SYNCS 0x989680 ;  /* 0x009896800000895d */ /* 0x008fea0003900000 */
[----:B------:R-:W3:Y:S02]  /*40d0*/  @!P0 SYNCS.PHASECHK.TRANS64 P0, [R18+URZ+0x38038], R3 ;  /* 0x03803803120085a7 */ /* 0x000ee4000800007f */
[----:B---3--:R-:W-:Y:S05]  /*40e0*/  @P0 EXIT ;  /* 0x000000000000094d */ /* 0x008fea0003800000 */
[----:B------:R-:W-:Y:S05]  /*40f0*/  BRA `(.L_x_650) ;  /* 0xfffffffc00ec7947 */ /* 0x000fea000383ffff */
.L_x_605:
[----:B------:R-:W-:-:S13]  /*4100*/  ISETP.GT.AND P0, PT, R9, RZ, PT ;  /* 0x000000ff0900720c */ /* 0x000fda0003f04270 */
[----:B------:R-:W-:Y:S05]  /*4110*/  @P0 BRA `(.L_x_651) ;  /* 0x0000000000400947 */ /* 0x000fea0003800000 */
[----:B------:R-:W-:Y:S01]  /*4120*/  MOV R0, 0x118 ;  /* 0x0000011800007802 */ /* 0x000fe20000000f00 */
[----:B------:R-:W-:Y:S01]  /*4130*/  ULDC.64 UR4, c[0x4][0xe8] ;  /* 0x01003a0000047ab9 */ /* 0x000fe20000000a00 */
[----:B------:R-:W-:Y:S01]  /*4140*/  ULDC.64 UR6, c[0x4][0x78] ;  /* 0x01001e0000067ab9 */ /* 0x000fe20000000a00 */
[----:B------:R-:W-:Y:S01]  /*4150*/  IMAD.U32 R4, RZ, RZ, UR4 ;  /* 0x00000004ff047e24 */ /* 0x000fe2000f8e00ff */
[----:B------:R0:W2:Y:S01]  /*4160*/  LDC.64 R2, c[0x4][R0] ;  /* 0x0100000000027b82 */ /* 0x0000a20000000a00 */
        /* <DEDUP_REMOVED lines=8> */
[----:B01----:R-:W-:-:S07]  /*41f0*/  IMAD.MOV.U32 R13, RZ, RZ, RZ ;  /* 0x000000ffff0d7224 */ /* 0x003fce00078e00ff */
[----:B------:R-:W-:-:S07]  /*4200*/  LEPC R20, `(.L_x_651) ;  /* 0x000000001014794e */ /* 0x000fce0000000000 */
[----:B--2---:R-:W-:Y:S05]  /*4210*/  CALL.ABS.NOINC R2 ;  /* 0x0000000002007343 */ /* 0x004fea0003c00000 */
.L_x_651:
[----:B------:R-:W-:-:S04]  /*4220*/  LOP3.LUT R0, R22, 0x1, RZ, 0xfc, !PT ;  /* 0x0000000116007812 */ /* 0x000fc800078efcff */
[----:B------:R-:W-:-:S13]  /*4230*/  ISETP.NE.AND P0, PT, R0, 0x3, PT ;  /* 0x000000030000780c */ /* 0x000fda0003f05270 */
[----:B------:R-:W-:Y:S05]  /*4240*/  @!P0 BRA `(.L_x_652) ;  /* 0x0000000000048947 */ /* 0x000fea0003800000 */
[----:B------:R-:W-:Y:S01]  /*4250*/  BPT.TRAP 0x1 ;  /* 0x000000040000795c */ /* 0x000fe20000300000 */
.L_x_652:
[----:B------:R-:W0:Y:S01]  /*4260*/  S2R R7, SR_CgaCtaId ;  /* 0x0000000000077919 */ /* 0x000e220000008800 */
[----:B------:R-:W-:Y:S02]  /*4270*/  MOV R2, 0x400 ;  /* 0x0000040000027802 */ /* 0x000fe40000000f00 */
[----:B------:R-:W-:Y:S02]  /*4280*/  SHF.L.U32 R0, RZ, 0x1f, RZ ;  /* 0x0000001fff007819 */ /* 0x000fe400000006ff */
[----:B0-----:R-:W-:-:S04]  /*4290*/  LEA R9, R7, R2, 0x18 ;  /* 0x0000000207097211 */ /* 0x001fc800078ec0ff */
[----:B------:R0:W2:Y:S01]  /*42a0*/  SYNCS.PHASECHK.TRANS64.TRYWAIT P1, [R9+URZ+0x38000], R0 ;  /* 0x03800000090075a7 */ /* 0x0000a2000802017f */
[----:B------:R-:W-:Y:S05]  /*42b0*/  @!P0 BRA `(.L_x_653) ;  /* 0x0000000000048947 */ /* 0x000fea0003800000 */
[----:B------:R-:W-:Y:S01]  /*42c0*/  BPT.TRAP 0x1 ;  /* 0x000000040000795c */ /* 0x000fe20000300000 */
.L_x_653:
[----:B--2---:R-:W-:Y:S05]  /*42d0*/  @P1 BRA `(.L_x_654) ;  /* 0x0000000000081947 */ /* 0x004fea0003800000 */
[----:B------:R-:W2:Y:S02]  /*42e0*/  SYNCS.PHASECHK.TRANS64.TRYWAIT P1, [R9+URZ+0x38000], R0 ;  /* 0x03800000090075a7 */ /* 0x000ea4000802017f */
[----:B--2---:R-:W-:Y:S05]  /*42f0*/  @!P1 BRA `(.L_x_655) ;  /* 0x0000009000149947 */ /* 0x004fea0003800000 */
.L_x_654:
[----:B------:R-:W-:Y:S05]  /*4300*/  WARPSYNC.ALL ;  /* 0x0000000000007948 */ /* 0x000fea0003800000 */
[C---:B------:R-:W-:Y:S01]  /*4310*/  R2UR UR4, R9.reuse ;  /* 0x00000000090472ca */ /* 0x040fe200000e0000 */
[----:B------:R-:W-:Y:S01]  /*4320*/  WARPGROUP.ARRIVE ;  /* 0x00000000000079c5 */ /* 0x000fe20000000000 */
[----:B------:R-:W-:Y:S01]  /*4330*/  R2UR UR6, R9 ;  /* 0x00000000090672ca */ /* 0x000fe200000e0000 */
[----:B------:R-:W-:Y:S01]  /*4340*/  UMOV UR7, 0x40000080 ;  /* 0x4000008000077882 */ /* 0x000fe20000000000 */
[----:B------:R-:W-:Y:S01]  /*4350*/  UMOV UR9, 0x40000080 ;  /* 0x4000008000097882 */ /* 0x000fe20000000000 */
[----:B------:R-:W-:Y:S01]  /*4360*/  UMOV UR11, UR7 ;  /* 0x00000007000b7c82 */ /* 0x000fe20008000000 */
[----:B------:R-:W-:-:S05]  /*4370*/  VIMNMX R3, R18, 0x1, PT ;  /* 0x0000000112037848 */ /* 0x000fca0003fe0100 */
        /* <DEDUP_REMOVED lines=55> */
[----:B0-2---:R-:W-:-:S07]  /*46f0*/  IMAD.MOV.U32 R0, RZ, RZ, RZ ;  /* 0x000000ffff007224 */ /* 0x005fce00078e00ff */
.L_x_662:
[----:B---3--:R-:W-:Y:S05]  /*4700*/  @!P0 BRA `(.L_x_657) ;  /* 0x0000000000048947 */ /* 0x008fea0003800000 */
[----:B------:R-:W-:Y:S01]  /*4710*/  BPT.TRAP 0x1 ;  /* 0x000000040000795c */ /* 0x000fe20000300000 */
.L_x_657:
[----:B------:R-:W-:Y:S01]  /*4720*/  IMAD.U32 R4, RZ, RZ, UR5 ;  /* 0x00000005ff047e24 */ /* 0x000fe2000f8e00ff */
[----:B------:R-:W-:-:S03]  /*4730*/  SHF.L.U32 R2, R6, 0x1f, RZ ;  /* 0x0000001f06027819 */ /* 0x000fc600000006ff */
[----:B------:R-:W-:-:S04]  /*4740*/  IMAD R5, R4, 0x8, R9 ;  /* 0x0000000804057824 */ /* 0x000fc800078e0209 */
[----:B------:R0:W2:Y:S01]  /*4750*/  SYNCS.PHASECHK.TRANS64.TRYWAIT P1, [R5+URZ+0x38000], R2 ;  /* 0x03800002050075a7 */ /* 0x0000a2000802017f */
[----:B------:R-:W-:Y:S05]  /*4760*/  @!P0 BRA `(.L_x_658) ;  /* 0x0000000000048947 */ /* 0x000fea0003800000 */
[----:B------:R-:W-:Y:S01]  /*4770*/  BPT.TRAP 0x1 ;  /* 0x000000040000795c */ /* 0x000fe20000300000 */
.L_x_658:
[----:B--2---:R-:W-:Y:S05]  /*4780*/  @P1 BRA `(.L_x_659) ;  /* 0x0000000000081947 */ /* 0x004fea0003800000 */
[----:B------:R-:W2:Y:S02]  /*4790*/  SYNCS.PHASECHK.TRANS64.TRYWAIT P1, [R5+URZ+0x38000], R2 ;  /* 0x03800002050075a7 */ /* 0x000ea4000802017f */
[----:B--2---:R-:W-:Y:S05]  /*47a0*/  @!P1 BRA `(.L_x_660) ;  /* 0x0000008800fc9947 */ /* 0x004fea0003800000 */
.L_x_659:
        /* <DEDUP_REMOVED lines=52> */
.L_x_661:
[----:B------:R-:W-:Y:S01]  /*4af0*/  UIADD3 UR5, UR5, 0x1, URZ ;  /* 0x0000000105057890 */ /* 0x000fe2000fffe03f */
[C---:B0-2---:R-:W-:Y:S01]  /*4b00*/  IMAD R2, R0.reuse, 0x8, R9 ;  /* 0x0000000800027824 */ /* 0x045fe200078e0209 */
[C---:B------:R-:W-:Y:S01]  /*4b10*/  ISETP.GT.AND P2, PT, R3.reuse, 0x1, PT ;  /* 0x000000010300780c */ /* 0x040fe20003f44270 */
        /* <DEDUP_REMOVED lines=12> */
.L_x_656:
[----:B0-2---:R-:W0:Y:S02]  /*4be0*/  LDC R0, c[0x0][0x21c] ;  /* 0x00008700ff007b82 */ /* 0x005e240000000800 */
[----:B0-----:R-:W-:-:S13]  /*4bf0*/  ISETP.GE.AND P1, PT, R0, 0x1, PT ;  /* 0x000000010000780c */ /* 0x001fda0003f26270 */
[----:B------:R-:W-:Y:S05]  /*4c00*/  @!P1 BRA `(.L_x_663) ;  /* 0x0000000000449947 */ /* 0x000fea0003800000 */
[----:B------:R-:W-:Y:S05]  /*4c10*/  @!P0 BRA `(.L_x_664) ;  /* 0x0000000000048947 */ /* 0x000fea0003800000 */
[----:B------:R-:W-:Y:S01]  /*4c20*/  BPT.TRAP 0x1 ;  /* 0x000000040000795c */ /* 0x000fe20000300000 */
.L_x_664:
[----:B------:R-:W-:-:S05]  /*4c30*/  VIADD R0, R0, 0x3f ;  /* 0x0000003f00007836 */ /* 0x000fca0000000000 */
[----:B------:R-:W-:-:S04]  /*4c40*/  SHF.R.S32.HI R3, RZ, 0x1f, R0 ;  /* 0x0000001fff037819 */ /* 0x000fc80000011400 */
[----:B------:R-:W-:-:S04]  /*4c50*/  LEA.HI R3, R3, R0, RZ, 0x6 ;  /* 0x0000000003037211 */ /* 0x000fc800078f30ff */
[----:B------:R-:W-:-:S04]  /*4c60*/  SHF.R.S32.HI R3, RZ, 0x6, R3 ;  /* 0x00000006ff037819 */ /* 0x000fc80000011403 */
[----:B------:R-:W-:-:S05]  /*4c70*/  VIMNMX R0, R3, 0x1, PT ;  /* 0x0000000103007848 */ /* 0x000fca0003fe0100 */
[----:B------:R-:W-:-:S04]  /*4c80*/  IMAD.IADD R5, R3, 0x1, -R0 ;  /* 0x0000000103057824 */ /* 0x000fc800078e0a00 */
[----:B---3--:R-:W-:-:S04]  /*4c90*/  IMAD.WIDE.U32 R2, R5, 0x24924925, RZ ;  /* 0x2492492505027825 */ /* 0x008fc800078e00ff */
        /* <DEDUP_REMOVED lines=8> */
.L_x_663:
[----:B------:R-:W2:Y:S01]  /*4d20*/  S2R R9, SR_CTAID.X ;  /* 0x0000000000097919 */ /* 0x000ea20000002500 */
[----:B------:R-:W4:Y:S01]  /*4d30*/  S2UR UR4, SR_CTAID.Y ;  /* 0x00000000000479c3 */ /* 0x000f220000002600 */
[----:B------:R-:W-:Y:S01]  /*4d40*/  ULDC.64 UR6, c[0x0][0x278] ;  /* 0x00009e0000067ab9 */ /* 0x000fe20000000a00 */
[----:B------:R-:W-:Y:S01]  /*4d50*/  ULDC UR5, c[0x0][0x218] ;  /* 0x0000860000057ab9 */ /* 0x000fe20000000800 */
[----:B------:R-:W-:-:S04]  /*4d60*/  ISETP.NE.U32.AND P0, PT, RZ, UR6, PT ;  /* 0x00000006ff007c0c */ /* 0x000fc8000bf05070 */
[----:B------:R-:W-:Y:S01]  /*4d70*/  ISETP.NE.AND.EX P0, PT, RZ, UR7, PT, P0 ;  /* 0x00000007ff007c0c */ /* 0x000fe2000bf05300 */
[----:B------:R-:W2:Y:S01]  /*4d80*/  LDC R10, c[0x0][0x214] ;  /* 0x00008500ff0a7b82 */ /* 0x000ea20000000800 */
[----:B----4-:R-:W-:-:S04]  /*4d90*/  USHF.L.U32 UR4, UR4, 0x7, URZ ;  /* 0x0000000704047899 */ /* 0x010fc8000800063f */
[----:B------:R-:W-:Y:S01]  /*4da0*/  UIADD3 UR5, -UR4, UR5, URZ ;  /* 0x0000000504057290 */ /* 0x000fe2000fffe13f */
[----:B--2---:R-:W-:-:S06]  /*4db0*/  IMAD R10, R9, -0x80, R10 ;  /* 0xffffff80090a7824 */ /* 0x004fcc00078e020a */
[----:B------:R-:W-:Y:S05]  /*4dc0*/  @!P0 BRA `(.L_x_665) ;  /* 0x00000000001c8947 */ /* 0x000fea0003800000 */
[----:B0--3--:R-:W0:Y:S02]  /*4dd0*/  LDC.64 R2, c[0x0][0x278] ;  /* 0x00009e00ff027b82 */ /* 0x009e240000000a00 */
[----:B0-----:R-:W2:Y:S02]  /*4de0*/  LDG.E.64 R2, desc[UR36][R2.64] ;  /* 0x0000002402027981 */ /* 0x001ea4000c1e1b00 */
[----:B--2---:R-:W-:-:S04]  /*4df0*/  ISETP.NE.U32.AND P0, PT, R2, RZ, PT ;  /* 0x000000ff0200720c */ /* 0x004fc80003f05070 */
[----:B------:R-:W-:-:S13]  /*4e00*/  ISETP.NE.AND.EX P0, PT, R3, RZ, PT, P0 ;  /* 0x000000ff0300720c */ /* 0x000fda0003f05300 */
[----:B------:R-:W-:Y:S05]  /*4e10*/  @!P0 BRA `(.L_x_665) ;  /* 0x0000000000088947 */ /* 0x000fea0003800000 */
[----:B------:R0:W5:Y:S01]  /*4e20*/  LD.E R17, desc[UR36][R2.64] ;  /* 0x0000002402117980 */ /* 0x000162000c101900 */
[----:B------:R-:W-:Y:S05]  /*4e30*/  BRA `(.L_x_666) ;  /* 0x0000000000187947 */ /* 0x000fea0003800000 */
.L_x_665:
[----:B------:R-:W-:Y:S02]  /*4e40*/  ULDC.64 UR6, c[0x0][0x268] ;  /* 0x00009a0000067ab9 */ /* 0x000fe40000000a00 */
[----:B------:R-:W-:-:S04]  /*4e50*/  ISETP.NE.U32.AND P0, PT, RZ, UR6, PT ;  /* 0x00000006ff007c0c */ /* 0x000fc8000bf05070 */
[----:B------:R-:W-:-:S13]  /*4e60*/  ISETP.NE.AND.EX P0, PT, RZ, UR7, PT, P0 ;  /* 0x00000007ff007c0c */ /* 0x000fda000bf05300 */
[----:B------:R-:W-:Y:S05]  /*4e70*/  @!P0 BRA `(.L_x_666) ;  /* 0x0000000000088947 */ /* 0x000fea0003800000 */
[----:B0--3--:R-:W0:Y:S02]  /*4e80*/  LDC.64 R2, c[0x0][0x268] ;  /* 0x00009a00ff027b82 */ /* 0x009e240000000a00 */
[----:B0-----:R2:W5:Y:S02]  /*4e90*/  LDG.E R17, desc[UR36][R2.64] ;  /* 0x0000002402117981 */ /* 0x001564000c1e1900 */
.L_x_666:
[----:B------:R-:W-:Y:S02]  /*4ea0*/  ULDC.64 UR6, c[0x0][0x280] ;  /* 0x0000a00000067ab9 */ /* 0x000fe40000000a00 */
[----:B------:R-:W-:-:S04]  /*4eb0*/  ISETP.NE.U32.AND P0, PT, RZ, UR6, PT ;  /* 0x00000006ff007c0c */ /* 0x000fc8000bf05070 */
[----:B------:R-:W-:-:S13]  /*4ec0*/  ISETP.NE.AND.EX P0, PT, RZ, UR7, PT, P0 ;  /* 0x00000007ff007c0c */ /* 0x000fda000bf05300 */
[----:B------:R-:W-:Y:S05]  /*4ed0*/  @!P0 BRA `(.L_x_667) ;  /* 0x00000000001c8947 */ /* 0x000fea0003800000 */
[----:B0-23--:R-:W0:Y:S02]  /*4ee0*/  LDC.64 R2, c[0x0][0x280] ;  /* 0x0000a000ff027b82 */ /* 0x00de240000000a00 */
[----:B0-----:R-:W2:Y:S02]  /*4ef0*/  LDG.E.64 R2, desc[UR36][R2.64] ;  /* 0x0000002402027981 */ /* 0x001ea4000c1e1b00 */
[----:B--2---:R-:W-:-:S04]  /*4f00*/  ISETP.NE.U32.AND P0, PT, R2, RZ, PT ;  /* 0x000000ff0200720c */ /* 0x004fc80003f05070 */
[----:B------:R-:W-:-:S13]  /*4f10*/  ISETP.NE.AND.EX P0, PT, R3, RZ, PT, P0 ;  /* 0x000000ff0300720c */ /* 0x000fda0003f05300 */
[----:B------:R-:W-:Y:S05]  /*4f20*/  @!P0 BRA `(.L_x_667) ;  /* 0x0000000000088947 */ /* 0x000fea0003800000 */
[----:B------:R0:W5:Y:S01]  /*4f30*/  LD.E R16, desc[UR36][R2.64] ;  /* 0x0000002402107980 */ /* 0x000162000c101900 */
[----:B------:R-:W-:Y:S05]  /*4f40*/  BRA `(.L_x_668) ;  /* 0x0000000000187947 */ /* 0x000fea0003800000 */
.L_x_667:
[----:B------:R-:W-:Y:S02]  /*4f50*/  ULDC.64 UR6, c[0x0][0x270] ;  /* 0x00009c0000067ab9 */ /* 0x000fe40000000a00 */
[----:B------:R-:W-:-:S04]  /*4f60*/  ISETP.NE.U32.AND P0, PT, RZ, UR6, PT ;  /* 0x00000006ff007c0c */ /* 0x000fc8000bf05070 */
[----:B------:R-:W-:-:S13]  /*4f70*/  ISETP.NE.AND.EX P0, PT, RZ, UR7, PT, P0 ;  /* 0x00000007ff007c0c */ /* 0x000fda000bf05300 */
[----:B------:R-:W-:Y:S05]  /*4f80*/  @!P0 BRA `(.L_x_668) ;  /* 0x0000000000088947 */ /* 0x000fea0003800000 */
[----:B0-23--:R-:W0:Y:S02]  /*4f90*/  LDC.64 R2, c[0x0][0x270] ;  /* 0x00009c00ff027b82 */ /* 0x00de240000000a00 */
[----:B0-----:R4:W5:Y:S02]  /*4fa0*/  LDG.E R16, desc[UR36][R2.64] ;  /* 0x0000002402107981 */ /* 0x001964000c1e1900 */
.L_x_668:
[----:B0-2-4-:R-:W0:Y:S01]  /*4fb0*/  S2R R3, SR_TID.X ;  /* 0x0000000000037919 */ /* 0x015e220000002100 */
[----:B------:R-:W2:Y:S01]  /*4fc0*/  S2UR UR8, SR_CTAID.Z ;  /* 0x00000000000879c3 */ /* 0x000ea20000002700 */
[----:B------:R-:W-:Y:S02]  /*4fd0*/  USHF.R.S32.HI UR6, URZ, 0x1f, UR4 ;  /* 0x0000001f3f067899 */ /* 0x000fe40008011404 */
[----:B--2---:R-:W-:Y:S01]  /*4fe0*/  USHF.R.S32.HI UR9, URZ, 0x1f, UR8 ;  /* 0x0000001f3f097899 */ /* 0x004fe20008011408 */
[----:B0-----:R-:W-:-:S04]  /*4ff0*/  SHF.R.S32.HI R0, RZ, 0x1f, R3 ;  /* 0x0000001fff007819 */ /* 0x001fc80000011403 */
[----:B------:R-:W-:-:S04]  /*5000*/  LEA.HI R0, R0, R3, RZ, 0x7 ;  /* 0x0000000300007211 */ /* 0x000fc800078f38ff */
[----:B------:R-:W-:-:S05]  /*5010*/  LOP3.LUT R0, R0, 0xffffff80, RZ, 0xc0, !PT ;  /* 0xffffff8000007812 */ /* 0x000fca00078ec0ff */
[----:B------:R-:W-:Y:S02]  /*5020*/  IMAD.IADD R8, R3, 0x1, -R0 ;  /* 0x0000000103087824 */ /* 0x000fe400078e0a00 */
[----:B---3--:R-:W0:Y:S03]  /*5030*/  LDC.64 R2, c[0x0][0x2b0] ;  /* 0x0000ac00ff027b82 */ /* 0x008e260000000a00 */
[----:B------:R-:W-:-:S04]  /*5040*/  SHF.R.S32.HI R11, RZ, 0x1f, R8 ;  /* 0x0000001fff0b7819 */ /* 0x000fc80000011408 */
[----:B------:R-:W-:-:S04]  /*5050*/  LEA.HI R0, R11, R8, RZ, 0x2 ;  /* 0x000000080b007211 */ /* 0x000fc800078f10ff */
[--C-:B------:R-:W-:Y:S02]  /*5060*/  SHF.R.S32.HI R6, RZ, 0x2, R0.reuse ;  /* 0x00000002ff067819 */ /* 0x100fe40000011400 */
[----:B------:R-:W-:Y:S02]  /*5070*/  SHF.R.S32.HI R7, RZ, 0x1f, R0 ;  /* 0x0000001fff077819 */ /* 0x000fe40000011400 */
[----:B------:R-:W-:Y:S02]  /*5080*/  LOP3.LUT R5, R0, 0x7ffffffc, RZ, 0xc0, !PT ;  /* 0x7ffffffc00057812 */ /* 0x000fe400078ec0ff */
[----:B------:R-:W-:-:S03]  /*5090*/  LEA.HI R7, R7, R6, RZ, 0x3 ;  /* 0x0000000607077211 */ /* 0x000fc600078f18ff */
[----:B------:R-:W-:Y:S01]  /*50a0*/  IMAD.IADD R0, R8, 0x1, -R5 ;  /* 0x0000000108007824 */ /* 0x000fe200078e0a05 */
[----:B------:R-:W-:Y:S01]  /*50b0*/  LOP3.LUT R7, R7, 0xfffffff8, RZ, 0xc0, !PT ;  /* 0xfffffff807077812 */ /* 0x000fe200078ec0ff */
[----:B------:R-:W2:Y:S01]  /*50c0*/  LDC.64 R4, c[0x0][0x2a8] ;  /* 0x0000aa00ff047b82 */ /* 0x000ea20000000a00 */
[----:B------:R-:W-:Y:S01]  /*50d0*/  LEA.HI R8, R11, R8, RZ, 0x5 ;  /* 0x000000080b087211 */ /* 0x000fe200078f28ff */
[----:B------:R-:W-:Y:S02]  /*50e0*/  IMAD.SHL.U32 R0, R0, 0x2, RZ ;  /* 0x0000000200007824 */ /* 0x000fe400078e00ff */
[----:B------:R-:W-:Y:S01]  /*50f0*/  IMAD.IADD R6, R6, 0x1, -R7 ;  /* 0x0000000106067824 */ /* 0x000fe200078e0a07 */
[----:B------:R-:W-:Y:S01]  /*5100*/  SHF.R.S32.HI R11, RZ, 0x5, R8 ;  /* 0x00000005ff0b7819 */ /* 0x000fe20000011408 */
[----:B0-----:R-:W-:Y:S01]  /*5110*/  IMAD R14, R2, UR9, RZ ;  /* 0x00000009020e7c24 */ /* 0x001fe2000f8e02ff */
[----:B------:R-:W-:Y:S02]  /*5120*/  IADD3 R20, P0, R0, UR4, RZ ;  /* 0x0000000400147c10 */ /* 0x000fe4000ff1e0ff */
[----:B------:R-:W-:-:S02]  /*5130*/  SHF.R.S32.HI R7, RZ, 0x1f, R6 ;  /* 0x0000001fff077819 */ /* 0x000fc40000011406 */
[----:B------:R-:W-:Y:S01]  /*5140*/  LEA.HI.X.SX32 R21, R0, UR6, 0x1, P0 ;  /* 0x0000000600157c11 */ /* 0x000fe200080f0eff */
[----:B------:R-:W-:Y:S01]  /*5150*/  ULDC.64 UR6, c[0x0][0x2a0] ;  /* 0x0000a80000067ab9 */ /* 0x000fe20000000a00 */
[----:B-1----:R-:W-:-:S04]  /*5160*/  IMAD.WIDE R12, R9, 0x80, R6 ;  /* 0x00000080090c7825 */ /* 0x002fc800078e0206 */
[----:B------:R-:W-:Y:S02]  /*5170*/  IMAD R7, R3, UR8, R14 ;  /* 0x0000000803077c24 */ /* 0x000fe4000f8e020e */
[----:B------:R-:W-:-:S04]  /*5180*/  IMAD.WIDE.U32 R2, R2, UR8, R20 ;  /* 0x0000000802027c25 */ /* 0x000fc8000f8e0014 */
[----:B------:R-:W-:Y:S01]  /*5190*/  IMAD.WIDE R12, R11, 0x10, R12 ;  /* 0x000000100b0c7825 */ /* 0x000fe200078e020c */
[----:B--2---:R-:W-:-:S03]  /*51a0*/  SHF.L.U64.HI R15, R4, 0x3, R5 ;  /* 0x00000003040f7819 */ /* 0x004fc60000010205 */
[----:B------:R-:W-:Y:S02]  /*51b0*/  IMAD.IADD R3, R3, 0x1, R7 ;  /* 0x0000000103037824 */ /* 0x000fe400078e0207 */
[-C--:B------:R-:W-:Y:S02]  /*51c0*/  IMAD R7, R13, R4.reuse, RZ ;  /* 0x000000040d077224 */ /* 0x080fe400078e02ff */
[----:B------:R-:W-:-:S04]  /*51d0*/  IMAD.WIDE.U32 R8, R12, R4, R2 ;  /* 0x000000040c087225 */ /* 0x000fc800078e0002 */
[----:B------:R-:W-:Y:S01]  /*51e0*/  IMAD R7, R12, R5, R7 ;  /* 0x000000050c077224 */ /* 0x000fe200078e0207 */
[----:B------:R-:W-:Y:S01]  /*51f0*/  LEA R2, P0, R8, UR6, 0x1 ;  /* 0x0000000608027c11 */ /* 0x000fe2000f8008ff */
[C---:B------:R-:W-:Y:S02]  /*5200*/  IMAD.SHL.U32 R14, R4.reuse, 0x8, RZ ;  /* 0x00000008040e7824 */ /* 0x040fe400078e00ff */
[----:B------:R-:W-:Y:S01]  /*5210*/  IMAD.IADD R22, R9, 0x1, R7 ;  /* 0x0000000109167824 */ /* 0x000fe200078e0207 */
[-C--:B------:R-:W-:Y:S01]  /*5220*/  LEA R7, P2, R4, R8.reuse, 0x6 ;  /* 0x0000000804077211 */ /* 0x080fe200078430ff */
[----:B------:R-:W-:Y:S01]  /*5230*/  IMAD R11, R11, 0x10, R6 ;  /* 0x000000100b0b7824 */ /* 0x000fe200078e0206 */
[----:B------:R-:W-:Y:S02]  /*5240*/  IADD3 R9, P1, R14, R8, RZ ;  /* 0x000000080e097210 */ /* 0x000fe40007f3e0ff */
[----:B------:R-:W-:Y:S02]  /*5250*/  LEA.HI.X R3, R8, UR7, R22, 0x1, P0 ;  /* 0x0000000708037c11 */ /* 0x000fe400080f0c16 */
[----:B-----5:R-:W-:-:S02]  /*5260*/  FSETP.NEU.AND P0, PT, R16, RZ, PT ;  /* 0x000000ff1000720b */ /* 0x020fc40003f0d000 */
[----:B------:R-:W-:Y:S01]  /*5270*/  LEA.HI.X R18, R4, R22, R5, 0x6, P2 ;  /* 0x0000001604127211 */ /* 0x000fe200010f3405 */
[----:B------:R-:W-:Y:S01]  /*5280*/  IMAD.X R22, R15, 0x1, R22, P1 ;  /* 0x000000010f167824 */ /* 0x000fe200008e0616 */
[----:B------:R-:W-:Y:S02]  /*5290*/  IADD3 R5, P4, R7, R14, RZ ;  /* 0x0000000e07057210 */ /* 0x000fe40007f9e0ff */
[----:B------:R-:W-:Y:S02]  /*52a0*/  LEA R8, P1, R9, UR6, 0x1 ;  /* 0x0000000609087c11 */ /* 0x000fe4000f8208ff */
[----:B------:R-:W-:Y:S01]  /*52b0*/  LEA R6, P3, R7, UR6, 0x1 ;  /* 0x0000000607067c11 */ /* 0x000fe2000f8608ff */
[----:B------:R-:W-:Y:S01]  /*52c0*/  IMAD.X R14, R18, 0x1, R15, P4 ;  /* 0x00000001120e7824 */ /* 0x000fe200020e060f */
[----:B------:R-:W-:Y:S02]  /*52d0*/  LEA R4, P5, R5, UR6, 0x1 ;  /* 0x0000000605047c11 */ /* 0x000fe4000f8a08ff */
[----:B------:R-:W-:-:S02]  /*52e0*/  ISETP.GE.AND P2, PT, R11, R10, PT ;  /* 0x0000000a0b00720c */ /* 0x000fc40003f46270 */
[----:B------:R-:W-:Y:S02]  /*52f0*/  LEA.HI.X R9, R9, UR7, R22, 0x1, P1 ;  /* 0x0000000709097c11 */ /* 0x000fe400088f0c16 */
[----:B------:R-:W-:Y:S02]  /*5300*/  LEA.HI.X R7, R7, UR7, R18, 0x1, P3 ;  /* 0x0000000707077c11 */ /* 0x000fe400098f0c12 */
[----:B------:R-:W-:Y:S02]  /*5310*/  LEA.HI.X R5, R5, UR7, R14, 0x1, P5 ;  /* 0x0000000705057c11 */ /* 0x000fe4000a8f0c0e */
[----:B------:R-:W-:Y:S01]  /*5320*/  ISETP.GE.OR P4, PT, R0, UR5, P2 ;  /* 0x0000000500007c0c */ /* 0x000fe20009786670 */
[----:B------:R-:W-:-:S12]  /*5330*/  @!P0 BRA `(.L_x_669) ;  /* 0x0000005800008947 */ /* 0x000fd80003800000 */
[----:B------:R-:W0:Y:S01]  /*5340*/  LDC.64 R152, c[0x0][0x298] ;  /* 0x0000a600ff987b82 */ /* 0x000e220000000a00 */
[----:B------:R-:W-:Y:S01]  /*5350*/  VIADD R154, R0, 0x1 ;  /* 0x00000001009a7836 */ /* 0x000fe20000000000 */
[----:B------:R-:W-:Y:S06]  /*5360*/  BSSY B0, `(.L_x_670) ;  /* 0x0000015000007945 */ /* 0x000fec0003800000 */
[----:B------:R-:W1:Y:S08]  /*5370*/  LDC.64 R18, c[0x0][0x290] ;  /* 0x0000a400ff127b82 */ /* 0x000e700000000a00 */
[----:B------:R-:W2:Y:S01]  /*5380*/  LDC.64 R14, c[0x0][0x288] ;  /* 0x0000a200ff0e7b82 */ /* 0x000ea20000000a00 */
[----:B0-----:R-:W-:-:S02]  /*5390*/  IMAD R22, R152, UR9, RZ ;  /* 0x0000000998167c24 */ /* 0x001fc4000f8e02ff */
[----:B------:R-:W-:-:S04]  /*53a0*/  IMAD.WIDE.U32 R20, R152, UR8, R20 ;  /* 0x0000000898147c25 */ /* 0x000fc8000f8e0014 */
[----:B------:R-:W-:Y:S02]  /*53b0*/  IMAD R23, R153, UR8, R22 ;  /* 0x0000000899177c24 */ /* 0x000fe4000f8e0216 */
[-C--:B-1----:R-:W-:Y:S02]  /*53c0*/  IMAD R22, R13, R18.reuse, RZ ;  /* 0x000000120d167224 */ /* 0x082fe400078e02ff */
[----:B------:R-:W-:Y:S02]  /*53d0*/  IMAD.IADD R21, R21, 0x1, R23 ;  /* 0x0000000115157824 */ /* 0x000fe400078e0217 */
[C---:B------:R-:W-:Y:S02]  /*53e0*/  IMAD R23, R12.reuse, R19, R22 ;  /* 0x000000130c177224 */ /* 0x040fe400078e0216 */
[----:B------:R-:W-:-:S04]  /*53f0*/  IMAD.WIDE.U32 R152, R12, R18, R20 ;  /* 0x000000120c987225 */ /* 0x000fc800078e0014 */
[----:B------:R-:W-:Y:S01]  /*5400*/  IMAD.IADD R23, R153, 0x1, R23 ;  /* 0x0000000199177824 */ /* 0x000fe200078e0217 */
[----:B--2---:R-:W-:-:S04]  /*5410*/  LEA R22, P0, R152, R14, 0x1 ;  /* 0x0000000e98167211 */ /* 0x004fc800078008ff */
[----:B------:R-:W-:Y:S02]  /*5420*/  LEA.HI.X R23, R152, R15, R23, 0x1, P0 ;  /* 0x0000000f98177211 */ /* 0x000fe400000f0c17 */
[----:B------:R-:W-:Y:S01]  /*5430*/  ISETP.GE.OR P0, PT, R154, UR5, P2 ;  /* 0x000000059a007c0c */ /* 0x000fe20009706670 */
[----:B------:R-:W-:-:S12]  /*5440*/  @P4 BRA `(.L_x_671) ;  /* 0x0000000000184947 */ /* 0x000fd80003800000 */
[----:B------:R-:W2:Y:S02]  /*5450*/  LDG.E.U16 R152, desc[UR36][R22.64] ;  /* 0x0000002416987981 */ /* 0x000ea4000c1e1500 */
[----:B--2---:R-:W-:-:S05]  /*5460*/  HADD2.F32 R153, -RZ, R152.H0_H0 ;  /* 0x20000098ff997230 */ /* 0x004fca0000004100 */
[----:B------:R-:W-:-:S04]  /*5470*/  FMUL R153, R153, R16 ;  /* 0x0000001099997220 */ /* 0x000fc80000400000 */
[----:B------:R-:W-:-:S05]  /*5480*/  FFMA R153, R88, R17, R153 ;  /* 0x0000001158997223 */ /* 0x000fca0000000099 */
[----:B------:R-:W-:-:S05]  /*5490*/  F2FP.F16.F32.PACK_AB R153, RZ, R153 ;  /* 0x00000099ff99723e */ /* 0x000fca00000000ff */
[----:B------:R0:W-:Y:S02]  /*54a0*/  STG.E.U16 desc[UR36][R2.64], R153 ;  /* 0x0000009902007986 */ /* 0x0001e4000c101524 */
.L_x_671:
[----:B------:R-:W-:Y:S05]  /*54b0*/  BSYNC B0 ;  /* 0x0000000000007941 */ /* 0x000fea0003800000 */
.L_x_670:
[----:B------:R-:W0:Y:S01]  /*54c0*/  @!P0 LDG.E.U16 R88, desc[UR36][R22.64+0x2] ;  /* 0x0000022416588981 */ /* 0x000e22000c1e1500 */
[----:B------:R-:W-:Y:S01]  /*54d0*/  IADD3 R157, P1, R12, 0x8, RZ ;  /* 0x000000080c9d7810 */ /* 0x000fe20007f3e0ff */
[----:B------:R-:W-:Y:S04]  /*54e0*/  BSSY B0, `(.L_x_672) ;  /* 0x000001f000007945 */ /* 0x000fe80003800000 */
[----:B------:R-:W-:-:S04]  /*54f0*/  IMAD.X R155, RZ, RZ, R13, P1 ;  /* 0x000000ffff9b7224 */ /* 0x000fc800008e060d */
[----:B------:R-:W-:Y:S02]  /*5500*/  IMAD R152, R155, R18, RZ ;  /* 0x000000129b987224 */ /* 0x000fe400078e02ff */
[----:B0-----:R-:W-:-:S05]  /*5510*/  @!P0 HADD2.F32 R153, -RZ, R88.H0_H0 ;  /* 0x20000058ff998230 */ /* 0x001fca0000004100 */
[----:B------:R-:W-:-:S04]  /*5520*/  @!P0 FMUL R88, R153, R16 ;  /* 0x0000001099588220 */ /* 0x000fc80000400000 */
[----:B------:R-:W-:Y:S01]  /*5530*/  @!P0 FFMA R155, R89, R17, R88 ;  /* 0x00000011599b8223 */ /* 0x000fe20000000058 */
[C---:B------:R-:W-:Y:S02]  /*5540*/  IMAD R89, R157.reuse, R19, R152 ;  /* 0x000000139d597224 */ /* 0x040fe400078e0298 */
[----:B------:R-:W-:Y:S02]  /*5550*/  IMAD.WIDE.U32 R152, R157, R18, R20 ;  /* 0x000000129d987225 */ /* 0x000fe400078e0014 */
[----:B------:R-:W-:Y:S02]  /*5560*/  @!P0 F2FP.F16.F32.PACK_AB R155, RZ, R155 ;  /* 0x0000009bff9b823e */ /* 0x000fe400000000ff */
[----:B------:R-:W-:Y:S01]  /*5570*/  IMAD.IADD R89, R153, 0x1, R89 ;  /* 0x0000000199597824 */ /* 0x000fe200078e0259 */
[C---:B------:R-:W-:Y:S01]  /*5580*/  LEA R88, P1, R152.reuse, R14, 0x1 ;  /* 0x0000000e98587211 */ /* 0x040fe200078208ff */
[----:B------:R-:W-:Y:S01]  /*5590*/  VIADD R153, R11, 0x8 ;  /* 0x000000080b997836 */ /* 0x000fe20000000000 */
[----:B------:R0:W-:Y:S02]  /*55a0*/  @!P0 STG.E.U16 desc[UR36][R2.64+0x2], R155 ;  /* 0x0000029b02008986 */ /* 0x0001e4000c101524 */
[----:B------:R-:W-:Y:S01]  /*55b0*/  LEA.HI.X R89, R152, R15, R89, 0x1, P1 ;  /* 0x0000000f98597211 */ /* 0x000fe200008f0c59 */
[C---:B------:R-:W-:Y:S01]  /*55c0*/  VIADD R152, R0.reuse, 0x8 ;  /* 0x0000000800987836 */ /* 0x040fe20000000000 */
[----:B------:R-:W-:Y:S01]  /*55d0*/  ISETP.GE.AND P0, PT, R153, R10, PT ;  /* 0x0000000a9900720c */ /* 0x000fe20003f06270 */
[----:B------:R-:W-:-:S03]  /*55e0*/  VIADD R153, R0, 0x9 ;  /* 0x0000000900997836 */ /* 0x000fc60000000000 */
[----:B------:R-:W-:Y:S02]  /*55f0*/  ISETP.GE.OR P6, PT, R0, UR5, P0 ;  /* 0x0000000500007c0c */ /* 0x000fe400087c6670 */
[----:B------:R-:W-:Y:S02]  /*5600*/  ISETP.GE.OR P5, PT, R154, UR5, P0 ;  /* 0x000000059a007c0c */ /* 0x000fe400087a6670 */
[C---:B------:R-:W-:Y:S02]  /*5610*/  ISETP.GE.OR P1, PT, R152.reuse, UR5, P2 ;  /* 0x0000000598007c0c */ /* 0x040fe40009726670 */
[----:B------:R-:W-:Y:S02]  /*5620*/  P2R R156, PR, RZ, 0x20 ;  /* 0x00000020ff9c7803 */ /* 0x000fe40000000000 */
[----:B------:R-:W-:Y:S02]  /*5630*/  ISETP.GE.OR P3, PT, R153, UR5, P2 ;  /* 0x0000000599007c0c */ /* 0x000fe40009766670 */
[----:B------:R-:W-:-:S02]  /*5640*/  ISETP.GE.OR P4, PT, R152, UR5, P0 ;  /* 0x0000000598007c0c */ /* 0x000fc40008786670 */
[----:B------:R-:W-:Y:S01]  /*5650*/  ISETP.GE.OR P5, PT, R153, UR5, P0 ;  /* 0x0000000599007c0c */ /* 0x000fe200087a6670 */
[----:B0-----:R-:W-:-:S12]  /*5660*/  @P6 BRA `(.L_x_673) ;  /* 0x0000000000186947 */ /* 0x001fd80003800000 */
[----:B------:R-:W2:Y:S02]  /*5670*/  LDG.E.U16 R155, desc[UR36][R88.64] ;  /* 0x00000024589b7981 */ /* 0x000ea4000c1e1500 */
[----:B--2---:R-:W-:-:S05]  /*5680*/  HADD2.F32 R155, -RZ, R155.H0_H0 ;  /* 0x2000009bff9b7230 */ /* 0x004fca0000004100 */
[----:B------:R-:W-:-:S04]  /*5690*/  FMUL R155, R155, R16 ;  /* 0x000000109b9b7220 */ /* 0x000fc80000400000 */
[----:B------:R-:W-:-:S05]  /*56a0*/  FFMA R155, R90, R17, R155 ;  /* 0x000000115a9b7223 */ /* 0x000fca000000009b */
[----:B------:R-:W-:-:S05]  /*56b0*/  F2FP.F16.F32.PACK_AB R155, RZ, R155 ;  /* 0x0000009bff9b723e */ /* 0x000fca00000000ff */
[----:B------:R0:W-:Y:S02]  /*56c0*/  STG.E.U16 desc[UR36][R8.64], R155 ;  /* 0x0000009b08007986 */ /* 0x0001e4000c101524 */
.L_x_673:
[----:B------:R-:W-:Y:S05]  /*56d0*/  BSYNC B0 ;  /* 0x0000000000007941 */ /* 0x000fea0003800000 */
.L_x_672:
[----:B------:R-:W-:Y:S01]  /*56e0*/  ISETP.NE.AND P6, PT, R156, RZ, PT ;  /* 0x000000ff9c00720c */ /* 0x000fe20003fc5270 */
[----:B------:R-:W-:-:S12]  /*56f0*/  BSSY B0, `(.L_x_674) ;  /* 0x0000008000007945 */ /* 0x000fd80003800000 */
[----:B------:R-:W-:Y:S05]  /*5700*/  @P6 BRA `(.L_x_675) ;  /* 0x0000000000186947 */ /* 0x000fea0003800000 */
[----:B------:R-:W0:Y:S02]  /*5710*/  LDG.E.U16 R90, desc[UR36][R88.64+0x2] ;  /* 0x00000224585a7981 */ /* 0x000e24000c1e1500 */
[----:B0-----:R-:W-:-:S05]  /*5720*/  HADD2.F32 R155, -RZ, R90.H0_H0 ;  /* 0x2000005aff9b7230 */ /* 0x001fca0000004100 */
[----:B------:R-:W-:-:S04]  /*5730*/  FMUL R90, R155, R16 ;  /* 0x000000109b5a7220 */ /* 0x000fc80000400000 */
[----:B------:R-:W-:-:S05]  /*5740*/  FFMA R90, R91, R17, R90 ;  /* 0x000000115b5a7223 */ /* 0x000fca000000005a */
[----:B------:R-:W-:-:S05]  /*5750*/  F2FP.F16.F32.PACK_AB R90, RZ, R90 ;  /* 0x0000005aff5a723e */ /* 0x000fca00000000ff */
[----:B------:R1:W-:Y:S02]  /*5760*/  STG.E.U16 desc[UR36][R8.64+0x2], R90 ;  /* 0x0000025a08007986 */ /* 0x0003e4000c101524 */
.L_x_675:
[----:B------:R-:W-:Y:S05]  /*5770*/  BSYNC B0 ;  /* 0x0000000000007941 */ /* 0x000fea0003800000 */
.L_x_674:
[----:B------:R-:W-:Y:S04]  /*5780*/  BSSY B0, `(.L_x_676) ;  /* 0x0000008000007945 */ /* 0x000fe80003800000 */
[----:B------:R-:W-:Y:S05]  /*5790*/  @P1 BRA `(.L_x_677) ;  /* 0x0000000000181947 */ /* 0x000fea0003800000 */
[----:B-1----:R-:W2:Y:S02]  /*57a0*/  LDG.E.U16 R90, desc[UR36][R22.64+0x10] ;  /* 0x00001024165a7981 */ /* 0x002ea4000c1e1500 */
[----:B--2---:R-:W-:-:S05]  /*57b0*/  HADD2.F32 R91, -RZ, R90.H0_H0 ;  /* 0x2000005aff5b7230 */ /* 0x004fca0000004100 */
[----:B------:R-:W-:-:S04]  /*57c0*/  FMUL R91, R91, R16 ;  /* 0x000000105b5b7220 */ /* 0x000fc80000400000 */
[----:B------:R-:W-:-:S05]  /*57d0*/  FFMA R91, R92, R17, R91 ;  /* 0x000000115c5b7223 */ /* 0x000fca000000005b */
[----:B------:R-:W-:-:S05]  /*57e0*/  F2FP.F16.F32.PACK_AB R91, RZ, R91 ;  /* 0x0000005bff5b723e */ /* 0x000fca00000000ff */
[----:B------:R2:W-:Y:S02]  /*57f0*/  STG.E.U16 desc[UR36][R2.64+0x10], R91 ;  /* 0x0000105b02007986 */ /* 0x0005e4000c101524 */
.L_x_677:
[----:B------:R-:W-:Y:S05]  /*5800*/  BSYNC B0 ;  /* 0x0000000000007941 */ /* 0x000fea0003800000 */
.L_x_676:
        /* <DEDUP_REMOVED lines=8> */
.L_x_679:
[----:B------:R-:W-:Y:S05]  /*5890*/  BSYNC B0 ;  /* 0x0000000000007941 */ /* 0x000fea0003800000 */
.L_x_678:
[----:B------:R-:W-:Y:S01]  /*58a0*/  BSSY B0, `(.L_x_680) ;  /* 0x0000009000007945 */ /* 0x000fe20003800000 */
[----:B------:R-:W-:-:S03]  /*58b0*/  VIADD R92, R0, 0x10 ;  /* 0x00000010005c7836 */ /* 0x000fc60000000000 */
[----:B------:R-:W-:Y:S05]  /*58c0*/  @P4 BRA `(.L_x_681) ;  /* 0x0000000000184947 */ /* 0x000fea0003800000 */
[----:B-1-3--:R-:W2:Y:S02]  /*58d0*/  LDG.E.U16 R90, desc[UR36][R88.64+0x10] ;  /* 0x00001024585a7981 */ /* 0x00aea4000c1e1500 */
[----:B--2---:R-:W-:-:S05]  /*58e0*/  HADD2.F32 R91, -RZ, R90.H0_H0 ;  /* 0x2000005aff5b7230 */ /* 0x004fca0000004100 */
[----:B------:R-:W-:-:S04]  /*58f0*/  FMUL R91, R91, R16 ;  /* 0x000000105b5b7220 */ /* 0x000fc80000400000 */
[----:B------:R-:W-:-:S05]  /*5900*/  FFMA R91, R94, R17, R91 ;  /* 0x000000115e5b7223 */ /* 0x000fca000000005b */
[----:B------:R-:W-:-:S05]  /*5910*/  F2FP.F16.F32.PACK_AB R91, RZ, R91 ;  /* 0x0000005bff5b723e */ /* 0x000fca00000000ff */
[----:B------:R4:W-:Y:S02]  /*5920*/  STG.E.U16 desc[UR36][R8.64+0x10], R91 ;  /* 0x0000105b08007986 */ /* 0x0009e4000c101524 */
.L_x_681:
[----:B------:R-:W-:Y:S05]  /*5930*/  BSYNC B0 ;  /* 0x0000000000007941 */ /* 0x000fea0003800000 */
.L_x_680:
[----:B------:R-:W-:Y:S01]  /*5940*/  BSSY B0, `(.L_x_682) ;  /* 0x0000009000007945 */ /* 0x000fe20003800000 */
[----:B------:R-:W-:-:S03]  /*5950*/  VIADD R93, R0, 0x11 ;  /* 0x00000011005d7836 */ /* 0x000fc60000000000 */
[----:B------:R-:W-:Y:S05]  /*5960*/  @P5 BRA `(.L_x_683) ;  /* 0x0000000000185947 */ /* 0x000fea0003800000 */
[----:B-1-3--:R-:W2:Y:S02]  /*5970*/  LDG.E.U16 R90, desc[UR36][R88.64+0x12] ;  /* 0x00001224585a7981 */ /* 0x00aea4000c1e1500 */
[----:B--2-4-:R-:W-:-:S05]  /*5980*/  HADD2.F32 R91, -RZ, R90.H0_H0 ;  /* 0x2000005aff5b7230 */ /* 0x014fca0000004100 */
[----:B------:R-:W-:-:S04]  /*5990*/  FMUL R90, R91, R16 ;  /* 0x000000105b5a7220 */ /* 0x000fc80000400000 */
[----:B------:R-:W-:-:S05]  /*59a0*/  FFMA R90, R95, R17, R90 ;  /* 0x000000115f5a7223 */ /* 0x000fca000000005a */
[----:B------:R-:W-:-:S05]  /*59b0*/  F2FP.F16.F32.PACK_AB R90, RZ, R90 ;  /* 0x0000005aff5a723e */ /* 0x000fca00000000ff */
[----:B------:R1:W-:Y:S02]  /*59c0*/  STG.E.U16 desc[UR36][R8.64+0x12], R90 ;  /* 0x0000125a08007986 */ /* 0x0003e4000c101524 */
.L_x_683:
[----:B------:R-:W-:Y:S05]  /*59d0*/  BSYNC B0 ;  /* 0x0000000000007941 */ /* 0x000fea0003800000 */
.L_x_682:
[----:B------:R-:W-:Y:S01]  /*59e0*/  ISETP.GE.OR P6, PT, R92, UR5, P2 ;  /* 0x000000055c007c0c */ /* 0x000fe200097c6670 */
[C---:B------:R-:W-:Y:S01]  /*59f0*/  VIADD R94, R0.reuse, 0x18 ;  /* 0x00000018005e7836 */ /* 0x040fe20000000000 */
[C---:B------:R-:W-:Y:S01]  /*5a00*/  ISETP.GE.OR P4, PT, R93.reuse, UR5, P2 ;  /* 0x000000055d007c0c */ /* 0x040fe20009786670 */
[----:B------:R-:W-:Y:S01]  /*5a10*/  VIADD R95, R0, 0x19 ;  /* 0x00000019005f7836 */ /* 0x000fe20000000000 */
[----:B------:R-:W-:Y:S01]  /*5a20*/  BSSY B0, `(.L_x_684) ;  /* 0x000000d000007945 */ /* 0x000fe20003800000 */
[----:B------:R-:W-:Y:S02]  /*5a30*/  ISETP.GE.OR P5, PT, R93, UR5, P0 ;  /* 0x000000055d007c0c */ /* 0x000fe400087a6670 */
[----:B0-----:R-:W-:Y:S02]  /*5a40*/  P2R R155, PR, RZ, 0x10 ;  /* 0x00000010ff9b7803 */ /* 0x001fe40000000000 */
[----:B------:R-:W-:Y:S02]  /*5a50*/  ISETP.GE.OR P1, PT, R94, UR5, P2 ;  /* 0x000000055e007c0c */ /* 0x000fe40009726670 */
[----:B------:R-:W-:-:S02]  /*5a60*/  ISETP.GE.OR P3, PT, R95, UR5, P2 ;  /* 0x000000055f007c0c */ /* 0x000fc40009766670 */
[----:B------:R-:W-:Y:S01]  /*5a70*/  ISETP.GE.OR P4, PT, R92, UR5, P0 ;  /* 0x000000055c007c0c */ /* 0x000fe20008786670 */
[----:B------:R-:W-:-:S12]  /*5a80*/  @P6 BRA `(.L_x_685) ;  /* 0x0000000000186947 */ /* 0x000fd80003800000 */
[----:B-1-3--:R-:W2:Y:S02]  /*5a90*/  LDG.E.U16 R90, desc[UR36][R22.64+0x20] ;  /* 0x00002024165a7981 */ /* 0x00aea4000c1e1500 */
[----:B--2-4-:R-:W-:-:S05]  /*5aa0*/  HADD2.F32 R91, -RZ, R90.H0_H0 ;  /* 0x2000005aff5b7230 */ /* 0x014fca0000004100 */
[----:B------:R-:W-:-:S04]  /*5ab0*/  FMUL R91, R91, R16 ;  /* 0x000000105b5b7220 */ /* 0x000fc80000400000 */
[----:B------:R-:W-:-:S05]  /*5ac0*/  FFMA R91, R96, R17, R91 ;  /* 0x00000011605b7223 */ /* 0x000fca000000005b */
[----:B------:R-:W-:-:S05]  /*5ad0*/  F2FP.F16.F32.PACK_AB R91, RZ, R91 ;  /* 0x0000005bff5b723e */ /* 0x000fca00000000ff */
[----:B------:R0:W-:Y:S02]  /*5ae0*/  STG.E.U16 desc[UR36][R2.64+0x20], R91 ;  /* 0x0000205b02007986 */ /* 0x0001e4000c101524 */
.L_x_685:
[----:B------:R-:W-:Y:S05]  /*5af0*/  BSYNC B0 ;  /* 0x0000000000007941 */ /* 0x000fea0003800000 */
.L_x_684:
[----:B------:R-:W-:Y:S01]  /*5b00*/  ISETP.NE.AND P6, PT, R155, RZ, PT ;  /* 0x000000ff9b00720c */ /* 0x000fe20003fc5270 */
[----:B------:R-:W-:-:S12]  /*5b10*/  BSSY B0, `(.L_x_686) ;  /* 0x0000008000007945 */ /* 0x000fd80003800000 */
[----:B------:R-:W-:Y:S05]  /*5b20*/  @P6 BRA `(.L_x_687) ;  /* 0x0000000000186947 */ /* 0x000fea0003800000 */
[----:B-1-3--:R-:W0:Y:S02]  /*5b30*/  LDG.E.U16 R90, desc[UR36][R22.64+0x22] ;  /* 0x00002224165a7981 */ /* 0x00ae24000c1e1500 */
[----:B0-2-4-:R-:W-:-:S05]  /*5b40*/  HADD2.F32 R91, -RZ, R90.H0_H0 ;  /* 0x2000005aff5b7230 */ /* 0x015fca0000004100 */
[----:B------:R-:W-:-:S04]  /*5b50*/  FMUL R90, R91, R16 ;  /* 0x000000105b5a7220 */ /* 0x000fc80000400000 */
[----:B------:R-:W-:-:S05]  /*5b60*/  FFMA R90, R97, R17, R90 ;  /* 0x00000011615a7223 */ /* 0x000fca000000005a */
[----:B------:R-:W-:-:S05]  /*5b70*/  F2FP.F16.F32.PACK_AB R90, RZ, R90 ;  /* 0x0000005aff5a723e */ /* 0x000fca00000000ff */
[----:B------:R0:W-:Y:S02]  /*5b80*/  STG.E.U16 desc[UR36][R2.64+0x22], R90 ;  /* 0x0000225a02007986 */ /* 0x0001e4000c101524 */
.L_x_687:
[----:B------:R-:W-:Y:S05]  /*5b90*/  BSYNC B0 ;  /* 0x0000000000007941 */ /* 0x000fea0003800000 */
.L_x_686:
[----:B------:R-:W-:Y:S04]  /*5ba0*/  BSSY B0, `(.L_x_688) ;  /* 0x0000008000007945 */ /* 0x000fe80003800000 */
[----:B------:R-:W-:Y:S05]  /*5bb0*/  @P4 BRA `(.L_x_689) ;  /* 0x0000000000184947 */ /* 0x000fea0003800000 */
[----:B01-3--:R-:W2:Y:S02]  /*5bc0*/  LDG.E.U16 R90, desc[UR36][R88.64+0x20] ;  /* 0x00002024585a7981 */ /* 0x00bea4000c1e1500 */
[----:B--2-4-:R-:W-:-:S05]  /*5bd0*/  HADD2.F32 R91, -RZ, R90.H0_H0 ;  /* 0x2000005aff5b7230 */ /* 0x014fca0000004100 */
[----:B------:R-:W-:-:S04]  /*5be0*/  FMUL R91, R91, R16 ;  /* 0x000000105b5b7220 */ /* 0x000fc80000400000 */
[----:B------:R-:W-:-:S05]  /*5bf0*/  FFMA R91, R98, R17, R91 ;  /* 0x00000011625b7223 */ /* 0x000fca000000005b */
[----:B------:R-:W-:-:S05]  /*5c00*/  F2FP.F16.F32.PACK_AB R91, RZ, R91 ;  /* 0x0000005bff5b723e */ /* 0x000fca00000000ff */
[----:B------:R0:W-:Y:S02]  /*5c10*/  STG.E.U16 desc[UR36][R8.64+0x20], R91 ;  /* 0x0000205b08007986 */ /* 0x0001e4000c101524 */
.L_x_689:
[----:B------:R-:W-:Y:S05]  /*5c20*/  BSYNC B0 ;  /* 0x0000000000007941 */ /* 0x000fea0003800000 */
.L_x_688:
[----:B------:R-:W-:Y:S01]  /*5c30*/  BSSY B0, `(.L_x_690) ;  /* 0x000000a000007945 */ /* 0x000fe20003800000 */
[C---:B------:R-:W-:Y:S02]  /*5c40*/  VIADD R96, R0.reuse, 0x20 ;  /* 0x0000002000607836 */ /* 0x040fe40000000000 */
[----:B------:R-:W-:Y:S01]  /*5c50*/  VIADD R97, R0, 0x21 ;  /* 0x0000002100617836 */ /* 0x000fe20000000000 */
[----:B------:R-:W-:Y:S06]  /*5c60*/  @P5 BRA `(.L_x_691) ;  /* 0x0000000000185947 */ /* 0x000fec0003800000 */
[----:B01-3--:R-:W2:Y:S02]  /*5c70*/  LDG.E.U16 R90, desc[UR36][R88.64+0x22] ;  /* 0x00002224585a7981 */ /* 0x00bea4000c1e1500 */
[----:B--2-4-:R-:W-:-:S05]  /*5c80*/  HADD2.F32 R91, -RZ, R90.H0_H0 ;  /* 0x2000005aff5b7230 */ /* 0x014fca0000004100 */
[----:B------:R-:W-:-:S04]  /*5c90*/  FMUL R90, R91, R16 ;  /* 0x000000105b5a7220 */ /* 0x000fc80000400000 */
[----:B------:R-:W-:-:S05]  /*5ca0*/  FFMA R90, R99, R17, R90 ;  /* 0x00000011635a7223 */ /* 0x000fca000000005a */
[----:B------:R-:W-:-:S05]  /*5cb0*/  F2FP.F16.F32.PACK_AB R90, RZ, R90 ;  /* 0x0000005aff5a723e */ /* 0x000fca00000000ff */
[----:B------:R0:W-:Y:S02]  /*5cc0*/  STG.E.U16 desc[UR36][R8.64+0x22], R90 ;  /* 0x0000225a08007986 */ /* 0x0001e4000c101524 */
.L_x_691:
[----:B------:R-:W-:Y:S05]  /*5cd0*/  BSYNC B0 ;  /* 0x0000000000007941 */ /* 0x000fea0003800000 */
.L_x_690:
        /* <DEDUP_REMOVED lines=8> */
.L_x_693:
[----:B------:R-:W-:Y:S05]  /*5d60*/  BSYNC B0 ;  /* 0x0000000000007941 */ /* 0x000fea0003800000 */
.L_x_692:
        /* <DEDUP_REMOVED lines=8> */
.L_x_695:
[----:B------:R-:W-:Y:S05]  /*5df0*/  BSYNC B0 ;  /* 0x0000000000007941 */ /* 0x000fea0003800000 */
.L_x_694:
[----:B------:R-:W-:Y:S01]  /*5e00*/  ISETP.GE.OR P6, PT, R94, UR5, P0 ;  /* 0x000000055e007c0c */ /* 0x000fe200087c6670 */
[----:B------:R-:W-:Y:S01]  /*5e10*/  BSSY B0, `(.L_x_696) ;  /* 0x0000010000007945 */ /* 0x000fe20003800000 */
[----:B------:R-:W-:Y:S01]  /*5e20*/  ISETP.GE.OR P5, PT, R95, UR5, P0 ;  /* 0x000000055f007c0c */ /* 0x000fe200087a6670 */
[----:B------:R-:W-:Y:S01]  /*5e30*/  VIADD R98, R0, 0x28 ;  /* 0x0000002800627836 */ /* 0x000fe20000000000 */
[----:B------:R-:W-:Y:S01]  /*5e40*/  ISETP.GE.OR P1, PT, R96, UR5, P2 ;  /* 0x0000000560007c0c */ /* 0x000fe20009726670 */
[----:B------:R-:W-:Y:S01]  /*5e50*/  VIADD R99, R0, 0x29 ;  /* 0x0000002900637836 */ /* 0x000fe20000000000 */
[----:B------:R-:W-:Y:S02]  /*5e60*/  P2R R100, PR, RZ, 0x20 ;  /* 0x00000020ff647803 */ /* 0x000fe40000000000 */
[----:B------:R-:W-:Y:S02]  /*5e70*/  ISETP.GE.OR P3, PT, R97, UR5, P2 ;  /* 0x0000000561007c0c */ /* 0x000fe40009766670 */
[----:B------:R-:W-:-:S02]  /*5e80*/  ISETP.GE.OR P4, PT, R96, UR5, P0 ;  /* 0x0000000560007c0c */ /* 0x000fc40008786670 */
[----:B------:R-:W-:Y:S01]  /*5e90*/  ISETP.GE.OR P5, PT, R97, UR5, P0 ;  /* 0x0000000561007c0c */ /* 0x000fe200087a6670 */
[----:B------:R-:W-:-:S12]  /*5ea0*/  @P6 BRA `(.L_x_697) ;  /* 0x0000000000186947 */ /* 0x000fd80003800000 */
[----:B01-3--:R-:W2:Y:S02]  /*5eb0*/  LDG.E.U16 R90, desc[UR36][R88.64+0x30] ;  /* 0x00003024585a7981 */ /* 0x00bea4000c1e1500 */
[----:B--2-4-:R-:W-:-:S05]  /*5ec0*/  HADD2.F32 R91, -RZ, R90.H0_H0 ;  /* 0x2000005aff5b7230 */ /* 0x014fca0000004100 */
[----:B------:R-:W-:-:S04]  /*5ed0*/  FMUL R91, R91, R16 ;  /* 0x000000105b5b7220 */ /* 0x000fc80000400000 */
[----:B------:R-:W-:-:S05]  /*5ee0*/  FFMA R91, R102, R17, R91 ;  /* 0x00000011665b7223 */ /* 0x000fca000000005b */
[----:B------:R-:W-:-:S05]  /*5ef0*/  F2FP.F16.F32.PACK_AB R91, RZ, R91 ;  /* 0x0000005bff5b723e */ /* 0x000fca00000000ff */
[----:B------:R0:W-:Y:S02]  /*5f00*/  STG.E.U16 desc[UR36][R8.64+0x30], R91 ;  /* 0x0000305b08007986 */ /* 0x0001e4000c101524 */
.L_x_697:
[----:B------:R-:W-:Y:S05]  /*5f10*/  BSYNC B0 ;  /* 0x0000000000007941 */ /* 0x000fea0003800000 */
.L_x_696:
[----:B------:R-:W-:Y:S01]  /*5f20*/  ISETP.NE.AND P6, PT, R100, RZ, PT ;  /* 0x000000ff6400720c */ /* 0x000fe20003fc5270 */
[----:B------:R-:W-:-:S12]  /*5f30*/  BSSY B0, `(.L_x_698) ;  /* 0x0000008000007945 */ /* 0x000fd80003800000 */
[----:B------:R-:W-:Y:S05]  /*5f40*/  @P6 BRA `(.L_x_699) ;  /* 0x0000000000186947 */ /* 0x000fea0003800000 */
[----:B01-3--:R-:W2:Y:S02]  /*5f50*/  LDG.E.U16 R90, desc[UR36][R88.64+0x32] ;  /* 0x00003224585a7981 */ /* 0x00bea4000c1e1500 */
[----:B--2-4-:R-:W-:-:S05]  /*5f60*/  HADD2.F32 R91, -RZ, R90.H0_H0 ;  /* 0x2000005aff5b7230 */ /* 0x014fca0000004100 */
[----:B------:R-:W-:-:S04]  /*5f70*/  FMUL R90, R91, R16 ;  /* 0x000000105b5a7220 */ /* 0x000fc80000400000 */
[----:B------:R-:W-:-:S05]  /*5f80*/  FFMA R90, R103, R17, R90 ;  /* 0x00000011675a7223 */ /* 0x000fca000000005a */
[----:B------:R-:W-:-:S05]  /*5f90*/  F2FP.F16.F32.PACK_AB R90, RZ, R90 ;  /* 0x0000005aff5a723e */ /* 0x000fca00000000ff */
[----:B------:R0:W-:Y:S02]  /*5fa0*/  STG.E.U16 desc[UR36][R8.64+0x32], R90 ;  /* 0x0000325a08007986 */ /* 0x0001e4000c101524 */
.L_x_699:
[----:B------:R-:W-:Y:S05]  /*5fb0*/  BSYNC B0 ;  /* 0x0000000000007941 */ /* 0x000fea0003800000 */
.L_x_698:
        /* <DEDUP_REMOVED lines=8> */
.L_x_701:
[----:B------:R-:W-:Y:S05]  /*6040*/  BSYNC B0 ;  /* 0x0000000000007941 */ /* 0x000fea0003800000 */
.L_x_700:
        /* <DEDUP_REMOVED lines=8> */
.L_x_703:
[----:B------:R-:W-:Y:S05]  /*60d0*/  BSYNC B0 ;  /* 0x0000000000007941 */ /* 0x000fea0003800000 */
.L_x_702:
        /* <DEDUP_REMOVED lines=8> */
.L_x_705:
[----:B------:R-:W-:Y:S05]  /*6160*/  BSYNC B0 ;  /* 0x0000000000007941 */ /* 0x000fea0003800000 */
.L_x_704:
        /* <DEDUP_REMOVED lines=8> */
.L_x_707:
[----:B------:R-:W-:Y:S05]  /*61f0*/  BSYNC B0 ;  /* 0x0000000000007941 */ /* 0x000fea0003800000 */
.L_x_706:
[----:B------:R-:W-:Y:S01]  /*6200*/  ISETP.GE.OR P6, PT, R98, UR5, P2 ;  /* 0x0000000562007c0c */ /* 0x000fe200097c6670 */
[C---:B------:R-:W-:Y:S01]  /*6210*/  VIADD R100, R0.reuse, 0x30 ;  /* 0x0000003000647836 */ /* 0x040fe20000000000 */
[----:B------:R-:W-:Y:S01]  /*6220*/  ISETP.GE.OR P4, PT, R99, UR5, P2 ;  /* 0x0000000563007c0c */ /* 0x000fe20009786670 */
[C---:B------:R-:W-:Y:S01]  /*6230*/  VIADD R101, R0.reuse, 0x31 ;  /* 0x0000003100657836 */ /* 0x040fe20000000000 */
[----:B------:R-:W-:Y:S01]  /*6240*/  BSSY B0, `(.L_x_708) ;  /* 0x000000f000007945 */ /* 0x000fe20003800000 */
[C---:B------:R-:W-:Y:S01]  /*6250*/  VIADD R102, R0.reuse, 0x38 ;  /* 0x0000003800667836 */ /* 0x040fe20000000000 */
[----:B------:R-:W-:Y:S01]  /*6260*/  P2R R104, PR, RZ, 0x10 ;  /* 0x00000010ff687803 */ /* 0x000fe20000000000 */
[----:B------:R-:W-:Y:S01]  /*6270*/  VIADD R103, R0, 0x39 ;  /* 0x0000003900677836 */ /* 0x000fe20000000000 */
[----:B------:R-:W-:Y:S02]  /*6280*/  ISETP.GE.OR P1, PT, R100, UR5, P2 ;  /* 0x0000000564007c0c */ /* 0x000fe40009726670 */
[----:B------:R-:W-:-:S02]  /*6290*/  ISETP.GE.OR P3, PT, R101, UR5, P2 ;  /* 0x0000000565007c0c */ /* 0x000fc40009766670 */
[----:B------:R-:W-:Y:S02]  /*62a0*/  ISETP.GE.OR P4, PT, R98, UR5, P0 ;  /* 0x0000000562007c0c */ /* 0x000fe40008786670 */
        /* <DEDUP_REMOVED lines=8> */
.L_x_709:
[----:B------:R-:W-:Y:S05]  /*6330*/  BSYNC B0 ;  /* 0x0000000000007941 */ /* 0x000fea0003800000 */
.L_x_708:
        /* <DEDUP_REMOVED lines=9> */
.L_x_711:
[----:B------:R-:W-:Y:S05]  /*63d0*/  BSYNC B0 ;  /* 0x0000000000007941 */ /* 0x000fea0003800000 */
.L_x_710:
        /* <DEDUP_REMOVED lines=8> */
.L_x_713:
[----:B------:R-:W-:Y:S05]  /*6460*/  BSYNC B0 ;  /* 0x0000000000007941 */ /* 0x000fea0003800000 */
.L_x_712:
        /* <DEDUP_REMOVED lines=8> */
.L_x_715:
[----:B------:R-:W-:Y:S05]  /*64f0*/  BSYNC B0 ;  /* 0x0000000000007941 */ /* 0x000fea0003800000 */
.L_x_714:
        /* <DEDUP_REMOVED lines=8> */
.L_x_717:
[----:B------:R-:W-:Y:S05]  /*6580*/  BSYNC B0 ;  /* 0x0000000000007941 */ /* 0x000fea0003800000 */
.L_x_716:
        /* <DEDUP_REMOVED lines=8> */
.L_x_719:
[----:B------:R-:W-:Y:S05]  /*6610*/  BSYNC B0 ;  /* 0x0000000000007941 */ /* 0x000fea0003800000 */
.L_x_718:
        /* <DEDUP_REMOVED lines=17> */
.L_x_721:
[----:B------:R-:W-:Y:S05]  /*6730*/  BSYNC B0 ;  /* 0x0000000000007941 */ /* 0x000fea0003800000 */
.L_x_720:
        /* <DEDUP_REMOVED lines=9> */
.L_x_723:
[----:B------:R-:W-:Y:S05]  /*67d0*/  BSYNC B0 ;  /* 0x0000000000007941 */ /* 0x000fea0003800000 */
.L_x_722:
        /* <DEDUP_REMOVED lines=8> */
.L_x_725:
[----:B------:R-:W-:Y:S05]  /*6860*/  BSYNC B0 ;  /* 0x0000000000007941 */ /* 0x000fea0003800000 */
.L_x_724:
        /* <DEDUP_REMOVED lines=8> */
.L_x_727:
[----:B------:R-:W-:Y:S05]  /*68f0*/  BSYNC B0 ;  /* 0x0000000000007941 */ /* 0x000fea0003800000 */
.L_x_726:
        /* <DEDUP_REMOVED lines=8> */
.L_x_729:
[----:B------:R-:W-:Y:S05]  /*6980*/  BSYNC B0 ;  /* 0x0000000000007941 */ /* 0x000fea0003800000 */
.L_x_728:
        /* <DEDUP_REMOVED lines=8> */
.L_x_731:
[----:B------:R-:W-:Y:S05]  /*6a10*/  BSYNC B0 ;  /* 0x0000000000007941 */ /* 0x000fea0003800000 */
.L_x_730:
        /* <DEDUP_REMOVED lines=19> */
.L_x_733:
[----:B------:R-:W-:Y:S05]  /*6b50*/  BSYNC B0 ;  /* 0x0000000000007941 */ /* 0x000fea0003800000 */
.L_x_732:
        /* <DEDUP_REMOVED lines=9> */
.L_x_735:
[----:B------:R-:W-:Y:S05]  /*6bf0*/  BSYNC B0 ;  /* 0x0000000000007941 */ /* 0x000fea0003800000 */
.L_x_734:
        /* <DEDUP_REMOVED lines=8> */
.L_x_737:
[----:B------:R-:W-:Y:S05]  /*6c80*/  BSYNC B0 ;  /* 0x0000000000007941 */ /* 0x000fea0003800000 */
.L_x_736:
        /* <DEDUP_REMOVED lines=8> */
.L_x_739:
[----:B------:R-:W-:Y:S05]  /*6d10*/  BSYNC B0 ;  /* 0x0000000000007941 */ /* 0x000fea0003800000 */
.L_x_738:
        /* <DEDUP_REMOVED lines=8> */
.L_x_741:
[----:B------:R-:W-:Y:S05]  /*6da0*/  BSYNC B0 ;  /* 0x0000000000007941 */ /* 0x000fea0003800000 */
.L_x_740:
        /* <DEDUP_REMOVED lines=8> */
.L_x_743:
[----:B------:R-:W-:Y:S05]  /*6e30*/  BSYNC B0 ;  /* 0x0000000000007941 */ /* 0x000fea0003800000 */
.L_x_742:
        /* <DEDUP_REMOVED lines=17> */
.L_x_745:
[----:B------:R-:W-:Y:S05]  /*6f50*/  BSYNC B0 ;  /* 0x0000000000007941 */ /* 0x000fea0003800000 */
.L_x_744:
        /* <DEDUP_REMOVED lines=9> */
.L_x_747:
[----:B------:R-:W-:Y:S05]  /*6ff0*/  BSYNC B0 ;  /* 0x0000000000007941 */ /* 0x000fea0003800000 */
.L_x_746:
        /* <DEDUP_REMOVED lines=8> */
.L_x_749:
[----:B------:R-:W-:Y:S05]  /*7080*/  BSYNC B0 ;  /* 0x0000000000007941 */ /* 0x000fea0003800000 */
.L_x_748:
        /* <DEDUP_REMOVED lines=8> */
.L_x_751:
[----:B------:R-:W-:Y:S05]  /*7110*/  BSYNC B0 ;  /* 0x0000000000007941 */ /* 0x000fea0003800000 */
.L_x_750:
        /* <DEDUP_REMOVED lines=8> */
.L_x_753:
[----:B------:R-:W-:Y:S05]  /*71a0*/  BSYNC B0 ;  /* 0x0000000000007941 */ /* 0x000fea0003800000 */
.L_x_752:
        /* <DEDUP_REMOVED lines=8> */
.L_x_755:
[----:B------:R-:W-:Y:S05]  /*7230*/  BSYNC B0 ;  /* 0x0000000000007941 */ /* 0x000fea0003800000 */
.L_x_754:
        /* <DEDUP_REMOVED lines=19> */
.L_x_757:
[----:B------:R-:W-:Y:S05]  /*7370*/  BSYNC B0 ;  /* 0x0000000000007941 */ /* 0x000fea0003800000 */
.L_x_756:
        /* <DEDUP_REMOVED lines=9> */
.L_x_759:
[----:B------:R-:W-:Y:S05]  /*7410*/  BSYNC B0 ;  /* 0x0000000000007941 */ /* 0x000fea0003800000 */
.L_x_758:
        /* <DEDUP_REMOVED lines=8> */
.L_x_761:
[----:B------:R-:W-:Y:S05]  /*74a0*/  BSYNC B0 ;  /* 0x0000000000007941 */ /* 0x000fea0003800000 */
.L_x_760:
        /* <DEDUP_REMOVED lines=8> */
.L_x_763:
[----:B------:R-:W-:Y:S05]  /*7530*/  BSYNC B0 ;  /* 0x0000000000007941 */ /* 0x000fea0003800000 */
.L_x_762:
        /* <DEDUP_REMOVED lines=8> */
.L_x_765:
[----:B------:R-:W-:Y:S05]  /*75c0*/  BSYNC B0 ;  /* 0x0000000000007941 */ /* 0x000fea0003800000 */
.L_x_764:
        /* <DEDUP_REMOVED lines=8> */
.L_x_767:
[----:B------:R-:W-:Y:S05]  /*7650*/  BSYNC B0 ;  /* 0x0000000000007941 */ /* 0x000fea0003800000 */
.L_x_766:
        /* <DEDUP_REMOVED lines=17> */
.L_x_769:
[----:B------:R-:W-:Y:S05]  /*7770*/  BSYNC B0 ;  /* 0x0000000000007941 */ /* 0x000fea0003800000 */
.L_x_768:
        /* <DEDUP_REMOVED lines=9> */
.L_x_771:
[----:B------:R-:W-:Y:S05]  /*7810*/  BSYNC B0 ;  /* 0x0000000000007941 */ /* 0x000fea0003800000 */
.L_x_770:
        /* <DEDUP_REMOVED lines=8> */
.L_x_773:
[----:B------:R-:W-:Y:S05]  /*78a0*/  BSYNC B0 ;  /* 0x0000000000007941 */ /* 0x000fea0003800000 */
.L_x_772:
        /* <DEDUP_REMOVED lines=8> */
.L_x_775:
[----:B------:R-:W-:Y:S05]  /*7930*/  BSYNC B0 ;  /* 0x0000000000007941 */ /* 0x000fea0003800000 */
.L_x_774:
        /* <DEDUP_REMOVED lines=8> */
.L_x_777:
[----:B------:R-:W-:Y:S05]  /*79c0*/  BSYNC B0 ;  /* 0x0000000000007941 */ /* 0x000fea0003800000 */
.L_x_776:
        /* <DEDUP_REMOVED lines=8> */
.L_x_779:
[----:B------:R-:W-:Y:S05]  /*7a50*/  BSYNC B0 ;  /* 0x0000000000007941 */ /* 0x000fea0003800000 */
.L_x_778:
[----:B------:R-:W-:Y:S01]  /*7a60*/  ISETP.GE.OR P6, PT, R116, UR5, P2 ;  /* 0x0000000574007c0c */ /* 0x000fe200097c6670 */
[C---:B------:R-:W-:Y:S01]  /*7a70*/  VIADD R118, R0.reuse, 0x78 ;  /* 0x0000007800767836 */ /* 0x040fe20000000000 */
[C---:B------:R-:W-:Y:S01]  /*7a80*/  ISETP.GE.OR P3, PT, R117.reuse, UR5, P2 ;  /* 0x0000000575007c0c */ /* 0x040fe20009766670 */
[----:B------:R-:W-:Y:S01]  /*7a90*/  VIADD R119, R0, 0x79 ;  /* 0x0000007900777836 */ /* 0x000fe20000000000 */
[----:B------:R-:W-:Y:S01]  /*7aa0*/  BSSY B0, `(.L_x_780) ;  /* 0x000000f000007945 */ /* 0x000fe20003800000 */
[----:B------:R-:W-:Y:S02]  /*7ab0*/  ISETP.GE.OR P4, PT, R117, UR5, P0 ;  /* 0x0000000575007c0c */ /* 0x000fe40008786670 */
[----:B------:R-:W-:Y:S02]  /*7ac0*/  P2R R120, PR, RZ, 0x8 ;  /* 0x00000008ff787803 */ /* 0x000fe40000000000 */
[----:B------:R-:W-:Y:S02]  /*7ad0*/  ISETP.GE.OR P1, PT, R118, UR5, P2 ;  /* 0x0000000576007c0c */ /* 0x000fe40009726670 */
[----:B------:R-:W-:-:S02]  /*7ae0*/  ISETP.GE.OR P3, PT, R116, UR5, P0 ;  /* 0x0000000574007c0c */ /* 0x000fc40008766670 */
[----:B------:R-:W-:Y:S02]  /*7af0*/  ISETP.GE.OR P5, PT, R118, UR5, P0 ;  /* 0x0000000576007c0c */ /* 0x000fe400087a6670 */
[C---:B------:R-:W-:Y:S02]  /*7b00*/  ISETP.GE.OR P2, PT, R119.reuse, UR5, P2 ;  /* 0x0000000577007c0c */ /* 0x040fe40009746670 */
        /* <DEDUP_REMOVED lines=8> */
.L_x_781:
[----:B------:R-:W-:Y:S05]  /*7b90*/  BSYNC B0 ;  /* 0x0000000000007941 */ /* 0x000fea0003800000 */
.L_x_780:
        /* <DEDUP_REMOVED lines=9> */
.L_x_783:
[----:B------:R-:W-:Y:S05]  /*7c30*/  BSYNC B0 ;  /* 0x0000000000007941 */ /* 0x000fea0003800000 */
.L_x_782:
        /* <DEDUP_REMOVED lines=8> */
.L_x_785:
[----:B------:R-:W-:Y:S05]  /*7cc0*/  BSYNC B0 ;  /* 0x0000000000007941 */ /* 0x000fea0003800000 */
.L_x_784:
        /* <DEDUP_REMOVED lines=8> */
.L_x_787:
[----:B------:R-:W-:Y:S05]  /*7d50*/  BSYNC B0 ;  /* 0x0000000000007941 */ /* 0x000fea0003800000 */
.L_x_786:
        /* <DEDUP_REMOVED lines=8> */
.L_x_789:
[----:B------:R-:W-:Y:S05]  /*7de0*/  BSYNC B0 ;  /* 0x0000000000007941 */ /* 0x000fea0003800000 */
.L_x_788:
[----:B------:R-:W-:Y:S04]  /*7df0*/  BSSY B0, `(.L_x_790) ;  /* 0x0000008000007945 */ /* 0x000fe80003800000 */
[----:B------:R-:W-:Y:S05]  /*7e00*/  @P2 BRA `(.L_x_791) ;  /* 0x0000000000182947 */ /* 0x000fea0003800000 */
[----:B------:R-:W0:Y:S02]  /*7e10*/  LDG.E.U16 R22, desc[UR36][R22.64+0xf2] ;  /* 0x0000f22416167981 */ /* 0x000e24000c1e1500 */
[----:B0-2-4-:R-:W-:-:S05]  /*7e20*/  HADD2.F32 R91, -RZ, R22.H0_H0 ;  /* 0x20000016ff5b7230 */ /* 0x015fca0000004100 */
[----:B-1-3--:R-:W-:-:S04]  /*7e30*/  FMUL R90, R91, R16 ;  /* 0x000000105b5a7220 */ /* 0x00afc80000400000 */
[----:B------:R-:W-:-:S05]  /*7e40*/  FFMA R90, R149, R17, R90 ;  /* 0x00000011955a7223 */ /* 0x000fca000000005a */
[----:B------:R-:W-:-:S05]  /*7e50*/  F2FP.F16.F32.PACK_AB R90, RZ, R90 ;  /* 0x0000005aff5a723e */ /* 0x000fca00000000ff */
[----:B------:R0:W-:Y:S02]  /*7e60*/  STG.E.U16 desc[UR36][R2.64+0xf2], R90 ;  /* 0x0000f25a02007986 */ /* 0x0001e4000c101524 */
.L_x_791:
[----:B------:R-:W-:Y:S05]  /*7e70*/  BSYNC B0 ;  /* 0x0000000000007941 */ /* 0x000fea0003800000 */
.L_x_790:
[----:B------:R-:W-:Y:S04]  /*7e80*/  BSSY B0, `(.L_x_792) ;  /* 0x0000008000007945 */ /* 0x000fe80003800000 */
[----:B------:R-:W-:Y:S05]  /*7e90*/  @P5 BRA `(.L_x_793) ;  /* 0x0000000000185947 */ /* 0x000fea0003800000 */
[----:B0-23--:R-:W2:Y:S02]  /*7ea0*/  LDG.E.U16 R2, desc[UR36][R88.64+0xf0] ;  /* 0x0000f02458027981 */ /* 0x00dea4000c1e1500 */
[----:B--2---:R-:W-:-:S05]  /*7eb0*/  HADD2.F32 R3, -RZ, R2.H0_H0 ;  /* 0x20000002ff037230 */ /* 0x004fca0000004100 */
[----:B------:R-:W-:-:S04]  /*7ec0*/  FMUL R3, R3, R16 ;  /* 0x0000001003037220 */ /* 0x000fc80000400000 */
[----:B------:R-:W-:-:S05]  /*7ed0*/  FFMA R3, R150, R17, R3 ;  /* 0x0000001196037223 */ /* 0x000fca0000000003 */
[----:B------:R-:W-:-:S05]  /*7ee0*/  F2FP.F16.F32.PACK_AB R3, RZ, R3 ;  /* 0x00000003ff03723e */ /* 0x000fca00000000ff */
[----:B------:R0:W-:Y:S02]  /*7ef0*/  STG.E.U16 desc[UR36][R8.64+0xf0], R3 ;  /* 0x0000f00308007986 */ /* 0x0001e4000c101524 */
.L_x_793:
[----:B------:R-:W-:Y:S05]  /*7f00*/  BSYNC B0 ;  /* 0x0000000000007941 */ /* 0x000fea0003800000 */
.L_x_792:
[----:B------:R-:W3:Y:S01]  /*7f10*/  @!P0 LDG.E.U16 R88, desc[UR36][R88.64+0xf2] ;  /* 0x0000f22458588981 */ /* 0x000ee2000c1e1500 */
[----:B------:R-:W-:Y:S01]  /*7f20*/  IADD3 R23, P1, R12, 0x40, RZ ;  /* 0x000000400c177810 */ /* 0x000fe20007f3e0ff */
[----:B------:R-:W-:Y:S04]  /*7f30*/  BSSY B0, `(.L_x_794) ;  /* 0x0000019000007945 */ /* 0x000fe80003800000 */
[----:B0-2-4-:R-:W-:-:S04]  /*7f40*/  IMAD.X R91, RZ, RZ, R13, P1 ;  /* 0x000000ffff5b7224 */ /* 0x015fc800008e060d */
[----:B------:R-:W-:-:S04]  /*7f50*/  IMAD R22, R91, R18, RZ ;  /* 0x000000125b167224 */ /* 0x000fc800078e02ff */
[C---:B------:R-:W-:Y:S02]  /*7f60*/  IMAD R91, R23.reuse, R19, R22 ;  /* 0x00000013175b7224 */ /* 0x040fe400078e0216 */
[----:B------:R-:W-:-:S04]  /*7f70*/  IMAD.WIDE.U32 R22, R23, R18, R20 ;  /* 0x0000001217167225 */ /* 0x000fc800078e0014 */
[----:B------:R-:W-:Y:S02]  /*7f80*/  IMAD.IADD R23, R23, 0x1, R91 ;  /* 0x0000000117177824 */ /* 0x000fe400078e025b */
[----:B---3--:R-:W-:-:S05]  /*7f90*/  @!P0 HADD2.F32 R3, -RZ, R88.H0_H0 ;  /* 0x20000058ff038230 */ /* 0x008fca0000004100 */
[----:B------:R-:W-:Y:S01]  /*7fa0*/  @!P0 FMUL R2, R3, R16 ;  /* 0x0000001003028220 */ /* 0x000fe20000400000 */
[----:B------:R-:W-:-:S03]  /*7fb0*/  VIADD R3, R11, 0x40 ;  /* 0x000000400b037836 */ /* 0x000fc60000000000 */
[----:B------:R-:W-:Y:S02]  /*7fc0*/  @!P0 FFMA R2, R151, R17, R2 ;  /* 0x0000001197028223 */ /* 0x000fe40000000002 */
[----:B------:R-:W-:-:S03]  /*7fd0*/  ISETP.GE.AND P1, PT, R3, R10, PT ;  /* 0x0000000a0300720c */ /* 0x000fc60003f26270 */
[----:B------:R-:W-:Y:S02]  /*7fe0*/  @!P0 F2FP.F16.F32.PACK_AB R3, RZ, R2 ;  /* 0x00000002ff03823e */ /* 0x000fe400000000ff */
[----:B------:R-:W-:Y:S02]  /*7ff0*/  ISETP.GE.OR P3, PT, R0, UR5, P1 ;  /* 0x0000000500007c0c */ /* 0x000fe40008f66670 */
[----:B------:R-:W-:Y:S02]  /*8000*/  PRMT R88, R3, 0x7610, R88 ;  /* 0x0000761003587816 */ /* 0x000fe40000000058 */
[----:B------:R-:W-:Y:S02]  /*8010*/  LEA R2, P4, R22, R14, 0x1 ;  /* 0x0000000e16027211 */ /* 0x000fe400078808ff */
[----:B------:R-:W-:Y:S01]  /*8020*/  ISETP.GE.OR P2, PT, R154, UR5, P1 ;  /* 0x000000059a007c0c */ /* 0x000fe20008f46670 */
[----:B------:R0:W-:Y:S01]  /*8030*/  @!P0 STG.E.U16 desc[UR36][R8.64+0xf2], R88 ;  /* 0x0000f25808008986 */ /* 0x0001e2000c101524 */
[----:B------:R-:W-:-:S05]  /*8040*/  LEA.HI.X R3, R22, R15, R23, 0x1, P4 ;  /* 0x0000000f16037211 */ /* 0x000fca00020f0c17 */
[----:B------:R-:W-:Y:S06]  /*8050*/  @P3 BRA `(.L_x_795) ;  /* 0x0000000000183947 */ /* 0x000fec0003800000 */
[----:B01----:R-:W2:Y:S02]  /*8060*/  LDG.E.U16 R8, desc[UR36][R2.64] ;  /* 0x0000002402087981 */ /* 0x003ea4000c1e1500 */
[----:B--2---:R-:W-:-:S05]  /*8070*/  HADD2.F32 R9, -RZ, R8.H0_H0 ;  /* 0x20000008ff097230 */ /* 0x004fca0000004100 */
[----:B------:R-:W-:-:S04]  /*8080*/  FMUL R9, R9, R16 ;  /* 0x0000001009097220 */ /* 0x000fc80000400000 */
[----:B------:R-:W-:-:S05]  /*8090*/  FFMA R9, R24, R17, R9 ;  /* 0x0000001118097223 */ /* 0x000fca0000000009 */
[----:B------:R-:W-:-:S05]  /*80a0*/  F2FP.F16.F32.PACK_AB R9, RZ, R9 ;  /* 0x00000009ff09723e */ /* 0x000fca00000000ff */
[----:B------:R2:W-:Y:S02]  /*80b0*/  STG.E.U16 desc[UR36][R6.64], R9 ;  /* 0x0000000906007986 */ /* 0x0005e4000c101524 */
.L_x_795:
[----:B------:R-:W-:Y:S05]  /*80c0*/  BSYNC B0 ;  /* 0x0000000000007941 */ /* 0x000fea0003800000 */
.L_x_794:
[----:B01----:R-:W2:Y:S01]  /*80d0*/  @!P2 LDG.E.U16 R8, desc[UR36][R2.64+0x2] ;  /* 0x000002240208a981 */ /* 0x003ea2000c1e1500 */
[----:B------:R-:W-:Y:S01]  /*80e0*/  IADD3 R23, P0, R12, 0x48, RZ ;  /* 0x000000480c177810 */ /* 0x000fe20007f1e0ff */
[----:B------:R-:W-:Y:S01]  /*80f0*/  VIADD R11, R11, 0x48 ;  /* 0x000000480b0b7836 */ /* 0x000fe20000000000 */
[----:B------:R-:W-:Y:S03]  /*8100*/  BSSY B0, `(.L_x_796) ;  /* 0x000001c000007945 */ /* 0x000fe60003800000 */
[----:B------:R-:W-:Y:S01]  /*8110*/  IMAD.X R13, RZ, RZ, R13, P0 ;  /* 0x000000ffff0d7224 */ /* 0x000fe200000e060d */
[----:B------:R-:W-:-:S03]  /*8120*/  ISETP.GE.AND P0, PT, R11, R10, PT ;  /* 0x0000000a0b00720c */ /* 0x000fc60003f06270 */
[----:B------:R-:W-:Y:S01]  /*8130*/  IMAD R12, R13, R18, RZ ;  /* 0x000000120d0c7224 */ /* 0x000fe200078e02ff */
[----:B------:R-:W-:Y:S02]  /*8140*/  ISETP.GE.OR P6, PT, R0, UR5, P0 ;  /* 0x0000000500007c0c */ /* 0x000fe400087c6670 */
[----:B------:R-:W-:Y:S02]  /*8150*/  ISETP.GE.OR P4, PT, R154, UR5, P0 ;  /* 0x000000059a007c0c */ /* 0x000fe40008786670 */
[----:B------:R-:W-:Y:S01]  /*8160*/  ISETP.GE.OR P5, PT, R153, UR5, P0 ;  /* 0x0000000599007c0c */ /* 0x000fe200087a6670 */
[----:B--2---:R-:W-:-:S05]  /*8170*/  @!P2 HADD2.F32 R9, -RZ, R8.H0_H0 ;  /* 0x20000008ff09a230 */ /* 0x004fca0000004100 */
[----:B------:R-:W-:Y:S01]  /*8180*/  @!P2 FMUL R8, R9, R16 ;  /* 0x000000100908a220 */ /* 0x000fe20000400000 */
[C---:B------:R-:W-:Y:S02]  /*8190*/  IMAD R9, R23.reuse, R19, R12 ;  /* 0x0000001317097224 */ /* 0x040fe400078e020c */
[----:B------:R-:W-:-:S04]  /*81a0*/  IMAD.WIDE.U32 R18, R23, R18, R20 ;  /* 0x0000001217127225 */ /* 0x000fc800078e0014 */
[----:B------:R-:W-:Y:S01]  /*81b0*/  @!P2 FFMA R8, R25, R17, R8 ;  /* 0x000000111908a223 */ /* 0x000fe20000000008 */
[----:B------:R-:W-:Y:S01]  /*81c0*/  IMAD.IADD R9, R19, 0x1, R9 ;  /* 0x0000000113097824 */ /* 0x000fe200078e0209 */
[----:B------:R-:W-:-:S03]  /*81d0*/  LEA R14, P3, R18, R14, 0x1 ;  /* 0x0000000e120e7211 */ /* 0x000fc600078608ff */
[----:B------:R-:W-:Y:S02]  /*81e0*/  @!P2 F2FP.F16.F32.PACK_AB R8, RZ, R8 ;  /* 0x00000008ff08a23e */ /* 0x000fe400000000ff */
[----:B------:R-:W-:Y:S02]  /*81f0*/  LEA.HI.X R15, R18, R15, R9, 0x1, P3 ;  /* 0x0000000f120f7211 */ /* 0x000fe400018f0c09 */
[C---:B------:R-:W-:Y:S01]  /*8200*/  ISETP.GE.OR P3, PT, R152.reuse, UR5, P0 ;  /* 0x0000000598007c0c */ /* 0x040fe20008766670 */
[----:B------:R0:W-:Y:S01]  /*8210*/  @!P2 STG.E.U16 desc[UR36][R6.64+0x2], R8 ;  /* 0x000002080600a986 */ /* 0x0001e2000c101524 */
[----:B------:R-:W-:Y:S02]  /*8220*/  ISETP.GE.OR P2, PT, R152, UR5, P1 ;  /* 0x0000000598007c0c */ /* 0x000fe40008f46670 */
[----:B0-----:R-:W-:Y:S02]  /*8230*/  P2R R8, PR, RZ, 0x10 ;  /* 0x00000010ff087803 */ /* 0x001fe40000000000 */
        /* <DEDUP_REMOVED lines=8> */
.L_x_797:
[----:B------:R-:W-:Y:S05]  /*82c0*/  BSYNC B0 ;  /* 0x0000000000007941 */ /* 0x000fea0003800000 */
.L_x_796:
        /* <DEDUP_REMOVED lines=9> */
.L_x_799:
[----:B------:R-:W-:Y:S05]  /*8360*/  BSYNC B0 ;  /* 0x0000000000007941 */ /* 0x000fea0003800000 */
.L_x_798:
[----:B-1----:R-:W-:Y:S01]  /*8370*/  P2R R0, PR, RZ, 0x8 ;  /* 0x00000008ff007803 */ /* 0x002fe20000000000 */
[----:B------:R-:W-:Y:S01]  /*8380*/  BSSY B0, `(.L_x_800) ;  /* 0x000000d000007945 */ /* 0x000fe20003800000 */
[----:B------:R-:W-:Y:S02]  /*8390*/  ISETP.GE.OR P3, PT, R92, UR5, P0 ;  /* 0x000000055c007c0c */ /* 0x000fe40008766670 */
[----:B------:R-:W-:Y:S02]  /*83a0*/  LOP3.LUT R8, R8, 0xfffffffd, RZ, 0xc0, !PT ;  /* 0xfffffffd08087812 */ /* 0x000fe400078ec0ff */
[----:B------:R-:W-:-:S09]  /*83b0*/  ISETP.GE.OR P6, PT, R92, UR5, P1 ;  /* 0x000000055c007c0c */ /* 0x000fd20008fc6670 */
[----:B------:R-:W-:Y:S02]  /*83c0*/  @P3 LOP3.LUT R8, R8, 0x2, RZ, 0xfc, !PT ;  /* 0x0000000208083812 */ /* 0x000fe400078efcff */
[----:B------:R-:W-:Y:S01]  /*83d0*/  ISETP.NE.AND P3, PT, R0, RZ, PT ;  /* 0x000000ff0000720c */ /* 0x000fe20003f65270 */
[----:B------:R-:W-:-:S12]  /*83e0*/  @P2 BRA `(.L_x_801) ;  /* 0x0000000000182947 */ /* 0x000fd80003800000 */
[----:B------:R-:W0:Y:S02]  /*83f0*/  LDG.E.U16 R0, desc[UR36][R2.64+0x10] ;  /* 0x0000102402007981 */ /* 0x000e24000c1e1500 */
[----:B0-----:R-:W-:-:S05]  /*8400*/  HADD2.F32 R9, -RZ, R0.H0_H0 ;  /* 0x20000000ff097230 */ /* 0x001fca0000004100 */
[----:B------:R-:W-:-:S04]  /*8410*/  FMUL R9, R9, R16 ;  /* 0x0000001009097220 */ /* 0x000fc80000400000 */
[----:B------:R-:W-:-:S05]  /*8420*/  FFMA R9, R28, R17, R9 ;  /* 0x000000111c097223 */ /* 0x000fca0000000009 */
[----:B------:R-:W-:-:S05]  /*8430*/  F2FP.F16.F32.PACK_AB R9, RZ, R9 ;  /* 0x00000009ff09723e */ /* 0x000fca00000000ff */
[----:B------:R1:W-:Y:S02]  /*8440*/  STG.E.U16 desc[UR36][R6.64+0x10], R9 ;  /* 0x0000100906007986 */ /* 0x0003e4000c101524 */
.L_x_801:
[----:B------:R-:W-:Y:S05]  /*8450*/  BSYNC B0 ;  /* 0x0000000000007941 */ /* 0x000fea0003800000 */
.L_x_800:
[----:B------:R-:W-:Y:S04]  /*8460*/  BSSY B0, `(.L_x_802) ;  /* 0x0000008000007945 */ /* 0x000fe80003800000 */
[----:B------:R-:W-:Y:S05]  /*8470*/  @P4 BRA `(.L_x_803) ;  /* 0x0000000000184947 */ /* 0x000fea0003800000 */
[----:B------:R-:W0:Y:S02]  /*8480*/  LDG.E.U16 R0, desc[UR36][R2.64+0x12] ;  /* 0x0000122402007981 */ /* 0x000e24000c1e1500 */
[----:B01----:R-:W-:-:S05]  /*8490*/  HADD2.F32 R9, -RZ, R0.H0_H0 ;  /* 0x20000000ff097230 */ /* 0x003fca0000004100 */
[----:B------:R-:W-:-:S04]  /*84a0*/  FMUL R0, R9, R16 ;  /* 0x0000001009007220 */ /* 0x000fc80000400000 */
[----:B------:R-:W-:-:S05]  /*84b0*/  FFMA R0, R29, R17, R0 ;  /* 0x000000111d007223 */ /* 0x000fca0000000000 */
[----:B------:R-:W-:-:S05]  /*84c0*/  F2FP.F16.F32.PACK_AB R0, RZ, R0 ;  /* 0x00000000ff00723e */ /* 0x000fca00000000ff */
[----:B------:R2:W-:Y:S02]  /*84d0*/  STG.E.U16 desc[UR36][R6.64+0x12], R0 ;  /* 0x0000120006007986 */ /* 0x0005e4000c101524 */
.L_x_803:
[----:B------:R-:W-:Y:S05]  /*84e0*/  BSYNC B0 ;  /* 0x0000000000007941 */ /* 0x000fea0003800000 */
.L_x_802:
[----:B------:R-:W-:Y:S01]  /*84f0*/  BSSY B0, `(.L_x_804) ;  /* 0x000000a000007945 */ /* 0x000fe20003800000 */
[C---:B------:R-:W-:Y:S02]  /*8500*/  ISETP.GE.OR P4, PT, R93.reuse, UR5, P1 ;  /* 0x000000055d007c0c */ /* 0x040fe40008f86670 */
[----:B------:R-:W-:Y:S01]  /*8510*/  ISETP.GE.OR P2, PT, R93, UR5, P0 ;  /* 0x000000055d007c0c */ /* 0x000fe20008746670 */
[----:B------:R-:W-:-:S12]  /*8520*/  @P3 BRA `(.L_x_805) ;  /* 0x0000000000183947 */ /* 0x000fd80003800000 */
[----:B--2---:R-:W0:Y:S02]  /*8530*/  LDG.E.U16 R0, desc[UR36][R14.64+0x10] ;  /* 0x000010240e007981 */ /* 0x004e24000c1e1500 */
[----:B01----:R-:W-:-:S05]  /*8540*/  HADD2.F32 R9, -RZ, R0.H0_H0 ;  /* 0x20000000ff097230 */ /* 0x003fca0000004100 */
[----:B------:R-:W-:-:S04]  /*8550*/  FMUL R9, R9, R16 ;  /* 0x0000001009097220 */ /* 0x000fc80000400000 */
[----:B------:R-:W-:-:S05]  /*8560*/  FFMA R9, R30, R17, R9 ;  /* 0x000000111e097223 */ /* 0x000fca0000000009 */
[----:B------:R-:W-:-:S05]  /*8570*/  F2FP.F16.F32.PACK_AB R9, RZ, R9 ;  /* 0x00000009ff09723e */ /* 0x000fca00000000ff */
[----:B------:R3:W-:Y:S02]  /*8580*/  STG.E.U16 desc[UR36][R4.64+0x10], R9 ;  /* 0x0000100904007986 */ /* 0x0007e4000c101524 */
.L_x_805:
[----:B------:R-:W-:Y:S05]  /*8590*/  BSYNC B0 ;  /* 0x0000000000007941 */ /* 0x000fea0003800000 */
.L_x_804:
[----:B------:R-:W-:Y:S04]  /*85a0*/  BSSY B0, `(.L_x_806) ;  /* 0x0000008000007945 */ /* 0x000fe80003800000 */
[----:B------:R-:W-:Y:S05]  /*85b0*/  @P5 BRA `(.L_x_807) ;  /* 0x0000000000185947 */ /* 0x000fea0003800000 */
[----:B--2---:R-:W0:Y:S02]  /*85c0*/  LDG.E.U16 R0, desc[UR36][R14.64+0x12] ;  /* 0x000012240e007981 */ /* 0x004e24000c1e1500 */
[----:B01-3--:R-:W-:-:S05]  /*85d0*/  HADD2.F32 R9, -RZ, R0.H0_H0 ;  /* 0x20000000ff097230 */ /* 0x00bfca0000004100 */
[----:B------:R-:W-:-:S04]  /*85e0*/  FMUL R0, R9, R16 ;  /* 0x0000001009007220 */ /* 0x000fc80000400000 */
[----:B------:R-:W-:-:S05]  /*85f0*/  FFMA R0, R31, R17, R0 ;  /* 0x000000111f007223 */ /* 0x000fca0000000000 */
[----:B------:R-:W-:-:S05]  /*8600*/  F2FP.F16.F32.PACK_AB R0, RZ, R0 ;  /* 0x00000000ff00723e */ /* 0x000fca00000000ff */
[----:B------:R4:W-:Y:S02]  /*8610*/  STG.E.U16 desc[UR36][R4.64+0x12], R0 ;  /* 0x0000120004007986 */ /* 0x0009e4000c101524 */
.L_x_807:
[----:B------:R-:W-:Y:S05]  /*8620*/  BSYNC B0 ;  /* 0x0000000000007941 */ /* 0x000fea0003800000 */
.L_x_806:
[----:B------:R-:W-:Y:S01]  /*8630*/  ISETP.GE.OR P5, PT, R94, UR5, P0 ;  /* 0x000000055e007c0c */ /* 0x000fe200087a6670 */
[----:B------:R-:W-:Y:S01]  /*8640*/  BSSY B0, `(.L_x_808) ;  /* 0x000000b000007945 */ /* 0x000fe20003800000 */
[----:B------:R-:W-:Y:S02]  /*8650*/  LOP3.LUT R8, R8, 0xfffffffe, RZ, 0xc0, !PT ;  /* 0xfffffffe08087812 */ /* 0x000fe400078ec0ff */
[----:B------:R-:W-:-:S09]  /*8660*/  ISETP.GE.OR P3, PT, R94, UR5, P1 ;  /* 0x000000055e007c0c */ /* 0x000fd20008f66670 */
[----:B------:R-:W-:Y:S01]  /*8670*/  @P5 LOP3.LUT R8, R8, 0x1, RZ, 0xfc, !PT ;  /* 0x0000000108085812 */ /* 0x000fe200078efcff */
[----:B------:R-:W-:Y:S06]  /*8680*/  @P6 BRA `(.L_x_809) ;  /* 0x0000000000186947 */ /* 0x000fec0003800000 */
[----:B--2-4-:R-:W0:Y:S02]  /*8690*/  LDG.E.U16 R0, desc[UR36][R2.64+0x20] ;  /* 0x0000202402007981 */ /* 0x014e24000c1e1500 */
[----:B01-3--:R-:W-:-:S05]  /*86a0*/  HADD2.F32 R9, -RZ, R0.H0_H0 ;  /* 0x20000000ff097230 */ /* 0x00bfca0000004100 */
[----:B------:R-:W-:-:S04]  /*86b0*/  FMUL R9, R9, R16 ;  /* 0x0000001009097220 */ /* 0x000fc80000400000 */
[----:B------:R-:W-:-:S05]  /*86c0*/  FFMA R9, R32, R17, R9 ;  /* 0x0000001120097223 */ /* 0x000fca0000000009 */
[----:B------:R-:W-:-:S05]  /*86d0*/  F2FP.F16.F32.PACK_AB R9, RZ, R9 ;  /* 0x00000009ff09723e */ /* 0x000fca00000000ff */
[----:B------:R0:W-:Y:S02]  /*86e0*/  STG.E.U16 desc[UR36][R6.64+0x20], R9 ;  /* 0x0000200906007986 */ /* 0x0001e4000c101524 */
.L_x_809:
[----:B------:R-:W-:Y:S05]  /*86f0*/  BSYNC B0 ;  /* 0x0000000000007941 */ /* 0x000fea0003800000 */
.L_x_808:
[----:B------:R-:W-:Y:S04]  /*8700*/  BSSY B0, `(.L_x_810) ;  /* 0x0000008000007945 */ /* 0x000fe80003800000 */
[----:B------:R-:W-:Y:S05]  /*8710*/  @P4 BRA `(.L_x_811) ;  /* 0x0000000000184947 */ /* 0x000fea0003800000 */
[----:B--2-4-:R-:W0:Y:S02]  /*8720*/  LDG.E.U16 R0, desc[UR36][R2.64+0x22] ;  /* 0x0000222402007981 */ /* 0x014e24000c1e1500 */
[----:B01-3--:R-:W-:-:S05]  /*8730*/  HADD2.F32 R9, -RZ, R0.H0_H0 ;  /* 0x20000000ff097230 */ /* 0x00bfca0000004100 */
[----:B------:R-:W-:-:S04]  /*8740*/  FMUL R0, R9, R16 ;  /* 0x0000001009007220 */ /* 0x000fc80000400000 */
[----:B------:R-:W-:-:S05]  /*8750*/  FFMA R0, R33, R17, R0 ;  /* 0x0000001121007223 */ /* 0x000fca0000000000 */
[----:B------:R-:W-:-:S05]  /*8760*/  F2FP.F16.F32.PACK_AB R0, RZ, R0 ;  /* 0x00000000ff00723e */ /* 0x000fca00000000ff */
[----:B------:R0:W-:Y:S02]  /*8770*/  STG.E.U16 desc[UR36][R6.64+0x22], R0 ;  /* 0x0000220006007986 */ /* 0x0001e4000c101524 */
.L_x_811:
[----:B------:R-:W-:Y:S05]  /*8780*/  BSYNC B0 ;  /* 0x0000000000007941 */ /* 0x000fea0003800000 */
.L_x_810:
[----:B------:R-:W-:Y:S01]  /*8790*/  LOP3.LUT P6, RZ, R8, 0x2, RZ, 0xc0, !PT ;  /* 0x0000000208ff7812 */ /* 0x000fe200078cc0ff */
[----:B------:R-:W-:Y:S01]  /*87a0*/  BSSY B0, `(.L_x_812) ;  /* 0x000000a000007945 */ /* 0x000fe20003800000 */
[C---:B------:R-:W-:Y:S02]  /*87b0*/  ISETP.GE.OR P4, PT, R95.reuse, UR5, P1 ;  /* 0x000000055f007c0c */ /* 0x040fe40008f86670 */
[----:B------:R-:W-:-:S09]  /*87c0*/  ISETP.GE.OR P5, PT, R95, UR5, P0 ;  /* 0x000000055f007c0c */ /* 0x000fd200087a6670 */
[----:B------:R-:W-:Y:S05]  /*87d0*/  @P6 BRA `(.L_x_813) ;  /* 0x0000000000186947 */ /* 0x000fea0003800000 */
[----:B0-2-4-:R-:W1:Y:S02]  /*87e0*/  LDG.E.U16 R0, desc[UR36][R14.64+0x20] ;  /* 0x000020240e007981 */ /* 0x015e64000c1e1500 */
[----:B-1-3--:R-:W-:-:S05]  /*87f0*/  HADD2.F32 R9, -RZ, R0.H0_H0 ;  /* 0x20000000ff097230 */ /* 0x00afca0000004100 */
[----:B------:R-:W-:-:S04]  /*8800*/  FMUL R9, R9, R16 ;  /* 0x0000001009097220 */ /* 0x000fc80000400000 */
[----:B------:R-:W-:-:S05]  /*8810*/  FFMA R9, R34, R17, R9 ;  /* 0x0000001122097223 */ /* 0x000fca0000000009 */
[----:B------:R-:W-:-:S05]  /*8820*/  F2FP.F16.F32.PACK_AB R9, RZ, R9 ;  /* 0x00000009ff09723e */ /* 0x000fca00000000ff */
[----:B------:R0:W-:Y:S02]  /*8830*/  STG.E.U16 desc[UR36][R4.64+0x20], R9 ;  /* 0x0000200904007986 */ /* 0x0001e4000c101524 */
.L_x_813:
[----:B------:R-:W-:Y:S05]  /*8840*/  BSYNC B0 ;  /* 0x0000000000007941 */ /* 0x000fea0003800000 */
.L_x_812:
[----:B------:R-:W-:Y:S04]  /*8850*/  BSSY B0, `(.L_x_814) ;  /* 0x0000008000007945 */ /* 0x000fe80003800000 */
[----:B------:R-:W-:Y:S05]  /*8860*/  @P2 BRA `(.L_x_815) ;  /* 0x0000000000182947 */ /* 0x000fea0003800000 */
[----:B0-2-4-:R-:W1:Y:S02]  /*8870*/  LDG.E.U16 R0, desc[UR36][R14.64+0x22] ;  /* 0x000022240e007981 */ /* 0x015e64000c1e1500 */
[----:B-1-3--:R-:W-:-:S05]  /*8880*/  HADD2.F32 R9, -RZ, R0.H0_H0 ;  /* 0x20000000ff097230 */ /* 0x00afca0000004100 */
[----:B------:R-:W-:-:S04]  /*8890*/  FMUL R0, R9, R16 ;  /* 0x0000001009007220 */ /* 0x000fc80000400000 */
[----:B------:R-:W-:-:S05]  /*88a0*/  FFMA R0, R35, R17, R0 ;  /* 0x0000001123007223 */ /* 0x000fca0000000000 */
[----:B------:R-:W-:-:S05]  /*88b0*/  F2FP.F16.F32.PACK_AB R0, RZ, R0 ;  /* 0x00000000ff00723e */ /* 0x000fca00000000ff */
[----:B------:R0:W-:Y:S02]  /*88c0*/  STG.E.U16 desc[UR36][R4.64+0x22], R0 ;  /* 0x0000220004007986 */ /* 0x0001e4000c101524 */
.L_x_815:
[----:B------:R-:W-:Y:S05]  /*88d0*/  BSYNC B0 ;  /* 0x0000000000007941 */ /* 0x000fea0003800000 */
.L_x_814:
[----:B------:R-:W-:Y:S01]  /*88e0*/  ISETP.GE.OR P6, PT, R96, UR5, P0 ;  /* 0x0000000560007c0c */ /* 0x000fe200087c6670 */
[----:B------:R-:W-:Y:S01]  /*88f0*/  BSSY B0, `(.L_x_816) ;  /* 0x000000b000007945 */ /* 0x000fe20003800000 */
[----:B------:R-:W-:Y:S02]  /*8900*/  LOP3.LUT R8, R8, 0xfffffffb, RZ, 0xc0, !PT ;  /* 0xfffffffb08087812 */ /* 0x000fe400078ec0ff */
[----:B------:R-:W-:-:S09]  /*8910*/  ISETP.GE.OR P2, PT, R96, UR5, P1 ;  /* 0x0000000560007c0c */ /* 0x000fd20008f46670 */
[----:B------:R-:W-:Y:S01]  /*8920*/  @P6 LOP3.LUT R8, R8, 0x4, RZ, 0xfc, !PT ;  /* 0x0000000408086812 */ /* 0x000fe200078efcff */
[----:B------:R-:W-:Y:S06]  /*8930*/  @P3 BRA `(.L_x_817) ;  /* 0x0000000000183947 */ /* 0x000fec0003800000 */
[----:B0-2-4-:R-:W1:Y:S02]  /*8940*/  LDG.E.U16 R0, desc[UR36][R2.64+0x30] ;  /* 0x0000302402007981 */ /* 0x015e64000c1e1500 */
[----:B-1-3--:R-:W-:-:S05]  /*8950*/  HADD2.F32 R9, -RZ, R0.H0_H0 ;  /* 0x20000000ff097230 */ /* 0x00afca0000004100 */
[----:B------:R-:W-:-:S04]  /*8960*/  FMUL R9, R9, R16 ;  /* 0x0000001009097220 */ /* 0x000fc80000400000 */
[----:B------:R-:W-:-:S05]  /*8970*/  FFMA R9, R36, R17, R9 ;  /* 0x0000001124097223 */ /* 0x000fca0000000009 */
[----:B------:R-:W-:-:S05]  /*8980*/  F2FP.F16.F32.PACK_AB R9, RZ, R9 ;  /* 0x00000009ff09723e */ /* 0x000fca00000000ff */
[----:B------:R0:W-:Y:S02]  /*8990*/  STG.E.U16 desc[UR36][R6.64+0x30], R9 ;  /* 0x0000300906007986 */ /* 0x0001e4000c101524 */
.L_x_817:
[----:B------:R-:W-:Y:S05]  /*89a0*/  BSYNC B0 ;  /* 0x0000000000007941 */ /* 0x000fea0003800000 */
.L_x_816:
        /* <DEDUP_REMOVED lines=8> */
.L_x_819:
[----:B------:R-:W-:Y:S05]  /*8a30*/  BSYNC B0 ;  /* 0x0000000000007941 */ /* 0x000fea0003800000 */
.L_x_818:
        /* <DEDUP_REMOVED lines=11> */
.L_x_821:
[----:B------:R-:W-:Y:S05]  /*8af0*/  BSYNC B0 ;  /* 0x0000000000007941 */ /* 0x000fea0003800000 */
.L_x_820:
        /* <DEDUP_REMOVED lines=8> */
.L_x_823:
[----:B------:R-:W-:Y:S05]  /*8b80*/  BSYNC B0 ;  /* 0x0000000000007941 */ /* 0x000fea0003800000 */
.L_x_822:
        /* <DEDUP_REMOVED lines=12> */
.L_x_825:
[----:B------:R-:W-:Y:S05]  /*8c50*/  BSYNC B0 ;  /* 0x0000000000007941 */ /* 0x000fea0003800000 */
.L_x_824:
        /* <DEDUP_REMOVED lines=8> */
.L_x_827:
[----:B------:R-:W-:Y:S05]  /*8ce0*/  BSYNC B0 ;  /* 0x0000000000007941 */ /* 0x000fea0003800000 */
.L_x_826:
        /* <DEDUP_REMOVED lines=11> */
.L_x_829:
[----:B------:R-:W-:Y:S05]  /*8da0*/  BSYNC B0 ;  /* 0x0000000000007941 */ /* 0x000fea0003800000 */
.L_x_828:
        /* <DEDUP_REMOVED lines=8> */
.L_x_831:
[----:B------:R-:W-:Y:S05]  /*8e30*/  BSYNC B0 ;  /* 0x0000000000007941 */ /* 0x000fea0003800000 */
.L_x_830:
[----:B------:R-:W-:Y:S01]  /*8e40*/  BSSY B0, `(.L_x_832) ;  /* 0x000000a000007945 */ /* 0x000fe20003800000 */
[C---:B------:R-:W-:Y:S02]  /*8e50*/  ISETP.GE.OR P4, PT, R100.reuse, UR5, P1 ;  /* 0x0000000564007c0c */ /* 0x040fe40008f86670 */
[----:B------:R-:W-:Y:S01]  /*8e60*/  ISETP.GE.OR P6, PT, R100, UR5, P0 ;  /* 0x0000000564007c0c */ /* 0x000fe200087c6670 */
[----:B------:R-:W-:-:S12]  /*8e70*/  @P3 BRA `(.L_x_833) ;  /* 0x0000000000183947 */ /* 0x000fd80003800000 */
[----:B0-2-4-:R-:W1:Y:S02]  /*8e80*/  LDG.E.U16 R0, desc[UR36][R2.64+0x50] ;  /* 0x0000502402007981 */ /* 0x015e64000c1e1500 */
[----:B-1-3--:R-:W-:-:S05]  /*8e90*/  HADD2.F32 R9, -RZ, R0.H0_H0 ;  /* 0x20000000ff097230 */ /* 0x00afca0000004100 */
[----:B------:R-:W-:-:S04]  /*8ea0*/  FMUL R9, R9, R16 ;  /* 0x0000001009097220 */ /* 0x000fc80000400000 */
[----:B------:R-:W-:-:S05]  /*8eb0*/  FFMA R9, R44, R17, R9 ;  /* 0x000000112c097223 */ /* 0x000fca0000000009 */
[----:B------:R-:W-:-:S05]  /*8ec0*/  F2FP.F16.F32.PACK_AB R9, RZ, R9 ;  /* 0x00000009ff09723e */ /* 0x000fca00000000ff */
[----:B------:R0:W-:Y:S02]  /*8ed0*/  STG.E.U16 desc[UR36][R6.64+0x50], R9 ;  /* 0x0000500906007986 */ /* 0x0001e4000c101524 */
.L_x_833:
[----:B------:R-:W-:Y:S05]  /*8ee0*/  BSYNC B0 ;  /* 0x0000000000007941 */ /* 0x000fea0003800000 */
.L_x_832:
        /* <DEDUP_REMOVED lines=8> */
.L_x_835:
[----:B------:R-:W-:Y:S05]  /*8f70*/  BSYNC B0 ;  /* 0x0000000000007941 */ /* 0x000fea0003800000 */
.L_x_834:
[----:B0-2-4-:R-:W-:Y:S01]  /*8f80*/  P2R R0, PR, RZ, 0x4 ;  /* 0x00000004ff007803 */ /* 0x015fe20000000000 */
[----:B------:R-:W-:Y:S01]  /*8f90*/  BSSY B0, `(.L_x_836) ;  /* 0x000000e000007945 */ /* 0x000fe20003800000 */
[C---:B------:R-:W-:Y:S02]  /*8fa0*/  LOP3.LUT P3, RZ, R8.reuse, 0x2, RZ, 0xc0, !PT ;  /* 0x0000000208ff7812 */ /* 0x040fe4000786c0ff */
[C---:B------:R-:W-:Y:S02]  /*8fb0*/  ISETP.GE.OR P2, PT, R101.reuse, UR5, P0 ;  /* 0x0000000565007c0c */ /* 0x040fe40008746670 */
[----:B------:R-:W-:Y:S02]  /*8fc0*/  LOP3.LUT R8, R8, 0xfffffffe, RZ, 0xc0, !PT ;  /* 0xfffffffe08087812 */ /* 0x000fe400078ec0ff */
[----:B------:R-:W-:-:S09]  /*8fd0*/  ISETP.GE.OR P5, PT, R101, UR5, P1 ;  /* 0x0000000565007c0c */ /* 0x000fd20008fa6670 */
[----:B------:R-:W-:Y:S02]  /*8fe0*/  @P2 LOP3.LUT R8, R8, 0x1, RZ, 0xfc, !PT ;  /* 0x0000000108082812 */ /* 0x000fe400078efcff */
[----:B------:R-:W-:Y:S01]  /*8ff0*/  ISETP.NE.AND P2, PT, R0, RZ, PT ;  /* 0x000000ff0000720c */ /* 0x000fe20003f45270 */
[----:B------:R-:W-:-:S12]  /*9000*/  @P3 BRA `(.L_x_837) ;  /* 0x0000000000183947 */ /* 0x000fd80003800000 */
[----:B------:R-:W1:Y:S02]  /*9010*/  LDG.E.U16 R0, desc[UR36][R14.64+0x50] ;  /* 0x000050240e007981 */ /* 0x000e64000c1e1500 */
[----:B-1-3--:R-:W-:-:S05]  /*9020*/  HADD2.F32 R9, -RZ, R0.H0_H0 ;  /* 0x20000000ff097230 */ /* 0x00afca0000004100 */
[----:B------:R-:W-:-:S04]  /*9030*/  FMUL R9, R9, R16 ;  /* 0x0000001009097220 */ /* 0x000fc80000400000 */
[----:B------:R-:W-:-:S05]  /*9040*/  FFMA R9, R46, R17, R9 ;  /* 0x000000112e097223 */ /* 0x000fca0000000009 */
[----:B------:R-:W-:-:S05]  /*9050*/  F2FP.F16.F32.PACK_AB R9, RZ, R9 ;  /* 0x00000009ff09723e */ /* 0x000fca00000000ff */
[----:B------:R0:W-:Y:S02]  /*9060*/  STG.E.U16 desc[UR36][R4.64+0x50], R9 ;  /* 0x0000500904007986 */ /* 0x0001e4000c101524 */
.L_x_837:
[----:B------:R-:W-:Y:S05]  /*9070*/  BSYNC B0 ;  /* 0x0000000000007941 */ /* 0x000fea0003800000 */
.L_x_836:
[----:B------:R-:W-:Y:S04]  /*9080*/  BSSY B0, `(.L_x_838) ;  /* 0x0000008000007945 */ /* 0x000fe80003800000 */
[----:B------:R-:W-:Y:S05]  /*9090*/  @P2 BRA `(.L_x_839) ;  /* 0x0000000000182947 */ /* 0x000fea0003800000 */
[----:B------:R-:W0:Y:S02]  /*90a0*/  LDG.E.U16 R0, desc[UR36][R14.64+0x52] ;  /* 0x000052240e007981 */ /* 0x000e24000c1e1500 */
[----:B01-3--:R-:W-:-:S05]  /*90b0*/  HADD2.F32 R9, -RZ, R0.H0_H0 ;  /* 0x20000000ff097230 */ /* 0x00bfca0000004100 */
[----:B------:R-:W-:-:S04]  /*90c0*/  FMUL R0, R9, R16 ;  /* 0x0000001009007220 */ /* 0x000fc80000400000 */
[----:B------:R-:W-:-:S05]  /*90d0*/  FFMA R0, R47, R17, R0 ;  /* 0x000000112f007223 */ /* 0x000fca0000000000 */
[----:B------:R-:W-:-:S05]  /*90e0*/  F2FP.F16.F32.PACK_AB R0, RZ, R0 ;  /* 0x00000000ff00723e */ /* 0x000fca00000000ff */
[----:B------:R2:W-:Y:S02]  /*90f0*/  STG.E.U16 desc[UR36][R4.64+0x52], R0 ;  /* 0x0000520004007986 */ /* 0x0005e4000c101524 */
.L_x_839:
[----:B------:R-:W-:Y:S05]  /*9100*/  BSYNC B0 ;  /* 0x0000000000007941 */ /* 0x000fea0003800000 */
.L_x_838:
[----:B------:R-:W-:Y:S01]  /*9110*/  BSSY B0, `(.L_x_840) ;  /* 0x000000a000007945 */ /* 0x000fe20003800000 */
[C---:B------:R-:W-:Y:S02]  /*9120*/  ISETP.GE.OR P2, PT, R102.reuse, UR5, P1 ;  /* 0x0000000566007c0c */ /* 0x040fe40008f46670 */
[----:B------:R-:W-:Y:S01]  /*9130*/  ISETP.GE.OR P3, PT, R102, UR5, P0 ;  /* 0x0000000566007c0c */ /* 0x000fe20008766670 */
[----:B------:R-:W-:-:S12]  /*9140*/  @P4 BRA `(.L_x_841) ;  /* 0x0000000000184947 */ /* 0x000fd80003800000 */
[----:B--2---:R-:W0:Y:S02]  /*9150*/  LDG.E.U16 R0, desc[UR36][R2.64+0x60] ;  /* 0x0000602402007981 */ /* 0x004e24000c1e1500 */
[----:B01-3--:R-:W-:-:S05]  /*9160*/  HADD2.F32 R9, -RZ, R0.H0_H0 ;  /* 0x20000000ff097230 */ /* 0x00bfca0000004100 */
[----:B------:R-:W-:-:S04]  /*9170*/  FMUL R9, R9, R16 ;  /* 0x0000001009097220 */ /* 0x000fc80000400000 */
[----:B------:R-:W-:-:S05]  /*9180*/  FFMA R9, R48, R17, R9 ;  /* 0x0000001130097223 */ /* 0x000fca0000000009 */
[----:B------:R-:W-:-:S05]  /*9190*/  F2FP.F16.F32.PACK_AB R9, RZ, R9 ;  /* 0x00000009ff09723e */ /* 0x000fca00000000ff */
[----:B------:R4:W-:Y:S02]  /*91a0*/  STG.E.U16 desc[UR36][R6.64+0x60], R9 ;  /* 0x0000600906007986 */ /* 0x0009e4000c101524 */
.L_x_841:
[----:B------:R-:W-:Y:S05]  /*91b0*/  BSYNC B0 ;  /* 0x0000000000007941 */ /* 0x000fea0003800000 */
.L_x_840:
[----:B------:R-:W-:Y:S04]  /*91c0*/  BSSY B0, `(.L_x_842) ;  /* 0x0000008000007945 */ /* 0x000fe80003800000 */
[----:B------:R-:W-:Y:S05]  /*91d0*/  @P5 BRA `(.L_x_843) ;  /* 0x0000000000185947 */ /* 0x000fea0003800000 */
[----:B--2---:R-:W0:Y:S02]  /*91e0*/  LDG.E.U16 R0, desc[UR36][R2.64+0x62] ;  /* 0x0000622402007981 */ /* 0x004e24000c1e1500 */
[----:B01-34-:R-:W-:-:S05]  /*91f0*/  HADD2.F32 R9, -RZ, R0.H0_H0 ;  /* 0x20000000ff097230 */ /* 0x01bfca0000004100 */
[----:B------:R-:W-:-:S04]  /*9200*/  FMUL R0, R9, R16 ;  /* 0x0000001009007220 */ /* 0x000fc80000400000 */
[----:B------:R-:W-:-:S05]  /*9210*/  FFMA R0, R49, R17, R0 ;  /* 0x0000001131007223 */ /* 0x000fca0000000000 */
[----:B------:R-:W-:-:S05]  /*9220*/  F2FP.F16.F32.PACK_AB R0, RZ, R0 ;  /* 0x00000000ff00723e */ /* 0x000fca00000000ff */
[----:B------:R0:W-:Y:S02]  /*9230*/  STG.E.U16 desc[UR36][R6.64+0x62], R0 ;  /* 0x0000620006007986 */ /* 0x0001e4000c101524 */
.L_x_843:
[----:B------:R-:W-:Y:S05]  /*9240*/  BSYNC B0 ;  /* 0x0000000000007941 */ /* 0x000fea0003800000 */
.L_x_842:
[----:B------:R-:W-:Y:S01]  /*9250*/  BSSY B0, `(.L_x_844) ;  /* 0x000000a000007945 */ /* 0x000fe20003800000 */
[C---:B------:R-:W-:Y:S02]  /*9260*/  ISETP.GE.OR P4, PT, R103.reuse, UR5, P1 ;  /* 0x0000000567007c0c */ /* 0x040fe40008f86670 */
[----:B------:R-:W-:Y:S01]  /*9270*/  ISETP.GE.OR P5, PT, R103, UR5, P0 ;  /* 0x0000000567007c0c */ /* 0x000fe200087a6670 */
[----:B------:R-:W-:-:S12]  /*9280*/  @P6 BRA `(.L_x_845) ;  /* 0x0000000000186947 */ /* 0x000fd80003800000 */
[----:B0-2---:R-:W1:Y:S02]  /*9290*/  LDG.E.U16 R0, desc[UR36][R14.64+0x60] ;  /* 0x000060240e007981 */ /* 0x005e64000c1e1500 */
[----:B-1-34-:R-:W-:-:S05]  /*92a0*/  HADD2.F32 R9, -RZ, R0.H0_H0 ;  /* 0x20000000ff097230 */ /* 0x01afca0000004100 */
[----:B------:R-:W-:-:S04]  /*92b0*/  FMUL R9, R9, R16 ;  /* 0x0000001009097220 */ /* 0x000fc80000400000 */
[----:B------:R-:W-:-:S05]  /*92c0*/  FFMA R9, R50, R17, R9 ;  /* 0x0000001132097223 */ /* 0x000fca0000000009 */
[----:B------:R-:W-:-:S05]  /*92d0*/  F2FP.F16.F32.PACK_AB R9, RZ, R9 ;  /* 0x00000009ff09723e */ /* 0x000fca00000000ff */
[----:B------:R0:W-:Y:S02]  /*92e0*/  STG.E.U16 desc[UR36][R4.64+0x60], R9 ;  /* 0x0000600904007986 */ /* 0x0001e4000c101524 */
.L_x_845:
[----:B------:R-:W-:Y:S05]  /*92f0*/  BSYNC B0 ;  /* 0x0000000000007941 */ /* 0x000fea0003800000 */
.L_x_844:
[----:B------:R-:W-:Y:S01]  /*9300*/  LOP3.LUT P6, RZ, R8, 0x1, RZ, 0xc0, !PT ;  /* 0x0000000108ff7812 */ /* 0x000fe200078cc0ff */
[----:B------:R-:W-:-:S12]  /*9310*/  BSSY B0, `(.L_x_846) ;  /* 0x0000008000007945 */ /* 0x000fd80003800000 */
[----:B------:R-:W-:Y:S05]  /*9320*/  @P6 BRA `(.L_x_847) ;  /* 0x0000000000186947 */ /* 0x000fea0003800000 */
[----:B0-2---:R-:W1:Y:S02]  /*9330*/  LDG.E.U16 R0, desc[UR36][R14.64+0x62] ;  /* 0x000062240e007981 */ /* 0x005e64000c1e1500 */
[----:B-1-34-:R-:W-:-:S05]  /*9340*/  HADD2.F32 R9, -RZ, R0.H0_H0 ;  /* 0x20000000ff097230 */ /* 0x01afca0000004100 */
[----:B------:R-:W-:-:S04]  /*9350*/  FMUL R0, R9, R16 ;  /* 0x0000001009007220 */ /* 0x000fc80000400000 */
[----:B------:R-:W-:-:S05]  /*9360*/  FFMA R0, R51, R17, R0 ;  /* 0x0000001133007223 */ /* 0x000fca0000000000 */
[----:B------:R-:W-:-:S05]  /*9370*/  F2FP.F16.F32.PACK_AB R0, RZ, R0 ;  /* 0x00000000ff00723e */ /* 0x000fca00000000ff */
[----:B------:R0:W-:Y:S02]  /*9380*/  STG.E.U16 desc[UR36][R4.64+0x62], R0 ;  /* 0x0000620004007986 */ /* 0x0001e4000c101524 */
.L_x_847:
[----:B------:R-:W-:Y:S05]  /*9390*/  BSYNC B0 ;  /* 0x0000000000007941 */ /* 0x000fea0003800000 */
.L_x_846:
[----:B0-2---:R-:W-:Y:S01]  /*93a0*/  P2R R0, PR, RZ, 0x8 ;  /* 0x00000008ff007803 */ /* 0x005fe20000000000 */
[----:B------:R-:W-:Y:S01]  /*93b0*/  BSSY B0, `(.L_x_848) ;  /* 0x000000d000007945 */ /* 0x000fe20003800000 */
[----:B------:R-:W-:Y:S02]  /*93c0*/  ISETP.GE.OR P3, PT, R104, UR5, P0 ;  /* 0x0000000568007c0c */ /* 0x000fe40008766670 */
[----:B------:R-:W-:Y:S02]  /*93d0*/  LOP3.LUT R8, R8, 0xfffffffd, RZ, 0xc0, !PT ;  /* 0xfffffffd08087812 */ /* 0x000fe400078ec0ff */
[----:B------:R-:W-:-:S09]  /*93e0*/  ISETP.GE.OR P6, PT, R104, UR5, P1 ;  /* 0x0000000568007c0c */ /* 0x000fd20008fc6670 */
[----:B------:R-:W-:Y:S02]  /*93f0*/  @P3 LOP3.LUT R8, R8, 0x2, RZ, 0xfc, !PT ;  /* 0x0000000208083812 */ /* 0x000fe400078efcff */
[----:B------:R-:W-:Y:S01]  /*9400*/  ISETP.NE.AND P3, PT, R0, RZ, PT ;  /* 0x000000ff0000720c */ /* 0x000fe20003f65270 */
[----:B------:R-:W-:-:S12]  /*9410*/  @P2 BRA `(.L_x_849) ;  /* 0x0000000000182947 */ /* 0x000fd80003800000 */
[----:B------:R-:W1:Y:S02]  /*9420*/  LDG.E.U16 R0, desc[UR36][R2.64+0x70] ;  /* 0x0000702402007981 */ /* 0x000e64000c1e1500 */
[----:B-1-34-:R-:W-:-:S05]  /*9430*/  HADD2.F32 R9, -RZ, R0.H0_H0 ;  /* 0x20000000ff097230 */ /* 0x01afca0000004100 */
[----:B------:R-:W-:-:S04]  /*9440*/  FMUL R9, R9, R16 ;  /* 0x0000001009097220 */ /* 0x000fc80000400000 */
[----:B------:R-:W-:-:S05]  /*9450*/  FFMA R9, R52, R17, R9 ;  /* 0x0000001134097223 */ /* 0x000fca0000000009 */
[----:B------:R-:W-:-:S05]  /*9460*/  F2FP.F16.F32.PACK_AB R9, RZ, R9 ;  /* 0x00000009ff09723e */ /* 0x000fca00000000ff */
[----:B------:R0:W-:Y:S02]  /*9470*/  STG.E.U16 desc[UR36][R6.64+0x70], R9 ;  /* 0x0000700906007986 */ /* 0x0001e4000c101524 */
.L_x_849:
[----:B------:R-:W-:Y:S05]  /*9480*/  BSYNC B0 ;  /* 0x0000000000007941 */ /* 0x000fea0003800000 */
.L_x_848:
[----:B------:R-:W-:Y:S04]  /*9490*/  BSSY B0, `(.L_x_850) ;  /* 0x0000008000007945 */ /* 0x000fe80003800000 */
[----:B------:R-:W-:Y:S05]  /*94a0*/  @P4 BRA `(.L_x_851) ;  /* 0x0000000000184947 */ /* 0x000fea0003800000 */
[----:B------:R-:W0:Y:S02]  /*94b0*/  LDG.E.U16 R0, desc[UR36][R2.64+0x72] ;  /* 0x0000722402007981 */ /* 0x000e24000c1e1500 */
[----:B01-34-:R-:W-:-:S05]  /*94c0*/  HADD2.F32 R9, -RZ, R0.H0_H0 ;  /* 0x20000000ff097230 */ /* 0x01bfca0000004100 */
[----:B------:R-:W-:-:S04]  /*94d0*/  FMUL R0, R9, R16 ;  /* 0x0000001009007220 */ /* 0x000fc80000400000 */
[----:B------:R-:W-:-:S05]  /*94e0*/  FFMA R0, R53, R17, R0 ;  /* 0x0000001135007223 */ /* 0x000fca0000000000 */
[----:B------:R-:W-:-:S05]  /*94f0*/  F2FP.F16.F32.PACK_AB R0, RZ, R0 ;  /* 0x00000000ff00723e */ /* 0x000fca00000000ff */
[----:B------:R2:W-:Y:S02]  /*9500*/  STG.E.U16 desc[UR36][R6.64+0x72], R0 ;  /* 0x0000720006007986 */ /* 0x0005e4000c101524 */
.L_x_851:
[----:B------:R-:W-:Y:S05]  /*9510*/  BSYNC B0 ;  /* 0x0000000000007941 */ /* 0x000fea0003800000 */
.L_x_850:
[----:B------:R-:W-:Y:S01]  /*9520*/  BSSY B0, `(.L_x_852) ;  /* 0x000000a000007945 */ /* 0x000fe20003800000 */
[C---:B------:R-:W-:Y:S02]  /*9530*/  ISETP.GE.OR P4, PT, R105.reuse, UR5, P1 ;  /* 0x0000000569007c0c */ /* 0x040fe40008f86670 */
[----:B------:R-:W-:Y:S01]  /*9540*/  ISETP.GE.OR P2, PT, R105, UR5, P0 ;  /* 0x0000000569007c0c */ /* 0x000fe20008746670 */
[----:B------:R-:W-:-:S12]  /*9550*/  @P3 BRA `(.L_x_853) ;  /* 0x0000000000183947 */ /* 0x000fd80003800000 */
[----:B--2---:R-:W0:Y:S02]  /*9560*/  LDG.E.U16 R0, desc[UR36][R14.64+0x70] ;  /* 0x000070240e007981 */ /* 0x004e24000c1e1500 */
[----:B01-34-:R-:W-:-:S05]  /*9570*/  HADD2.F32 R9, -RZ, R0.H0_H0 ;  /* 0x20000000ff097230 */ /* 0x01bfca0000004100 */
[----:B------:R-:W-:-:S04]  /*9580*/  FMUL R9, R9, R16 ;  /* 0x0000001009097220 */ /* 0x000fc80000400000 */
[----:B------:R-:W-:-:S05]  /*9590*/  FFMA R9, R54, R17, R9 ;  /* 0x0000001136097223 */ /* 0x000fca0000000009 */
[----:B------:R-:W-:-:S05]  /*95a0*/  F2FP.F16.F32.PACK_AB R9, RZ, R9 ;  /* 0x00000009ff09723e */ /* 0x000fca00000000ff */
[----:B------:R0:W-:Y:S02]  /*95b0*/  STG.E.U16 desc[UR36][R4.64+0x70], R9 ;  /* 0x0000700904007986 */ /* 0x0001e4000c101524 */
.L_x_853:
[----:B------:R-:W-:Y:S05]  /*95c0*/  BSYNC B0 ;  /* 0x0000000000007941 */ /* 0x000fea0003800000 */
.L_x_852:
        /* <DEDUP_REMOVED lines=8> */
.L_x_855:
[----:B------:R-:W-:Y:S05]  /*9650*/  BSYNC B0 ;  /* 0x0000000000007941 */ /* 0x000fea0003800000 */
.L_x_854:
[----:B------:R-:W-:Y:S01]  /*9660*/  ISETP.GE.OR P5, PT, R106, UR5, P0 ;  /* 0x000000056a007c0c */ /* 0x000fe200087a6670 */
[----:B------:R-:W-:Y:S01]  /*9670*/  BSSY B0, `(.L_x_856) ;  /* 0x000000b000007945 */ /* 0x000fe20003800000 */
[----:B------:R-:W-:Y:S02]  /*9680*/  LOP3.LUT R8, R8, 0xfffffffe, RZ, 0xc0, !PT ;  /* 0xfffffffe08087812 */ /* 0x000fe400078ec0ff */
[----:B------:R-:W-:-:S09]  /*9690*/  ISETP.GE.OR P3, PT, R106, UR5, P1 ;  /* 0x000000056a007c0c */ /* 0x000fd20008f66670 */
[----:B------:R-:W-:Y:S01]  /*96a0*/  @P5 LOP3.LUT R8, R8, 0x1, RZ, 0xfc, !PT ;  /* 0x0000000108085812 */ /* 0x000fe200078efcff */
[----:B------:R-:W-:Y:S06]  /*96b0*/  @P6 BRA `(.L_x_857) ;  /* 0x0000000000186947 */ /* 0x000fec0003800000 */
[----:B0-2---:R-:W1:Y:S02]  /*96c0*/  LDG.E.U16 R0, desc[UR36][R2.64+0x80] ;  /* 0x0000802402007981 */ /* 0x005e64000c1e1500 */
[----:B-1-34-:R-:W-:-:S05]  /*96d0*/  HADD2.F32 R9, -RZ, R0.H0_H0 ;  /* 0x20000000ff097230 */ /* 0x01afca0000004100 */
[----:B------:R-:W-:-:S04]  /*96e0*/  FMUL R9, R9, R16 ;  /* 0x0000001009097220 */ /* 0x000fc80000400000 */
[----:B------:R-:W-:-:S05]  /*96f0*/  FFMA R9, R56, R17, R9 ;  /* 0x0000001138097223 */ /* 0x000fca0000000009 */
[----:B------:R-:W-:-:S05]  /*9700*/  F2FP.F16.F32.PACK_AB R9, RZ, R9 ;  /* 0x00000009ff09723e */ /* 0x000fca00000000ff */
[----:B------:R0:W-:Y:S02]  /*9710*/  STG.E.U16 desc[UR36][R6.64+0x80], R9 ;  /* 0x0000800906007986 */ /* 0x0001e4000c101524 */
.L_x_857:
[----:B------:R-:W-:Y:S05]  /*9720*/  BSYNC B0 ;  /* 0x0000000000007941 */ /* 0x000fea0003800000 */
.L_x_856:
[----:B------:R-:W-:Y:S04]  /*9730*/  BSSY B0, `(.L_x_858) ;  /* 0x0000008000007945 */ /* 0x000fe80003800000 */
[----:B------:R-:W-:Y:S05]  /*9740*/  @P4 BRA `(.L_x_859) ;  /* 0x0000000000184947 */ /* 0x000fea0003800000 */
[----:B0-2---:R-:W1:Y:S02]  /*9750*/  LDG.E.U16 R0, desc[UR36][R2.64+0x82] ;  /* 0x0000822402007981 */ /* 0x005e64000c1e1500 */
[----:B-1-34-:R-:W-:-:S05]  /*9760*/  HADD2.F32 R9, -RZ, R0.H0_H0 ;  /* 0x20000000ff097230 */ /* 0x01afca0000004100 */
[----:B------:R-:W-:-:S04]  /*9770*/  FMUL R0, R9, R16 ;  /* 0x0000001009007220 */ /* 0x000fc80000400000 */
[----:B------:R-:W-:-:S05]  /*9780*/  FFMA R0, R57, R17, R0 ;  /* 0x0000001139007223 */ /* 0x000fca0000000000 */
[----:B------:R-:W-:-:S05]  /*9790*/  F2FP.F16.F32.PACK_AB R0, RZ, R0 ;  /* 0x00000000ff00723e */ /* 0x000fca00000000ff */
[----:B------:R0:W-:Y:S02]  /*97a0*/  STG.E.U16 desc[UR36][R6.64+0x82], R0 ;  /* 0x0000820006007986 */ /* 0x0001e4000c101524 */
.L_x_859:
[----:B------:R-:W-:Y:S05]  /*97b0*/  BSYNC B0 ;  /* 0x0000000000007941 */ /* 0x000fea0003800000 */
.L_x_858:
[----:B------:R-:W-:Y:S01]  /*97c0*/  LOP3.LUT P6, RZ, R8, 0x2, RZ, 0xc0, !PT ;  /* 0x0000000208ff7812 */ /* 0x000fe200078cc0ff */
[----:B------:R-:W-:Y:S01]  /*97d0*/  BSSY B0, `(.L_x_860) ;  /* 0x000000a000007945 */ /* 0x000fe20003800000 */
[C---:B------:R-:W-:Y:S02]  /*97e0*/  ISETP.GE.OR P4, PT, R107.reuse, UR5, P1 ;  /* 0x000000056b007c0c */ /* 0x040fe40008f86670 */
[----:B------:R-:W-:-:S09]  /*97f0*/  ISETP.GE.OR P5, PT, R107, UR5, P0 ;  /* 0x000000056b007c0c */ /* 0x000fd200087a6670 */
[----:B------:R-:W-:Y:S05]  /*9800*/  @P6 BRA `(.L_x_861) ;  /* 0x0000000000186947 */ /* 0x000fea0003800000 */
[----:B0-2---:R-:W1:Y:S02]  /*9810*/  LDG.E.U16 R0, desc[UR36][R14.64+0x80] ;  /* 0x000080240e007981 */ /* 0x005e64000c1e1500 */
[----:B-1-34-:R-:W-:-:S05]  /*9820*/  HADD2.F32 R9, -RZ, R0.H0_H0 ;  /* 0x20000000ff097230 */ /* 0x01afca0000004100 */
[----:B------:R-:W-:-:S04]  /*9830*/  FMUL R9, R9, R16 ;  /* 0x0000001009097220 */ /* 0x000fc80000400000 */
[----:B------:R-:W-:-:S05]  /*9840*/  FFMA R9, R58, R17, R9 ;  /* 0x000000113a097223 */ /* 0x000fca0000000009 */
[----:B------:R-:W-:-:S05]  /*9850*/  F2FP.F16.F32.PACK_AB R9, RZ, R9 ;  /* 0x00000009ff09723e */ /* 0x000fca00000000ff */
[----:B------:R0:W-:Y:S02]  /*9860*/  STG.E.U16 desc[UR36][R4.64+0x80], R9 ;  /* 0x0000800904007986 */ /* 0x0001e4000c101524 */
.L_x_861:
[----:B------:R-:W-:Y:S05]  /*9870*/  BSYNC B0 ;  /* 0x0000000000007941 */ /* 0x000fea0003800000 */
.L_x_860:
        /* <DEDUP_REMOVED lines=8> */
.L_x_863:
[----:B------:R-:W-:Y:S05]  /*9900*/  BSYNC B0 ;  /* 0x0000000000007941 */ /* 0x000fea0003800000 */
.L_x_862:
        /* <DEDUP_REMOVED lines=12> */
.L_x_865:
[----:B------:R-:W-:Y:S05]  /*99d0*/  BSYNC B0 ;  /* 0x0000000000007941 */ /* 0x000fea0003800000 */
.L_x_864:
        /* <DEDUP_REMOVED lines=8> */
.L_x_867:
[----:B------:R-:W-:Y:S05]  /*9a60*/  BSYNC B0 ;  /* 0x0000000000007941 */ /* 0x000fea0003800000 */
.L_x_866:
        /* <DEDUP_REMOVED lines=11> */
.L_x_869:
[----:B------:R-:W-:Y:S05]  /*9b20*/  BSYNC B0 ;  /* 0x0000000000007941 */ /* 0x000fea0003800000 */
.L_x_868:
        /* <DEDUP_REMOVED lines=8> */
.L_x_871:
[----:B------:R-:W-:Y:S05]  /*9bb0*/  BSYNC B0 ;  /* 0x0000000000007941 */ /* 0x000fea0003800000 */
.L_x_870:
        /* <DEDUP_REMOVED lines=12> */
.L_x_873:
[----:B------:R-:W-:Y:S05]  /*9c80*/  BSYNC B0 ;  /* 0x0000000000007941 */ /* 0x000fea0003800000 */
.L_x_872:
        /* <DEDUP_REMOVED lines=8> */
.L_x_875:
[----:B------:R-:W-:Y:S05]  /*9d10*/  BSYNC B0 ;  /* 0x0000000000007941 */ /* 0x000fea0003800000 */
.L_x_874:
        /* <DEDUP_REMOVED lines=11> */
.L_x_877:
[----:B------:R-:W-:Y:S05]  /*9dd0*/  BSYNC B0 ;  /* 0x0000000000007941 */ /* 0x000fea0003800000 */
.L_x_876:
        /* <DEDUP_REMOVED lines=8> */
.L_x_879:
[----:B------:R-:W-:Y:S05]  /*9e60*/  BSYNC B0 ;  /* 0x0000000000007941 */ /* 0x000fea0003800000 */
.L_x_878:
        /* <DEDUP_REMOVED lines=10> */
.L_x_881:
[----:B------:R-:W-:Y:S05]  /*9f10*/  BSYNC B0 ;  /* 0x0000000000007941 */ /* 0x000fea0003800000 */
.L_x_880:
        /* <DEDUP_REMOVED lines=8> */
.L_x_883:
[----:B------:R-:W-:Y:S05]  /*9fa0*/  BSYNC B0 ;  /* 0x0000000000007941 */ /* 0x000fea0003800000 */
.L_x_882:
[----:B0-2---:R-:W-:Y:S01]  /*9fb0*/  P2R R0, PR, RZ, 0x4 ;  /* 0x00000004ff007803 */ /* 0x005fe20000000000 */
        /* <DEDUP_REMOVED lines=14> */
.L_x_885:
[----:B------:R-:W-:Y:S05]  /*a0a0*/  BSYNC B0 ;  /* 0x0000000000007941 */ /* 0x000fea0003800000 */
.L_x_884:
        /* <DEDUP_REMOVED lines=8> */
.L_x_887:
[----:B------:R-:W-:Y:S05]  /*a130*/  BSYNC B0 ;  /* 0x0000000000007941 */ /* 0x000fea0003800000 */
.L_x_886:
        /* <DEDUP_REMOVED lines=10> */
.L_x_889:
[----:B------:R-:W-:Y:S05]  /*a1e0*/  BSYNC B0 ;  /* 0x0000000000007941 */ /* 0x000fea0003800000 */
.L_x_888:
        /* <DEDUP_REMOVED lines=8> */
.L_x_891:
[----:B------:R-:W-:Y:S05]  /*a270*/  BSYNC B0 ;  /* 0x0000000000007941 */ /* 0x000fea0003800000 */
.L_x_890:
        /* <DEDUP_REMOVED lines=10> */
.L_x_893:
[----:B------:R-:W-:Y:S05]  /*a320*/  BSYNC B0 ;  /* 0x0000000000007941 */ /* 0x000fea0003800000 */
.L_x_892:
        /* <DEDUP_REMOVED lines=9> */
.L_x_895:
[----:B------:R-:W-:Y:S05]  /*a3c0*/  BSYNC B0 ;  /* 0x0000000000007941 */ /* 0x000fea0003800000 */
.L_x_894:
[----:B0-2---:R-:W-:Y:S01]  /*a3d0*/  P2R R0, PR, RZ, 0x8 ;  /* 0x00000008ff007803 */ /* 0x005fe20000000000 */
[----:B------:R-:W-:Y:S01]  /*a3e0*/  BSSY B0, `(.L_x_896) ;  /* 0x000000c000007945 */ /* 0x000fe20003800000 */
[C---:B------:R-:W-:Y:S02]  /*a3f0*/  ISETP.GE.OR P3, PT, R116.reuse, UR5, P0 ;  /* 0x0000000574007c0c */ /* 0x040fe40008766670 */
[----:B------:R-:W-:Y:S02]  /*a400*/  ISETP.GE.OR P6, PT, R116, UR5, P1 ;  /* 0x0000000574007c0c */ /* 0x000fe40008fc6670 */
[----:B------:R-:W-:Y:S02]  /*a410*/  P2R R8, PR, RZ, 0x8 ;  /* 0x00000008ff087803 */ /* 0x000fe40000000000 */
        /* <DEDUP_REMOVED lines=8> */
.L_x_897:
[----:B------:R-:W-:Y:S05]  /*a4a0*/  BSYNC B0 ;  /* 0x0000000000007941 */ /* 0x000fea0003800000 */
.L_x_896:
        /* <DEDUP_REMOVED lines=8> */
.L_x_899:
[----:B------:R-:W-:Y:S05]  /*a530*/  BSYNC B0 ;  /* 0x0000000000007941 */ /* 0x000fea0003800000 */
.L_x_898:
        /* <DEDUP_REMOVED lines=10> */
.L_x_901:
[----:B------:R-:W-:Y:S05]  /*a5e0*/  BSYNC B0 ;  /* 0x0000000000007941 */ /* 0x000fea0003800000 */
.L_x_900:
        /* <DEDUP_REMOVED lines=8> */
.L_x_903:
[----:B------:R-:W-:Y:S05]  /*a670*/  BSYNC B0 ;  /* 0x0000000000007941 */ /* 0x000fea0003800000 */
.L_x_902:
[----:B------:R-:W-:Y:S01]  /*a680*/  BSSY B0, `(.L_x_904) ;  /* 0x000000c000007945 */ /* 0x000fe20003800000 */
[C---:B------:R-:W-:Y:S02]  /*a690*/  ISETP.GE.OR P3, PT, R118.reuse, UR5, P1 ;  /* 0x0000000576007c0c */ /* 0x040fe40008f66670 */
[C---:B------:R-:W-:Y:S02]  /*a6a0*/  ISETP.GE.OR P5, PT, R119.reuse, UR5, P1 ;  /* 0x0000000577007c0c */ /* 0x040fe40008fa6670 */
[----:B------:R-:W-:Y:S02]  /*a6b0*/  ISETP.GE.OR P1, PT, R118, UR5, P0 ;  /* 0x0000000576007c0c */ /* 0x000fe40008726670 */
        /* <DEDUP_REMOVED lines=8> */
.L_x_905:
[----:B------:R-:W-:Y:S05]  /*a740*/  BSYNC B0 ;  /* 0x0000000000007941 */ /* 0x000fea0003800000 */
.L_x_904:
        /* <DEDUP_REMOVED lines=8> */
.L_x_907:
[----:B------:R-:W-:Y:S05]  /*a7d0*/  BSYNC B0 ;  /* 0x0000000000007941 */ /* 0x000fea0003800000 */
.L_x_906:
[----:B------:R-:W-:Y:S01]  /*a7e0*/  ISETP.NE.AND P4, PT, R8, RZ, PT ;  /* 0x000000ff0800720c */ /* 0x000fe20003f85270 */
        /* <DEDUP_REMOVED lines=8> */
.L_x_909:
[----:B------:R-:W-:Y:S05]  /*a870*/  BSYNC B0 ;  /* 0x0000000000007941 */ /* 0x000fea0003800000 */
.L_x_908:
        /* <DEDUP_REMOVED lines=8> */
.L_x_911:
[----:B------:R-:W-:Y:S05]  /*a900*/  BSYNC B0 ;  /* 0x0000000000007941 */ /* 0x000fea0003800000 */
.L_x_910:
        /* <DEDUP_REMOVED lines=8> */
.L_x_913:
[----:B------:R-:W-:Y:S05]  /*a990*/  BSYNC B0 ;  /* 0x0000000000007941 */ /* 0x000fea0003800000 */
.L_x_912:
[----:B------:R-:W-:Y:S04]  /*a9a0*/  BSSY B0, `(.L_x_914) ;  /* 0x0000008000007945 */ /* 0x000fe80003800000 */
[----:B------:R-:W-:Y:S05]  /*a9b0*/  @P5 BRA `(.L_x_915) ;  /* 0x0000000000185947 */ /* 0x000fea0003800000 */
[----:B------:R-:W0:Y:S02]  /*a9c0*/  LDG.E.U16 R2, desc[UR36][R2.64+0xf2] ;  /* 0x0000f22402027981 */ /* 0x000e24000c1e1500 */
[----:B01-34-:R-:W-:-:S05]  /*a9d0*/  HADD2.F32 R9, -RZ, R2.H0_H0 ;  /* 0x20000002ff097230 */ /* 0x01bfca0000004100 */
[----:B--2---:R-:W-:-:S04]  /*a9e0*/  FMUL R0, R9, R16 ;  /* 0x0000001009007220 */ /* 0x004fc80000400000 */
[----:B------:R-:W-:-:S05]  /*a9f0*/  FFMA R0, R85, R17, R0 ;  /* 0x0000001155007223 */ /* 0x000fca0000000000 */
[----:B------:R-:W-:-:S05]  /*aa00*/  F2FP.F16.F32.PACK_AB R0, RZ, R0 ;  /* 0x00000000ff00723e */ /* 0x000fca00000000ff */
[----:B------:R0:W-:Y:S02]  /*aa10*/  STG.E.U16 desc[UR36][R6.64+0xf2], R0 ;  /* 0x0000f20006007986 */ /* 0x0001e4000c101524 */
.L_x_915:
[----:B------:R-:W-:Y:S05]  /*aa20*/  BSYNC B0 ;  /* 0x0000000000007941 */ /* 0x000fea0003800000 */
.L_x_914:
[----:B------:R-:W-:Y:S04]  /*aa30*/  BSSY B0, `(.L_x_916) ;  /* 0x0000008000007945 */ /* 0x000fe80003800000 */
[----:B------:R-:W-:Y:S05]  /*aa40*/  @P1 BRA `(.L_x_917) ;  /* 0x0000000000181947 */ /* 0x000fea0003800000 */
[----:B0-2---:R-:W2:Y:S02]  /*aa50*/  LDG.E.U16 R0, desc[UR36][R14.64+0xf0] ;  /* 0x0000f0240e007981 */ /* 0x005ea4000c1e1500 */
[----:B--2---:R-:W-:-:S05]  /*aa60*/  HADD2.F32 R3, -RZ, R0.H0_H0 ;  /* 0x20000000ff037230 */ /* 0x004fca0000004100 */
[----:B------:R-:W-:-:S04]  /*aa70*/  FMUL R3, R3, R16 ;  /* 0x0000001003037220 */ /* 0x000fc80000400000 */
[----:B------:R-:W-:-:S05]  /*aa80*/  FFMA R3, R86, R17, R3 ;  /* 0x0000001156037223 */ /* 0x000fca0000000003 */
[----:B------:R-:W-:-:S05]  /*aa90*/  F2FP.F16.F32.PACK_AB R3, RZ, R3 ;  /* 0x00000003ff03723e */ /* 0x000fca00000000ff */
[----:B------:R0:W-:Y:S02]  /*aaa0*/  STG.E.U16 desc[UR36][R4.64+0xf0], R3 ;  /* 0x0000f00304007986 */ /* 0x0001e4000c101524 */
.L_x_917:
[----:B------:R-:W-:Y:S05]  /*aab0*/  BSYNC B0 ;  /* 0x0000000000007941 */ /* 0x000fea0003800000 */
.L_x_916:
[----:B------:R-:W-:Y:S05]  /*aac0*/  @P0 EXIT ;  /* 0x000000000000094d */ /* 0x000fea0003800000 */
[----:B------:R-:W0:Y:S02]  /*aad0*/  LDG.E.U16 R14, desc[UR36][R14.64+0xf2] ;  /* 0x0000f2240e0e7981 */ /* 0x000e24000c1e1500 */
[----:B0-----:R-:W-:-:S05]  /*aae0*/  HADD2.F32 R3, -RZ, R14.H0_H0 ;  /* 0x2000000eff037230 */ /* 0x001fca0000004100 */
[----:B------:R-:W-:-:S04]  /*aaf0*/  FMUL R16, R3, R16 ;  /* 0x0000001003107220 */ /* 0x000fc80000400000 */
[----:B------:R-:W-:-:S05]  /*ab00*/  FFMA R16, R87, R17, R16 ;  /* 0x0000001157107223 */ /* 0x000fca0000000010 */
[----:B------:R-:W-:-:S05]  /*ab10*/  F2FP.F16.F32.PACK_AB R16, RZ, R16 ;  /* 0x00000010ff10723e */ /* 0x000fca00000000ff */
[----:B------:R-:W-:Y:S01]  /*ab20*/  STG.E.U16 desc[UR36][R4.64+0xf2], R16 ;  /* 0x0000f21004007986 */ /* 0x000fe2000c101524 */
[----:B------:R-:W-:Y:S05]  /*ab30*/  EXIT ;  /* 0x000000000000794d */ /* 0x000fea0003800000 */
.L_x_669:
[----:B------:R-:W-:Y:S02]  /*ab40*/  VIADD R13, R11, 0x8 ;  /* 0x000000080b0d7836 */ /* 0x000fe40000000000 */
[----:B------:R-:W-:Y:S01]  /*ab50*/  @!P4 FMUL R88, R88, R17 ;  /* 0x000000115858c220 */ /* 0x000fe20000400000 */
[C---:B------:R-:W-:Y:S02]  /*ab60*/  VIADD R152, R0.reuse, 0x1 ;  /* 0x0000000100987836 */ /* 0x040fe40000000000 */
[C---:B------:R-:W-:Y:S01]  /*ab70*/  VIADD R153, R0.reuse, 0x8 ;  /* 0x0000000800997836 */ /* 0x040fe20000000000 */
[----:B------:R-:W-:Y:S01]  /*ab80*/  ISETP.GE.AND P0, PT, R13, R10, PT ;  /* 0x0000000a0d00720c */ /* 0x000fe20003f06270 */
[----:B------:R-:W-:Y:S01]  /*ab90*/  VIADD R154, R0, 0x9 ;  /* 0x00000009009a7836 */ /* 0x000fe20000000000 */
[----:B------:R-:W-:Y:S01]  /*aba0*/  ISETP.GE.OR P3, PT, R152, UR5, P2 ;  /* 0x0000000598007c0c */ /* 0x000fe20009766670 */
[C---:B------:R-:W-:Y:S01]  /*abb0*/  VIADD R12, R0.reuse, 0x10 ;  /* 0x00000010000c7836 */ /* 0x040fe20000000000 */
[C---:B------:R-:W-:Y:S01]  /*abc0*/  ISETP.GE.OR P5, PT, R0.reuse, UR5, P0 ;  /* 0x0000000500007c0c */ /* 0x040fe200087a6670 */
[C---:B------:R-:W-:Y:S01]  /*abd0*/  VIADD R13, R0.reuse, 0x11 ;  /* 0x00000011000d7836 */ /* 0x040fe20000000000 */
[----:B------:R-:W-:Y:S01]  /*abe0*/  @!P4 F2FP.F16.F32.PACK_AB R88, RZ, R88 ;  /* 0x00000058ff58c23e */ /* 0x000fe200000000ff */
[----:B------:R-:W-:Y:S01]  /*abf0*/  VIADD R14, R0, 0x18 ;  /* 0x00000018000e7836 */ /* 0x000fe20000000000 */
[----:B------:R-:W-:Y:S01]  /*ac00*/  ISETP.GE.OR P6, PT, R152, UR5, P0 ;  /* 0x0000000598007c0c */ /* 0x000fe200087c6670 */
[----:B------:R-:W-:Y:S01]  /*ac10*/  VIADD R15, R0, 0x19 ;  /* 0x00000019000f7836 */ /* 0x000fe20000000000 */
[----:B------:R-:W-:Y:S01]  /*ac20*/  ISETP.GE.OR P1, PT, R153, UR5, P2 ;  /* 0x0000000599007c0c */ /* 0x000fe20009726670 */
[----:B------:R0:W-:Y:S01]  /*ac30*/  @!P4 STG.E.U16 desc[UR36][R2.64], R88 ;  /* 0x000000580200c986 */ /* 0x0001e2000c101524 */
[----:B------:R-:W-:Y:S01]  /*ac40*/  ISETP.GE.OR P4, PT, R154, UR5, P2 ;  /* 0x000000059a007c0c */ /* 0x000fe20009786670 */
[----:B------:R-:W-:-:S02]  /*ac50*/  VIADD R16, R0, 0x20 ;  /* 0x0000002000107836 */ /* 0x000fc40000000000 */
[-C--:B------:R-:W-:Y:S01]  /*ac60*/  @!P3 FMUL R89, R89, R17.reuse ;  /* 0x000000115959b220 */ /* 0x080fe20000400000 */
[----:B------:R-:W-:Y:S02]  /*ac70*/  VIADD R18, R0, 0x21 ;  /* 0x0000002100127836 */ /* 0x000fe40000000000 */
[----:B------:R-:W-:Y:S01]  /*ac80*/  @!P5 FMUL R90, R90, R17 ;  /* 0x000000115a5ad220 */ /* 0x000fe20000400000 */
[----:B------:R-:W-:Y:S01]  /*ac90*/  VIADD R19, R0, 0x28 ;  /* 0x0000002800137836 */ /* 0x000fe20000000000 */
[----:B------:R-:W-:Y:S01]  /*aca0*/  @!P3 F2FP.F16.F32.PACK_AB R89, RZ, R89 ;  /* 0x00000059ff59b23e */ /* 0x000fe200000000ff */
[-C--:B------:R-:W-:Y:S02]  /*acb0*/  @!P6 FMUL R91, R91, R17.reuse ;  /* 0x000000115b5be220 */ /* 0x080fe40000400000 */
[----:B------:R-:W-:Y:S01]  /*acc0*/  @!P5 F2FP.F16.F32.PACK_AB R90, RZ, R90 ;  /* 0x0000005aff5ad23e */ /* 0x000fe200000000ff */
[----:B------:R-:W-:Y:S01]  /*acd0*/  @!P1 FMUL R92, R92, R17 ;  /* 0x000000115c5c9220 */ /* 0x000fe20000400000 */
[----:B------:R-:W-:-:S02]  /*ace0*/  VIADD R20, R0, 0x29 ;  /* 0x0000002900147836 */ /* 0x000fc40000000000 */
[----:B------:R-:W-:Y:S01]  /*acf0*/  @!P4 FMUL R93, R93, R17 ;  /* 0x000000115d5dc220 */ /* 0x000fe20000400000 */
[----:B------:R-:W-:Y:S01]  /*ad00*/  @!P6 F2FP.F16.F32.PACK_AB R91, RZ, R91 ;  /* 0x0000005bff5be23e */ /* 0x000fe200000000ff */
[----:B------:R1:W-:Y:S01]  /*ad10*/  @!P3 STG.E.U16 desc[UR36][R2.64+0x2], R89 ;  /* 0x000002590200b986 */ /* 0x0003e2000c101524 */
[----:B------:R-:W-:Y:S01]  /*ad20*/  ISETP.GE.OR P3, PT, R153, UR5, P0 ;  /* 0x0000000599007c0c */ /* 0x000fe20008766670 */
[----:B------:R-:W-:Y:S01]  /*ad30*/  VIADD R21, R0, 0x30 ;  /* 0x0000003000157836 */ /* 0x000fe20000000000 */
[----:B------:R-:W-:Y:S01]  /*ad40*/  @!P1 F2FP.F16.F32.PACK_AB R92, RZ, R92 ;  /* 0x0000005cff5c923e */ /* 0x000fe200000000ff */
[----:B------:R2:W-:Y:S01]  /*ad50*/  @!P5 STG.E.U16 desc[UR36][R8.64], R90 ;  /* 0x0000005a0800d986 */ /* 0x0005e2000c101524 */
[----:B------:R-:W-:Y:S01]  /*ad60*/  ISETP.GE.OR P5, PT, R154, UR5, P0 ;  /* 0x000000059a007c0c */ /* 0x000fe200087a6670 */
[----:B------:R-:W-:Y:S01]  /*ad70*/  VIADD R22, R0, 0x31 ;  /* 0x0000003100167836 */ /* 0x000fe20000000000 */
[----:B------:R-:W-:Y:S01]  /*ad80*/  @!P4 F2FP.F16.F32.PACK_AB R93, RZ, R93 ;  /* 0x0000005dff5dc23e */ /* 0x000fe200000000ff */
[----:B------:R3:W-:Y:S01]  /*ad90*/  @!P6 STG.E.U16 desc[UR36][R8.64+0x2], R91 ;  /* 0x0000025b0800e986 */ /* 0x0007e2000c101524 */
[----:B------:R-:W-:Y:S01]  /*ada0*/  ISETP.GE.OR P6, PT, R12, UR5, P2 ;  /* 0x000000050c007c0c */ /* 0x000fe200097c6670 */
[----:B------:R-:W-:-:S02]  /*adb0*/  VIADD R23, R0, 0x38 ;  /* 0x0000003800177836 */ /* 0x000fc40000000000 */
[----:B------:R4:W-:Y:S01]  /*adc0*/  @!P1 STG.E.U16 desc[UR36][R2.64+0x10], R92 ;  /* 0x0000105c02009986 */ /* 0x0009e2000c101524 */
[----:B------:R-:W-:Y:S01]  /*add0*/  ISETP.GE.OR P1, PT, R13, UR5, P2 ;  /* 0x000000050d007c0c */ /* 0x000fe20009726670 */
[-C--:B------:R-:W-:Y:S01]  /*ade0*/  @!P3 FMUL R94, R94, R17.reuse ;  /* 0x000000115e5eb220 */ /* 0x080fe20000400000 */
[----:B0-----:R-:W-:Y:S01]  /*adf0*/  VIADD R88, R0, 0x39 ;  /* 0x0000003900587836 */ /* 0x001fe20000000000 */
[----:B------:R0:W-:Y:S01]  /*ae00*/  @!P4 STG.E.U16 desc[UR36][R2.64+0x12], R93 ;  /* 0x0000125d0200c986 */ /* 0x0001e2000c101524 */
[----:B------:R-:W-:Y:S01]  /*ae10*/  ISETP.GE.OR P4, PT, R12, UR5, P0 ;  /* 0x000000050c007c0c */ /* 0x000fe20008786670 */
[-C--:B------:R-:W-:Y:S01]  /*ae20*/  @!P5 FMUL R95, R95, R17.reuse ;  /* 0x000000115f5fd220 */ /* 0x080fe20000400000 */
[----:B------:R-:W-:Y:S01]  /*ae30*/  @!P3 F2FP.F16.F32.PACK_AB R94, RZ, R94 ;  /* 0x0000005eff5eb23e */ /* 0x000fe200000000ff */
[----:B-1----:R-:W-:Y:S02]  /*ae40*/  VIADD R89, R0, 0x40 ;  /* 0x0000004000597836 */ /* 0x002fe40000000000 */
[----:B------:R-:W-:Y:S01]  /*ae50*/  @!P6 FMUL R96, R96, R17 ;  /* 0x000000116060e220 */ /* 0x000fe20000400000 */
[----:B------:R-:W-:Y:S01]  /*ae60*/  @!P5 F2FP.F16.F32.PACK_AB R95, RZ, R95 ;  /* 0x0000005fff5fd23e */ /* 0x000fe200000000ff */
[----:B------:R1:W-:Y:S01]  /*ae70*/  @!P3 STG.E.U16 desc[UR36][R8.64+0x10], R94 ;  /* 0x0000105e0800b986 */ /* 0x0003e2000c101524 */
[----:B------:R-:W-:Y:S01]  /*ae80*/  ISETP.GE.OR P3, PT, R14, UR5, P2 ;  /* 0x000000050e007c0c */ /* 0x000fe20009766670 */
[-C--:B------:R-:W-:Y:S01]  /*ae90*/  @!P1 FMUL R97, R97, R17.reuse ;  /* 0x0000001161619220 */ /* 0x080fe20000400000 */
[----:B------:R-:W-:Y:S01]  /*aea0*/  @!P6 F2FP.F16.F32.PACK_AB R96, RZ, R96 ;  /* 0x00000060ff60e23e */ /* 0x000fe200000000ff */
[----:B------:R5:W-:Y:S01]  /*aeb0*/  @!P5 STG.E.U16 desc[UR36][R8.64+0x12], R95 ;  /* 0x0000125f0800d986 */ /* 0x000be2000c101524 */
[----:B------:R-:W-:Y:S01]  /*aec0*/  ISETP.GE.OR P5, PT, R13, UR5, P0 ;  /* 0x000000050d007c0c */ /* 0x000fe200087a6670 */
[----:B------:R-:W-:Y:S01]  /*aed0*/  @!P4 FMUL R98, R98, R17 ;  /* 0x000000116262c220 */ /* 0x000fe20000400000 */
[----:B------:R-:W-:Y:S01]  /*aee0*/  @!P1 F2FP.F16.F32.PACK_AB R97, RZ, R97 ;  /* 0x00000061ff61923e */ /* 0x000fe200000000ff */
[----:B------:R5:W-:Y:S01]  /*aef0*/  @!P6 STG.E.U16 desc[UR36][R2.64+0x20], R96 ;  /* 0x000020600200e986 */ /* 0x000be2000c101524 */
[C---:B------:R-:W-:Y:S01]  /*af00*/  ISETP.GE.OR P6, PT, R15.reuse, UR5, P2 ;  /* 0x000000050f007c0c */ /* 0x040fe200097c6670 */
[----:B--2---:R-:W-:Y:S01]  /*af10*/  VIADD R90, R0, 0x41 ;  /* 0x00000041005a7836 */ /* 0x004fe20000000000 */
[----:B------:R-:W-:Y:S01]  /*af20*/  @!P4 F2FP.F16.F32.PACK_AB R98, RZ, R98 ;  /* 0x00000062ff62c23e */ /* 0x000fe200000000ff */
[----:B------:R-:W-:Y:S01]  /*af30*/  @!P1 STG.E.U16 desc[UR36][R2.64+0x22], R97 ;  /* 0x0000226102009986 */ /* 0x000fe2000c101524 */
[----:B------:R-:W-:Y:S01]  /*af40*/  ISETP.GE.OR P1, PT, R14, UR5, P0 ;  /* 0x000000050e007c0c */ /* 0x000fe20008726670 */
[-C--:B------:R-:W-:Y:S01]  /*af50*/  @!P3 FMUL R100, R100, R17.reuse ;  /* 0x000000116464b220 */ /* 0x080fe20000400000 */
[C---:B---3--:R-:W-:Y:S01]  /*af60*/  VIADD R91, R0.reuse, 0x48 ;  /* 0x00000048005b7836 */ /* 0x048fe20000000000 */
[----:B------:R2:W-:Y:S01]  /*af70*/  @!P4 STG.E.U16 desc[UR36][R8.64+0x20], R98 ;  /* 0x000020620800c986 */ /* 0x0005e2000c101524 */
[----:B------:R-:W-:Y:S01]  /*af80*/  ISETP.GE.OR P4, PT, R15, UR5, P0 ;  /* 0x000000050f007c0c */ /* 0x000fe20008786670 */
[----:B------:R-:W-:Y:S01]  /*af90*/  @!P5 FMUL R99, R99, R17 ;  /* 0x000000116363d220 */ /* 0x000fe20000400000 */
[----:B------:R-:W-:Y:S01]  /*afa0*/  @!P3 F2FP.F16.F32.PACK_AB R100, RZ, R100 ;  /* 0x00000064ff64b23e */ /* 0x000fe200000000ff */
[----:B----4-:R-:W-:-:S02]  /*afb0*/  VIADD R92, R0, 0x49 ;  /* 0x00000049005c7836 */ /* 0x010fc40000000000 */
[----:B------:R-:W-:Y:S01]  /*afc0*/  @!P6 FMUL R101, R101, R17 ;  /* 0x000000116565e220 */ /* 0x000fe20000400000 */
[----:B------:R-:W-:Y:S01]  /*afd0*/  @!P5 F2FP.F16.F32.PACK_AB R99, RZ, R99 ;  /* 0x00000063ff63d23e */ /* 0x000fe200000000ff */
[----:B0-----:R-:W-:Y:S02]  /*afe0*/  VIADD R93, R0, 0x50 ;  /* 0x00000050005d7836 */ /* 0x001fe40000000000 */
[----:B------:R-:W-:Y:S01]  /*aff0*/  @!P1 FMUL R102, R102, R17 ;  /* 0x0000001166669220 */ /* 0x000fe20000400000 */
[----:B------:R-:W-:Y:S01]  /*b000*/  @!P6 F2FP.F16.F32.PACK_AB R101, RZ, R101 ;  /* 0x00000065ff65e23e */ /* 0x000fe200000000ff */
[----:B------:R0:W-:Y:S01]  /*b010*/  @!P5 STG.E.U16 desc[UR36][R8.64+0x22], R99 ;  /* 0x000022630800d986 */ /* 0x0001e2000c101524 */
[----:B------:R-:W-:Y:S01]  /*b020*/  ISETP.GE.OR P5, PT, R16, UR5, P2 ;  /* 0x0000000510007c0c */ /* 0x000fe200097a6670 */
[----:B------:R-:W-:Y:S01]  /*b030*/  @!P4 FMUL R103, R103, R17 ;  /* 0x000000116767c220 */ /* 0x000fe20000400000 */
[----:B------:R-:W-:Y:S01]  /*b040*/  @!P1 F2FP.F16.F32.PACK_AB R102, RZ, R102 ;  /* 0x00000066ff66923e */ /* 0x000fe200000000ff */
[----:B------:R3:W-:Y:S01]  /*b050*/  @!P3 STG.E.U16 desc[UR36][R2.64+0x30], R100 ;  /* 0x000030640200b986 */ /* 0x0007e2000c101524 */
[----:B------:R-:W-:Y:S01]  /*b060*/  ISETP.GE.OR P3, PT, R18, UR5, P2 ;  /* 0x0000000512007c0c */ /* 0x000fe20009766670 */
[----:B-1----:R-:W-:Y:S01]  /*b070*/  VIADD R94, R0, 0x51 ;  /* 0x00000051005e7836 */ /* 0x002fe20000000000 */
[----:B------:R-:W-:Y:S01]  /*b080*/  @!P4 F2FP.F16.F32.PACK_AB R103, RZ, R103 ;  /* 0x00000067ff67c23e */ /* 0x000fe200000000ff */
[----:B------:R1:W-:Y:S01]  /*b090*/  @!P6 STG.E.U16 desc[UR36][R2.64+0x32], R101 ;  /* 0x000032650200e986 */ /* 0x0003e2000c101524 */
[----:B------:R-:W-:Y:S01]  /*b0a0*/  ISETP.GE.OR P6, PT, R16, UR5, P0 ;  /* 0x0000000510007c0c */ /* 0x000fe200087c6670 */
[----:B-----5:R-:W-:-:S02]  /*b0b0*/  VIADD R95, R0, 0x58 ;  /* 0x00000058005f7836 */ /* 0x020fc40000000000 */
[----:B------:R-:W-:Y:S01]  /*b0c0*/  @!P4 STG.E.U16 desc[UR36][R8.64+0x32], R103 ;  /* 0x000032670800c986 */ /* 0x000fe2000c101524 */
[----:B------:R-:W-:Y:S01]  /*b0d0*/  ISETP.GE.OR P4, PT, R18, UR5, P0 ;  /* 0x0000000512007c0c */ /* 0x000fe20008786670 */
[-C--:B------:R-:W-:Y:S01]  /*b0e0*/  @!P5 FMUL R104, R104, R17.reuse ;  /* 0x000000116868d220 */ /* 0x080fe20000400000 */
[C---:B------:R-:W-:Y:S01]  /*b0f0*/  VIADD R96, R0.reuse, 0x59 ;  /* 0x0000005900607836 */ /* 0x040fe20000000000 */
[----:B------:R4:W-:Y:S01]  /*b100*/  @!P1 STG.E.U16 desc[UR36][R8.64+0x30], R102 ;  /* 0x0000306608009986 */ /* 0x0009e2000c101524 */
[----:B------:R-:W-:Y:S01]  /*b110*/  ISETP.GE.OR P1, PT, R19, UR5, P2 ;  /* 0x0000000513007c0c */ /* 0x000fe20009726670 */
[-C--:B------:R-:W-:Y:S01]  /*b120*/  @!P3 FMUL R105, R105, R17.reuse ;  /* 0x000000116969b220 */ /* 0x080fe20000400000 */
[----:B------:R-:W-:Y:S01]  /*b130*/  @!P5 F2FP.F16.F32.PACK_AB R104, RZ, R104 ;  /* 0x00000068ff68d23e */ /* 0x000fe200000000ff */
[----:B--2---:R-:W-:Y:S02]  /*b140*/  VIADD R98, R0, 0x60 ;  /* 0x0000006000627836 */ /* 0x004fe40000000000 */
        /* <DEDUP_REMOVED lines=11> */
[----:B------:R-:W-:Y:S01]  /*b200*/  ISETP.GE.OR P6, PT, R20, UR5, P0 ;  /* 0x0000000514007c0c */ /* 0x000fe200087c6670 */
[C---:B------:R-:W-:Y:S01]  /*b210*/  VIADD R97, R0.reuse, 0x61 ;  /* 0x0000006100617836 */ /* 0x040fe20000000000 */
[----:B------:R-:W-:Y:S01]  /*b220*/  @!P1 F2FP.F16.F32.PACK_AB R108, RZ, R108 ;  /* 0x0000006cff6c923e */ /* 0x000fe200000000ff */
[----:B------:R1:W-:Y:S01]  /*b230*/  @!P4 STG.E.U16 desc[UR36][R8.64+0x42], R107 ;  /* 0x0000426b0800c986 */ /* 0x0003e2000c101524 */
[----:B------:R-:W-:Y:S01]  /*b240*/  ISETP.GE.OR P4, PT, R21, UR5, P2 ;  /* 0x0000000515007c0c */ /* 0x000fe20009786670 */
[-C--:B------:R-:W-:Y:S01]  /*b250*/  @!P5 FMUL R109, R109, R17.reuse ;  /* 0x000000116d6dd220 */ /* 0x080fe20000400000 */
[----:B0-----:R-:W-:Y:S01]  /*b260*/  VIADD R99, R0, 0x68 ;  /* 0x0000006800637836 */ /* 0x001fe20000000000 */
[----:B------:R0:W-:Y:S01]  /*b270*/  @!P1 STG.E.U16 desc[UR36][R2.64+0x50], R108 ;  /* 0x0000506c02009986 */ /* 0x0001e2000c101524 */
[----:B------:R-:W-:Y:S01]  /*b280*/  ISETP.GE.OR P1, PT, R22, UR5, P2 ;  /* 0x0000000516007c0c */ /* 0x000fe20009726670 */
[----:B------:R-:W-:Y:S01]  /*b290*/  @!P3 FMUL R110, R110, R17 ;  /* 0x000000116e6eb220 */ /* 0x000fe20000400000 */
[----:B------:R-:W-:Y:S01]  /*b2a0*/  @!P5 F2FP.F16.F32.PACK_AB R109, RZ, R109 ;  /* 0x0000006dff6dd23e */ /* 0x000fe200000000ff */
[----:B---3--:R-:W-:-:S02]  /*b2b0*/  VIADD R100, R0, 0x69 ;  /* 0x0000006900647836 */ /* 0x008fc40000000000 */
        /* <DEDUP_REMOVED lines=16> */
[-C--:B------:R-:W-:Y:S01]  /*b3c0*/  @!P5 FMUL R114, R114, R17.reuse ;  /* 0x000000117272d220 */ /* 0x080fe20000400000 */
[----:B----4-:R-:W-:Y:S01]  /*b3d0*/  VIADD R102, R0, 0x71 ;  /* 0x0000007100667836 */ /* 0x010fe20000000000 */
[----:B------:R0:W-:Y:S01]  /*b3e0*/  @!P1 STG.E.U16 desc[UR36][R2.64+0x62], R113 ;  /* 0x0000627102009986 */ /* 0x0001e2000c101524 */
[----:B------:R-:W-:Y:S01]  /*b3f0*/  ISETP.GE.OR P1, PT, R23, UR5, P0 ;  /* 0x0000000517007c0c */ /* 0x000fe20008726670 */
[----:B------:R-:W-:Y:S01]  /*b400*/  @!P3 FMUL R116, R116, R17 ;  /* 0x000000117474b220 */ /* 0x000fe20000400000 */
[----:B------:R-:W-:Y:S01]  /*b410*/  @!P5 F2FP.F16.F32.PACK_AB R114, RZ, R114 ;  /* 0x00000072ff72d23e */ /* 0x000fe200000000ff */
[----:B--2---:R-:W-:-:S02]  /*b420*/  VIADD R104, R0, 0x78 ;  /* 0x0000007800687836 */ /* 0x004fc40000000000 */
[-C--:B------:R-:W-:Y:S01]  /*b430*/  @!P6 FMUL R115, R115, R17.reuse ;  /* 0x000000117373e220 */ /* 0x080fe20000400000 */
[----:B------:R-:W-:Y:S01]  /*b440*/  @!P3 F2FP.F16.F32.PACK_AB R116, RZ, R116 ;  /* 0x00000074ff74b23e */ /* 0x000fe200000000ff */
[----:B------:R0:W-:Y:S01]  /*b450*/  @!P5 STG.E.U16 desc[UR36][R8.64+0x60], R114 ;  /* 0x000060720800d986 */ /* 0x0001e2000c101524 */
[----:B------:R-:W-:Y:S01]  /*b460*/  ISETP.GE.OR P5, PT, R88, UR5, P0 ;  /* 0x0000000558007c0c */ /* 0x000fe200087a6670 */
[----:B------:R-:W-:Y:S01]  /*b470*/  @!P4 FMUL R117, R117, R17 ;  /* 0x000000117575c220 */ /* 0x000fe20000400000 */
[----:B------:R-:W-:Y:S01]  /*b480*/  @!P6 F2FP.F16.F32.PACK_AB R115, RZ, R115 ;  /* 0x00000073ff73e23e */ /* 0x000fe200000000ff */
[----:B------:R-:W-:Y:S02]  /*b490*/  VIADD R103, R0, 0x79 ;  /* 0x0000007900677836 */ /* 0x000fe40000000000 */
[----:B------:R-:W-:Y:S01]  /*b4a0*/  @!P1 FMUL R118, R118, R17 ;  /* 0x0000001176769220 */ /* 0x000fe20000400000 */
[----:B------:R-:W-:Y:S01]  /*b4b0*/  @!P4 F2FP.F16.F32.PACK_AB R117, RZ, R117 ;  /* 0x00000075ff75c23e */ /* 0x000fe200000000ff */
[----:B------:R0:W-:Y:S01]  /*b4c0*/  @!P6 STG.E.U16 desc[UR36][R8.64+0x62], R115 ;  /* 0x000062730800e986 */ /* 0x0001e2000c101524 */
[----:B------:R-:W-:Y:S01]  /*b4d0*/  ISETP.GE.OR P6, PT, R89, UR5, P2 ;  /* 0x0000000559007c0c */ /* 0x000fe200097c6670 */
[----:B-----5:R-:W-:Y:S01]  /*b4e0*/  VIADD R105, R11, 0x40 ;  /* 0x000000400b697836 */ /* 0x020fe20000000000 */
[----:B------:R-:W-:Y:S01]  /*b4f0*/  @!P1 F2FP.F16.F32.PACK_AB R118, RZ, R118 ;  /* 0x00000076ff76923e */ /* 0x000fe200000000ff */
[----:B------:R0:W-:Y:S01]  /*b500*/  @!P3 STG.E.U16 desc[UR36][R2.64+0x70], R116 ;  /* 0x000070740200b986 */ /* 0x0001e2000c101524 */
[----:B------:R-:W-:Y:S01]  /*b510*/  ISETP.GE.OR P3, PT, R90, UR5, P2 ;  /* 0x000000055a007c0c */ /* 0x000fe20009766670 */
[----:B------:R-:W-:Y:S01]  /*b520*/  @!P5 FMUL R119, R119, R17 ;  /* 0x000000117777d220 */ /* 0x000fe20000400000 */
[----:B------:R-:W-:Y:S01]  /*b530*/  VIADD R11, R11, 0x48 ;  /* 0x000000480b0b7836 */ /* 0x000fe20000000000 */
[----:B------:R0:W-:Y:S01]  /*b540*/  @!P4 STG.E.U16 desc[UR36][R2.64+0x72], R117 ;  /* 0x000072750200c986 */ /* 0x0001e2000c101524 */
[----:B------:R-:W-:-:S02]  /*b550*/  ISETP.GE.OR P4, PT, R89, UR5, P0 ;  /* 0x0000000559007c0c */ /* 0x000fc40008786670 */
[----:B------:R-:W-:Y:S01]  /*b560*/  @!P5 F2FP.F16.F32.PACK_AB R119, RZ, R119 ;  /* 0x00000077ff77d23e */ /* 0x000fe200000000ff */
[----:B------:R0:W-:Y:S01]  /*b570*/  @!P1 STG.E.U16 desc[UR36][R8.64+0x70], R118 ;  /* 0x0000707608009986 */ /* 0x0001e2000c101524 */
[----:B------:R-:W-:Y:S01]  /*b580*/  ISETP.GE.OR P1, PT, R90, UR5, P0 ;  /* 0x000000055a007c0c */ /* 0x000fe20008726670 */
[-C--:B------:R-:W-:Y:S02]  /*b590*/  @!P6 FMUL R120, R120, R17.reuse ;  /* 0x000000117878e220 */ /* 0x080fe40000400000 */
[----:B------:R0:W-:Y:S01]  /*b5a0*/  @!P5 STG.E.U16 desc[UR36][R8.64+0x72], R119 ;  /* 0x000072770800d986 */ /* 0x0001e2000c101524 */
[----:B------:R-:W-:Y:S01]  /*b5b0*/  ISETP.GE.OR P5, PT, R91, UR5, P2 ;  /* 0x000000055b007c0c */ /* 0x000fe200097a6670 */
[----:B------:R-:W-:Y:S01]  /*b5c0*/  @!P3 FMUL R121, R121, R17 ;  /* 0x000000117979b220 */ /* 0x000fe20000400000 */
[----:B------:R-:W-:-:S03]  /*b5d0*/  @!P6 F2FP.F16.F32.PACK_AB R120, RZ, R120 ;  /* 0x00000078ff78e23e */ /* 0x000fc600000000ff */
        /* <DEDUP_REMOVED lines=95> */
[-C--:B------:R-:W-:Y:S01]  /*bbd0*/  @!P6 FMUL R144, R144, R17.reuse ;  /* 0x000000119090e220 */ /* 0x080fe20000400000 */
[----:B------:R-:W-:Y:S01]  /*bbe0*/  ISETP.GE.OR P2, PT, R103, UR5, P2 ;  /* 0x0000000567007c0c */ /* 0x000fe20009746670 */
        /* <DEDUP_REMOVED lines=11> */
[----:B------:R-:W-:Y:S01]  /*bca0*/  ISETP.GE.AND P0, PT, R105, R10, PT ;  /* 0x0000000a6900720c */ /* 0x000fe20003f06270 */
[-C--:B------:R-:W-:Y:S01]  /*bcb0*/  @!P2 FMUL R149, R149, R17.reuse ;  /* 0x000000119595a220 */ /* 0x080fe20000400000 */
[----:B------:R-:W-:Y:S01]  /*bcc0*/  @!P1 F2FP.F16.F32.PACK_AB R148, RZ, R148 ;  /* 0x00000094ff94923e */ /* 0x000fe200000000ff */
[----:B------:R0:W-:Y:S01]  /*bcd0*/  @!P4 STG.E.U16 desc[UR36][R8.64+0xe2], R147 ;  /* 0x0000e2930800c986 */ /* 0x0001e2000c101524 */
[----:B------:R-:W-:Y:S01]  /*bce0*/  ISETP.GE.OR P3, PT, R0, UR5, P0 ;  /* 0x0000000500007c0c */ /* 0x000fe20008766670 */
[----:B------:R-:W-:Y:S01]  /*bcf0*/  @!P5 FMUL R150, R150, R17 ;  /* 0x000000119696d220 */ /* 0x000fe20000400000 */
[----:B------:R-:W-:Y:S01]  /*bd00*/  ISETP.GE.OR P4, PT, R152, UR5, P0 ;  /* 0x0000000598007c0c */ /* 0x000fe20008786670 */
[----:B------:R0:W-:Y:S01]  /*bd10*/  @!P1 STG.E.U16 desc[UR36][R2.64+0xf0], R148 ;  /* 0x0000f09402009986 */ /* 0x0001e2000c101524 */
[----:B------:R-:W-:Y:S01]  /*bd20*/  @!P2 F2FP.F16.F32.PACK_AB R149, RZ, R149 ;  /* 0x00000095ff95a23e */ /* 0x000fe200000000ff */
[----:B------:R-:W-:Y:S01]  /*bd30*/  @!P6 FMUL R151, R151, R17 ;  /* 0x000000119797e220 */ /* 0x000fe20000400000 */
[----:B------:R-:W-:-:S02]  /*bd40*/  @!P5 F2FP.F16.F32.PACK_AB R150, RZ, R150 ;  /* 0x00000096ff96d23e */ /* 0x000fc400000000ff */
[----:B------:R-:W-:Y:S01]  /*bd50*/  ISETP.GE.AND P1, PT, R11, R10, PT ;  /* 0x0000000a0b00720c */ /* 0x000fe20003f26270 */
[----:B------:R0:W-:Y:S01]  /*bd60*/  @!P2 STG.E.U16 desc[UR36][R2.64+0xf2], R149 ;  /* 0x0000f2950200a986 */ /* 0x0001e2000c101524 */
[----:B------:R-:W-:Y:S02]  /*bd70*/  @!P6 F2FP.F16.F32.PACK_AB R151, RZ, R151 ;  /* 0x00000097ff97e23e */ /* 0x000fe400000000ff */
[----:B------:R-:W-:Y:S01]  /*bd80*/  ISETP.GE.OR P2, PT, R0, UR5, P1 ;  /* 0x0000000500007c0c */ /* 0x000fe20008f46670 */
[-C--:B------:R-:W-:Y:S01]  /*bd90*/  @!P3 FMUL R24, R24, R17.reuse ;  /* 0x000000111818b220 */ /* 0x080fe20000400000 */
[----:B------:R0:W-:Y:S01]  /*bda0*/  @!P5 STG.E.U16 desc[UR36][R8.64+0xf0], R150 ;  /* 0x0000f0960800d986 */ /* 0x0001e2000c101524 */
[----:B------:R-:W-:Y:S01]  /*bdb0*/  @!P4 FMUL R25, R25, R17 ;  /* 0x000000111919c220 */ /* 0x000fe20000400000 */
[----:B------:R-:W-:Y:S02]  /*bdc0*/  ISETP.GE.OR P5, PT, R152, UR5, P1 ;  /* 0x0000000598007c0c */ /* 0x000fe40008fa6670 */
[----:B------:R-:W-:Y:S01]  /*bdd0*/  @!P3 F2FP.F16.F32.PACK_AB R24, RZ, R24 ;  /* 0x00000018ff18b23e */ /* 0x000fe200000000ff */
[----:B------:R0:W-:Y:S01]  /*bde0*/  @!P6 STG.E.U16 desc[UR36][R8.64+0xf2], R151 ;  /* 0x0000f2970800e986 */ /* 0x0001e2000c101524 */
[----:B------:R-:W-:-:S02]  /*bdf0*/  @!P4 F2FP.F16.F32.PACK_AB R25, RZ, R25 ;  /* 0x00000019ff19c23e */ /* 0x000fc400000000ff */
[C---:B------:R-:W-:Y:S01]  /*be00*/  ISETP.GE.OR P6, PT, R153.reuse, UR5, P0 ;  /* 0x0000000599007c0c */ /* 0x040fe200087c6670 */
[----:B------:R0:W-:Y:S01]  /*be10*/  @!P3 STG.E.U16 desc[UR36][R6.64], R24 ;  /* 0x000000180600b986 */ /* 0x0001e2000c101524 */
[----:B------:R-:W-:Y:S01]  /*be20*/  ISETP.GE.OR P3, PT, R154, UR5, P0 ;  /* 0x000000059a007c0c */ /* 0x000fe20008766670 */
[-C--:B------:R-:W-:Y:S02]  /*be30*/  @!P2 FMUL R26, R26, R17.reuse ;  /* 0x000000111a1aa220 */ /* 0x080fe40000400000 */
[----:B------:R0:W-:Y:S01]  /*be40*/  @!P4 STG.E.U16 desc[UR36][R6.64+0x2], R25 ;  /* 0x000002190600c986 */ /* 0x0001e2000c101524 */
[----:B------:R-:W-:Y:S01]  /*be50*/  ISETP.GE.OR P4, PT, R153, UR5, P1 ;  /* 0x0000000599007c0c */ /* 0x000fe20008f86670 */
[----:B------:R-:W-:Y:S01]  /*be60*/  @!P5 FMUL R27, R27, R17 ;  /* 0x000000111b1bd220 */ /* 0x000fe20000400000 */
[----:B------:R-:W-:-:S04]  /*be70*/  @!P2 F2FP.F16.F32.PACK_AB R26, RZ, R26 ;  /* 0x0000001aff1aa23e */ /* 0x000fc800000000ff */
[----:B------:R-:W-:Y:S01]  /*be80*/  @!P5 F2FP.F16.F32.PACK_AB R27, RZ, R27 ;  /* 0x0000001bff1bd23e */ /* 0x000fe200000000ff */
[-C--:B------:R-:W-:Y:S01]  /*be90*/  @!P6 FMUL R28, R28, R17.reuse ;  /* 0x000000111c1ce220 */ /* 0x080fe20000400000 */
[----:B------:R0:W-:Y:S01]  /*bea0*/  @!P2 STG.E.U16 desc[UR36][R4.64], R26 ;  /* 0x0000001a0400a986 */ /* 0x0001e2000c101524 */
[-C--:B------:R-:W-:Y:S01]  /*beb0*/  @!P3 FMUL R29, R29, R17.reuse ;  /* 0x000000111d1db220 */ /* 0x080fe20000400000 */
[----:B------:R-:W-:Y:S02]  /*bec0*/  ISETP.GE.OR P2, PT, R154, UR5, P1 ;  /* 0x000000059a007c0c */ /* 0x000fe40008f46670 */
[----:B------:R-:W-:Y:S01]  /*bed0*/  @!P6 F2FP.F16.F32.PACK_AB R28, RZ, R28 ;  /* 0x0000001cff1ce23e */ /* 0x000fe200000000ff */
[----:B------:R-:W-:Y:S01]  /*bee0*/  @!P4 FMUL R30, R30, R17 ;  /* 0x000000111e1ec220 */ /* 0x000fe20000400000 */
[----:B------:R-:W-:Y:S01]  /*bef0*/  @!P3 F2FP.F16.F32.PACK_AB R29, RZ, R29 ;  /* 0x0000001dff1db23e */ /* 0x000fe200000000ff */
[----:B------:R0:W-:Y:S01]  /*bf00*/  @!P5 STG.E.U16 desc[UR36][R4.64+0x2], R27 ;  /* 0x0000021b0400d986 */ /* 0x0001e2000c101524 */
[----:B------:R-:W-:-:S02]  /*bf10*/  ISETP.GE.OR P5, PT, R12, UR5, P0 ;  /* 0x000000050c007c0c */ /* 0x000fc400087a6670 */
[----:B------:R-:W-:Y:S01]  /*bf20*/  @!P4 F2FP.F16.F32.PACK_AB R30, RZ, R30 ;  /* 0x0000001eff1ec23e */ /* 0x000fe200000000ff */
[----:B------:R0:W-:Y:S01]  /*bf30*/  @!P6 STG.E.U16 desc[UR36][R6.64+0x10], R28 ;  /* 0x0000101c0600e986 */ /* 0x0001e2000c101524 */
[----:B------:R-:W-:-:S03]  /*bf40*/  ISETP.GE.OR P6, PT, R13, UR5, P0 ;  /* 0x000000050d007c0c */ /* 0x000fc600087c6670 */
        /* <DEDUP_REMOVED lines=159> */
[----:B------:R-:W-:-:S03]  /*c940*/  @!P4 F2FP.F16.F32.PACK_AB R69, RZ, R69 ;  /* 0x00000045ff45c23e */ /* 0x000fc600000000ff */
[-C--:B------:R-:W-:Y:S02]  /*c950*/  @!P2 FMUL R71, R71, R17.reuse ;  /* 0x000000114747a220 */ /* 0x080fe40000400000 */
        /* <DEDUP_REMOVED lines=47> */
[----:B------:R-:W-:Y:S02]  /*cc50*/  ISETP.GE.OR P0, PT, R103, UR5, P0 ;  /* 0x0000000567007c0c */ /* 0x000fe40008706670 */
[----:B------:R-:W-:-:S02]  /*cc60*/  @!P2 F2FP.F16.F32.PACK_AB R81, RZ, R81 ;  /* 0x00000051ff51a23e */ /* 0x000fc400000000ff */
[----:B------:R-:W-:Y:S02]  /*cc70*/  @!P5 F2FP.F16.F32.PACK_AB R82, RZ, R82 ;  /* 0x00000052ff52d23e */ /* 0x000fe400000000ff */
[----:B------:R-:W-:Y:S01]  /*cc80*/  @!P6 F2FP.F16.F32.PACK_AB R83, RZ, R83 ;  /* 0x00000053ff53e23e */ /* 0x000fe200000000ff */
[-C--:B------:R-:W-:Y:S01]  /*cc90*/  @!P4 FMUL R86, R86, R17.reuse ;  /* 0x000000115656c220 */ /* 0x080fe20000400000 */
[----:B------:R0:W-:Y:S03]  /*cca0*/  @!P2 STG.E.U16 desc[UR36][R6.64+0xe2], R81 ;  /* 0x0000e2510600a986 */ /* 0x0001e6000c101524 */
[-C--:B------:R-:W-:Y:S01]  /*ccb0*/  @!P3 FMUL R84, R84, R17.reuse ;  /* 0x000000115454b220 */ /* 0x080fe20000400000 */
[----:B------:R-:W-:Y:S01]  /*ccc0*/  @!P4 F2FP.F16.F32.PACK_AB R86, RZ, R86 ;  /* 0x00000056ff56c23e */ /* 0x000fe200000000ff */
[----:B------:R-:W-:Y:S01]  /*ccd0*/  @!P0 FMUL R85, R85, R17 ;  /* 0x0000001155558220 */ /* 0x000fe20000400000 */
[----:B------:R0:W-:Y:S02]  /*cce0*/  @!P5 STG.E.U16 desc[UR36][R4.64+0xe0], R82 ;  /* 0x0000e0520400d986 */ /* 0x0001e4000c101524 */
[----:B------:R-:W-:-:S02]  /*ccf0*/  @!P3 F2FP.F16.F32.PACK_AB R84, RZ, R84 ;  /* 0x00000054ff54b23e */ /* 0x000fc400000000ff */
[----:B------:R-:W-:Y:S01]  /*cd00*/  @!P0 F2FP.F16.F32.PACK_AB R85, RZ, R85 ;  /* 0x00000055ff55823e */ /* 0x000fe200000000ff */
[----:B------:R0:W-:Y:S04]  /*cd10*/  @!P6 STG.E.U16 desc[UR36][R4.64+0xe2], R83 ;  /* 0x0000e2530400e986 */ /* 0x0001e8000c101524 */
[----:B------:R0:W-:Y:S04]  /*cd20*/  @!P3 STG.E.U16 desc[UR36][R6.64+0xf0], R84 ;  /* 0x0000f0540600b986 */ /* 0x0001e8000c101524 */
[----:B------:R0:W-:Y:S04]  /*cd30*/  @!P0 STG.E.U16 desc[UR36][R6.64+0xf2], R85 ;  /* 0x0000f25506008986 */ /* 0x0001e8000c101524 */
[----:B------:R0:W-:Y:S01]  /*cd40*/  @!P4 STG.E.U16 desc[UR36][R4.64+0xf0], R86 ;  /* 0x0000f0560400c986 */ /* 0x0001e2000c101524 */
[----:B------:R-:W-:Y:S05]  /*cd50*/  @P1 EXIT ;  /* 0x000000000000194d */ /* 0x000fea0003800000 */
[----:B------:R-:W-:-:S05]  /*cd60*/  FMUL R17, R87, R17 ;  /* 0x0000001157117220 */ /* 0x000fca0000400000 */
[----:B------:R-:W-:-:S05]  /*cd70*/  F2FP.F16.F32.PACK_AB R17, RZ, R17 ;  /* 0x00000011ff11723e */ /* 0x000fca00000000ff */
[----:B------:R-:W-:Y:S01]  /*cd80*/  STG.E.U16 desc[UR36][R4.64+0xf2], R17 ;  /* 0x0000f21104007986 */ /* 0x000fe2000c101524 */
[----:B------:R-:W-:Y:S05]  /*cd90*/  EXIT ;  /* 0x000000000000794d */ /* 0x000fea0003800000 */
.L_x_596:
[----:B------:R-:W-:Y:S02]  /*cda0*/  IMAD.MOV.U32 R12, RZ, RZ, RZ ;  /* 0x000000ffff0c7224 */ /* 0x000fe400078e00ff */
[----:B------:R-:W-:Y:S02]  /*cdb0*/  IMAD.MOV.U32 R11, RZ, RZ, 0x1f ;  /* 0x0000001fff0b7424 */ /* 0x000fe400078e00ff */
[----:B------:R-:W-:-:S07]  /*cdc0*/  IMAD.MOV.U32 R15, RZ, RZ, -0x1 ;  /* 0xffffffffff0f7424 */ /* 0x000fce00078e00ff */
[----:B------:R-:W-:Y:S05]  /*cdd0*/  WARPSYNC.COLLECTIVE R15, `(.L_x_918) ;  /* 0x000000000f087348 */ /* 0x000fea0003c00000 */
[----:B------:R0:W1:Y:S02]  /*cde0*/  SHFL.IDX P6, R14, R13, R12, R11 ;  /* 0x0000000c0d0e7389 */ /* 0x00006400000c000b */
[----:B01----:R-:W-:Y:S01]  /*cdf0*/  ENDCOLLECTIVE ;  /* 0x000000000000791b */ /* 0x003fe20003800000 */
.L_x_918:
[----:B------:R-:W-:Y:S05]  /*ce00*/  BRA `(.L_x_919) ;  /* 0xffffff3000e87947 */ /* 0x000fea000383ffff */
.L_x_598:
[----:B------:R-:W-:Y:S01]  /*ce10*/  BSSY B0, `(.L_x_920) ;  /* 0x0000006000007945 */ /* 0x000fe20003800000 */
[----:B------:R-:W-:-:S07]  /*ce20*/  IMAD.MOV.U32 R15, RZ, RZ, -0x1 ;  /* 0xffffffffff0f7424 */ /* 0x000fce00078e00ff */
[----:B0-----:R-:W-:Y:S05]  /*ce30*/  WARPSYNC.COLLECTIVE R15, `(.L_x_921) ;  /* 0x000000000f0c7348 */ /* 0x001fea0003c00000 */
[----:B------:R-:W-:Y:S02]  /*ce40*/  ELECT P6, UR62, PT ;  /* 0x00000000003e782f */ /* 0x000fe400038c0000 */
[----:B------:R-:W-:Y:S01]  /*ce50*/  MOV R14, UR62 ;  /* 0x0000003e000e7c02 */ /* 0x000fe20008000f00 */
[----:B0-----:R-:W-:Y:S10]  /*ce60*/  ENDCOLLECTIVE ;  /* 0x000000000000791b */ /* 0x001ff40003800000 */
.L_x_921:
[----:B------:R-:W-:Y:S05]  /*ce70*/  BSYNC B0 ;  /* 0x0000000000007941 */ /* 0x000fea0003800000 */
.L_x_920:
[----:B------:R-:W-:Y:S05]  /*ce80*/  BRA `(.L_x_922) ;  /* 0xffffff3000dc7947 */ /* 0x000fea000383ffff */
.L_x_600:
[----:B------:R-:W-:Y:S01]  /*ce90*/  BSSY B0, `(.L_x_923) ;  /* 0x0000007000007945 */ /* 0x000fe20003800000 */
[----:B------:R-:W-:Y:S02]  /*cea0*/  IMAD.MOV.U32 R12, RZ, RZ, RZ ;  /* 0x000000ffff0c7224 */ /* 0x000fe400078e00ff */
[----:B------:R-:W-:Y:S02]  /*ceb0*/  IMAD.MOV.U32 R11, RZ, RZ, 0x1f ;  /* 0x0000001fff0b7424 */ /* 0x000fe400078e00ff */
[----:B------:R-:W-:-:S07]  /*cec0*/  IMAD.MOV.U32 R15, RZ, RZ, -0x1 ;  /* 0xffffffffff0f7424 */ /* 0x000fce00078e00ff */
[----:B0-234-:R-:W-:Y:S05]  /*ced0*/  WARPSYNC.COLLECTIVE R15, `(.L_x_924) ;  /* 0x000000000f087348 */ /* 0x01dfea0003c00000 */
[----:B------:R1:W0:Y:S02]  /*cee0*/  SHFL.IDX P6, R14, R13, R12, R11 ;  /* 0x0000000c0d0e7389 */ /* 0x00022400000c000b */
[----:B01234-:R-:W-:Y:S01]  /*cef0*/  ENDCOLLECTIVE ;  /* 0x000000000000791b */ /* 0x01ffe20003800000 */
.L_x_924:
[----:B------:R-:W-:Y:S05]  /*cf00*/  BSYNC B0 ;  /* 0x0000000000007941 */ /* 0x000fea0003800000 */
.L_x_923:
[----:B------:R-:W-:Y:S05]  /*cf10*/  BRA `(.L_x_925) ;  /* 0xffffff3400387947 */ /* 0x000fea000383ffff */
.L_x_601:
[----:B------:R-:W-:Y:S01]  /*cf20*/  BSSY B0, `(.L_x_926) ;  /* 0x0000006000007945 */ /* 0x000fe20003800000 */
[----:B------:R-:W-:-:S07]  /*cf30*/  IMAD.MOV.U32 R15, RZ, RZ, -0x1 ;  /* 0xffffffffff0f7424 */ /* 0x000fce00078e00ff */
[----:B0-234-:R-:W-:Y:S05]  /*cf40*/  WARPSYNC.COLLECTIVE R15, `(.L_x_927) ;  /* 0x000000000f0c7348 */ /* 0x01dfea0003c00000 */
[----:B------:R-:W-:Y:S02]  /*cf50*/  ELECT P6, UR62, PT ;  /* 0x00000000003e782f */ /* 0x000fe400038c0000 */
[----:B------:R-:W-:Y:S01]  /*cf60*/  MOV R14, UR62 ;  /* 0x0000003e000e7c02 */ /* 0x000fe20008000f00 */
[----:B0-234-:R-:W-:Y:S10]  /*cf70*/  ENDCOLLECTIVE ;  /* 0x000000000000791b */ /* 0x01dff40003800000 */
.L_x_927:
[----:B------:R-:W-:Y:S05]  /*cf80*/  BSYNC B0 ;  /* 0x0000000000007941 */ /* 0x000fea0003800000 */
.L_x_926:
[----:B------:R-:W-:Y:S05]  /*cf90*/  BRA `(.L_x_928) ;  /* 0xffffff3400207947 */ /* 0x000fea000383ffff */
.L_x_602:
[----:B------:R-:W-:Y:S01]  /*cfa0*/  BSSY B0, `(.L_x_929) ;  /* 0x0000007000007945 */ /* 0x000fe20003800000 */
[----:B------:R-:W-:Y:S02]  /*cfb0*/  IMAD.MOV.U32 R12, RZ, RZ, RZ ;  /* 0x000000ffff0c7224 */ /* 0x000fe400078e00ff */
[----:B------:R-:W-:Y:S02]  /*cfc0*/  IMAD.MOV.U32 R11, RZ, RZ, 0x1f ;  /* 0x0000001fff0b7424 */ /* 0x000fe400078e00ff */
[----:B------:R-:W-:-:S07]  /*cfd0*/  IMAD.MOV.U32 R15, RZ, RZ, -0x1 ;  /* 0xffffffffff0f7424 */ /* 0x000fce00078e00ff */
[----:B0-234-:R-:W-:Y:S05]  /*cfe0*/  WARPSYNC.COLLECTIVE R15, `(.L_x_930) ;  /* 0x000000000f087348 */ /* 0x01dfea0003c00000 */
[----:B------:R1:W0:Y:S02]  /*cff0*/  SHFL.IDX P6, R14, R13, R12, R11 ;  /* 0x0000000c0d0e7389 */ /* 0x00022400000c000b */
[----:B01234-:R-:W-:Y:S01]  /*d000*/  ENDCOLLECTIVE ;  /* 0x000000000000791b */ /* 0x01ffe20003800000 */
.L_x_930:
[----:B------:R-:W-:Y:S05]  /*d010*/  BSYNC B0 ;  /* 0x0000000000007941 */ /* 0x000fea0003800000 */
.L_x_929:
[----:B------:R-:W-:Y:S05]  /*d020*/  BRA `(.L_x_931) ;  /* 0xffffff34000c7947 */ /* 0x000fea000383ffff */
.L_x_604:
[----:B------:R-:W-:Y:S01]  /*d030*/  BSSY B0, `(.L_x_932) ;  /* 0x0000006000007945 */ /* 0x000fe20003800000 */
[----:B------:R-:W-:-:S07]  /*d040*/  IMAD.MOV.U32 R15, RZ, RZ, -0x1 ;  /* 0xffffffffff0f7424 */ /* 0x000fce00078e00ff */
[----:B-1234-:R-:W-:Y:S05]  /*d050*/  WARPSYNC.COLLECTIVE R15, `(.L_x_933) ;  /* 0x000000000f0c7348 */ /* 0x01efea0003c00000 */
[----:B------:R-:W-:Y:S02]  /*d060*/  ELECT P6, UR62, PT ;  /* 0x00000000003e782f */ /* 0x000fe400038c0000 */
[----:B------:R-:W-:Y:S01]  /*d070*/  MOV R14, UR62 ;  /* 0x0000003e000e7c02 */ /* 0x000fe20008000f00 */
[----:B-1234-:R-:W-:Y:S10]  /*d080*/  ENDCOLLECTIVE ;  /* 0x000000000000791b */ /* 0x01eff40003800000 */
.L_x_933:
[----:B------:R-:W-:Y:S05]  /*d090*/  BSYNC B0 ;  /* 0x0000000000007941 */ /* 0x000fea0003800000 */
.L_x_932:
[----:B------:R-:W-:Y:S05]  /*d0a0*/  BRA `(.L_x_603) ;  /* 0xffffff34000c7947 */ /* 0x000fea000383ffff */
.L_x_607:
[----:B0-----:R-:W-:-:S04]  /*d0b0*/  IMAD.U32 R3, RZ, RZ, UR10 ;  /* 0x0000000aff037e24 */ /* 0x001fc8000f8e00ff */
[----:B------:R0:W1:Y:S03]  /*d0c0*/  SYNCS.PHASECHK.TRANS64.TRYWAIT P2, [R3+URZ+0x38038], R0 ;  /* 0x03803800030075a7 */ /* 0x000066000804017f */
[----:B-1----:R-:W-:Y:S05]  /*d0d0*/  @!P2 NANOSLEEP.SYNCS 0x989680 ;  /* 0x009896800000a95d */ /* 0x002fea0003900000 */
[----:B------:R-:W1:Y:S02]  /*d0e0*/  @!P2 SYNCS.PHASECHK.TRANS64 P2, [R3+URZ+0x38038], R0 ;  /* 0x038038000300a5a7 */ /* 0x000e64000804007f */
[----:B-1----:R-:W-:Y:S05]  /*d0f0*/  @!P2 BRA `(.L_x_607) ;  /* 0xfffffffc00eca947 */ /* 0x002fea000383ffff */
[----:B------:R-:W-:Y:S05]  /*d100*/  BRA `(.L_x_934) ;  /* 0xffffff3400c07947 */ /* 0x000fea000383ffff */
.L_x_633:
[----:B0-----:R-:W-:-:S04]  /*d110*/  IMAD.U32 R9, RZ, RZ, UR11 ;  /* 0x0000000bff097e24 */ /* 0x001fc8000f8e00ff */
[----:B------:R0:W1:Y:S03]  /*d120*/  SYNCS.PHASECHK.TRANS64.TRYWAIT P1, [R9+URZ+0x38038], R6 ;  /* 0x03803806090075a7 */ /* 0x000066000802017f */
[----:B-1----:R-:W-:Y:S05]  /*d130*/  @!P1 NANOSLEEP.SYNCS 0x989680 ;  /* 0x009896800000995d */ /* 0x002fea0003900000 */
[----:B------:R-:W1:Y:S02]  /*d140*/  @!P1 SYNCS.PHASECHK.TRANS64 P1, [R9+URZ+0x38038], R6 ;  /* 0x03803806090095a7 */ /* 0x000e64000802007f */
[----:B-1----:R-:W-:Y:S05]  /*d150*/  @!P1 BRA `(.L_x_633) ;  /* 0xfffffffc00ec9947 */ /* 0x002fea000383ffff */
[----:B------:R-:W-:Y:S05]  /*d160*/  BRA `(.L_x_935) ;  /* 0xffffff60002c7947 */ /* 0x000fea000383ffff */
.L_x_638:
[----:B--2---:R2:W3:Y:S02]  /*d170*/  SYNCS.PHASECHK.TRANS64.TRYWAIT P1, [R2+URZ+0x38038], R3 ;  /* 0x03803803020075a7 */ /* 0x0044e4000802017f */
[----:B---3--:R-:W-:Y:S05]  /*d180*/  @!P1 NANOSLEEP.SYNCS 0x989680 ;  /* 0x009896800000995d */ /* 0x008fea0003900000 */
[----:B------:R-:W3:Y:S02]  /*d190*/  @!P1 SYNCS.PHASECHK.TRANS64 P1, [R2+URZ+0x38038], R3 ;  /* 0x03803803020095a7 */ /* 0x000ee4000802007f */
[----:B---3--:R-:W-:Y:S05]  /*d1a0*/  @!P1 BRA `(.L_x_638) ;  /* 0xfffffffc00f09947 */ /* 0x008fea000383ffff */
[----:B------:R-:W-:Y:S05]  /*d1b0*/  BRA `(.L_x_936) ;  /* 0xffffff6800bc7947 */ /* 0x000fea000383ffff */
.L_x_640:
[----:B--2---:R2:W3:Y:S02]  /*d1c0*/  SYNCS.PHASECHK.TRANS64.TRYWAIT P1, [R0+URZ+0x38038], R3 ;  /* 0x03803803000075a7 */ /* 0x0044e4000802017f */
[----:B---3--:R-:W-:Y:S05]  /*d1d0*/  @!P1 NANOSLEEP.SYNCS 0x989680 ;  /* 0x009896800000995d */ /* 0x008fea0003900000 */
[----:B------:R-:W3:Y:S02]  /*d1e0*/  @!P1 SYNCS.PHASECHK.TRANS64 P1, [R0+URZ+0x38038], R3 ;  /* 0x03803803000095a7 */ /* 0x000ee4000802007f */
[----:B---3--:R-:W-:Y:S05]  /*d1f0*/  @!P1 BRA `(.L_x_640) ;  /* 0xfffffffc00f09947 */ /* 0x008fea000383ffff */
[----:B------:R-:W-:Y:S05]  /*d200*/  BRA `(.L_x_937) ;  /* 0xffffff6800d47947 */ /* 0x000fea000383ffff */
.L_x_642:
[----:B--2---:R2:W3:Y:S02]  /*d210*/  SYNCS.PHASECHK.TRANS64.TRYWAIT P1, [R0+URZ+0x38038], R3 ;  /* 0x03803803000075a7 */ /* 0x0044e4000802017f */
[----:B---3--:R-:W-:Y:S05]  /*d220*/  @!P1 NANOSLEEP.SYNCS 0x989680 ;  /* 0x009896800000995d */ /* 0x008fea0003900000 */
[----:B------:R-:W3:Y:S02]  /*d230*/  @!P1 SYNCS.PHASECHK.TRANS64 P1, [R0+URZ+0x38038], R3 ;  /* 0x03803803000095a7 */ /* 0x000ee4000802007f */
[----:B---3--:R-:W-:Y:S05]  /*d240*/  @!P1 BRA `(.L_x_642) ;  /* 0xfffffffc00f09947 */ /* 0x008fea000383ffff */
[----:B------:R-:W-:Y:S05]  /*d250*/  BRA `(.L_x_938) ;  /* 0xffffff6800ec7947 */ /* 0x000fea000383ffff */
.L_x_644:
[----:B--2---:R2:W3:Y:S02]  /*d260*/  SYNCS.PHASECHK.TRANS64.TRYWAIT P1, [R0+URZ+0x38038], R3 ;  /* 0x03803803000075a7 */ /* 0x0044e4000802017f */
[----:B---3--:R-:W-:Y:S05]  /*d270*/  @!P1 NANOSLEEP.SYNCS 0x989680 ;  /* 0x009896800000995d */ /* 0x008fea0003900000 */
[----:B------:R-:W3:Y:S02]  /*d280*/  @!P1 SYNCS.PHASECHK.TRANS64 P1, [R0+URZ+0x38038], R3 ;  /* 0x03803803000095a7 */ /* 0x000ee4000802007f */
[----:B---3--:R-:W-:Y:S05]  /*d290*/  @!P1 BRA `(.L_x_644) ;  /* 0xfffffffc00f09947 */ /* 0x008fea000383ffff */
[----:B------:R-:W-:Y:S05]  /*d2a0*/  BRA `(.L_x_939) ;  /* 0xffffff6c00047947 */ /* 0x000fea000383ffff */
.L_x_646:
[----:B--2---:R2:W3:Y:S02]  /*d2b0*/  SYNCS.PHASECHK.TRANS64.TRYWAIT P1, [R0+URZ+0x38038], R3 ;  /* 0x03803803000075a7 */ /* 0x0044e4000802017f */
[----:B---3--:R-:W-:Y:S05]  /*d2c0*/  @!P1 NANOSLEEP.SYNCS 0x989680 ;  /* 0x009896800000995d */ /* 0x008fea0003900000 */
[----:B------:R-:W3:Y:S02]  /*d2d0*/  @!P1 SYNCS.PHASECHK.TRANS64 P1, [R0+URZ+0x38038], R3 ;  /* 0x03803803000095a7 */ /* 0x000ee4000802007f */
[----:B---3--:R-:W-:Y:S05]  /*d2e0*/  @!P1 BRA `(.L_x_646) ;  /* 0xfffffffc00f09947 */ /* 0x008fea000383ffff */
[----:B------:R-:W-:Y:S05]  /*d2f0*/  BRA `(.L_x_940) ;  /* 0xffffff6c001c7947 */ /* 0x000fea000383ffff */
.L_x_648:
[----:B--2---:R2:W3:Y:S02]  /*d300*/  SYNCS.PHASECHK.TRANS64.TRYWAIT P1, [R0+URZ+0x38038], R3 ;  /* 0x03803803000075a7 */ /* 0x0044e4000802017f */
[----:B---3--:R-:W-:Y:S05]  /*d310*/  @!P1 NANOSLEEP.SYNCS 0x989680 ;  /* 0x009896800000995d */ /* 0x008fea0003900000 */
[----:B------:R-:W3:Y:S02]  /*d320*/  @!P1 SYNCS.PHASECHK.TRANS64 P1, [R0+URZ+0x38038], R3 ;  /* 0x03803803000095a7 */ /* 0x000ee4000802007f */
[----:B---3--:R-:W-:Y:S05]  /*d330*/  @!P1 BRA `(.L_x_648) ;  /* 0xfffffffc00f09947 */ /* 0x008fea000383ffff */
[----:B------:R-:W-:Y:S05]  /*d340*/  BRA `(.L_x_941) ;  /* 0xffffff6c00347947 */ /* 0x000fea000383ffff */
.L_x_655:
[----:B--2---:R2:W3:Y:S02]  /*d350*/  SYNCS.PHASECHK.TRANS64.TRYWAIT P1, [R9+URZ+0x38000], R0 ;  /* 0x03800000090075a7 */ /* 0x0044e4000802017f */
[----:B---3--:R-:W-:Y:S05]  /*d360*/  @!P1 NANOSLEEP.SYNCS 0x989680 ;  /* 0x009896800000995d */ /* 0x008fea0003900000 */
[----:B------:R-:W3:Y:S02]  /*d370*/  @!P1 SYNCS.PHASECHK.TRANS64 P1, [R9+URZ+0x38000], R0 ;  /* 0x03800000090095a7 */ /* 0x000ee4000802007f */
[----:B---3--:R-:W-:Y:S05]  /*d380*/  @!P1 BRA `(.L_x_655) ;  /* 0xfffffffc00f09947 */ /* 0x008fea000383ffff */
[----:B------:R-:W-:Y:S05]  /*d390*/  BRA `(.L_x_654) ;  /* 0xffffff6c00d87947 */ /* 0x000fea000383ffff */
.L_x_660:
[----:B--2---:R2:W3:Y:S02]  /*d3a0*/  SYNCS.PHASECHK.TRANS64.TRYWAIT P1, [R5+URZ+0x38000], R2 ;  /* 0x03800002050075a7 */ /* 0x0044e4000802017f */
[----:B---3--:R-:W-:Y:S05]  /*d3b0*/  @!P1 NANOSLEEP.SYNCS 0x989680 ;  /* 0x009896800000995d */ /* 0x008fea0003900000 */
[----:B------:R-:W3:Y:S02]  /*d3c0*/  @!P1 SYNCS.PHASECHK.TRANS64 P1, [R5+URZ+0x38000], R2 ;  /* 0x03800002050095a7 */ /* 0x000ee4000802007f */
[----:B---3--:R-:W-:Y:S05]  /*d3d0*/  @!P1 BRA `(.L_x_660) ;  /* 0xfffffffc00f09947 */ /* 0x008fea000383ffff */
[----:B------:R-:W-:Y:S05]  /*d3e0*/  BRA `(.L_x_659) ;  /* 0xffffff7000f07947 */ /* 0x000fea000383ffff */
.L_x_942:
        /* <DEDUP_REMOVED lines=9> */
.L_x_3183:


//--------------------- .text._ZN7cutlass13device_kernelINS_4gemm6kernel13GemmUniversalIN4cute5tupleIJiiiiEEENS1_10collective13CollectiveMmaINS1_34MainloopSm90TmaGmmaWarpSpecializedILi7ENS5_IJNS4_1CILi2EEESB_NSA_ILi1EEEEEENS1_35KernelTmaWarpSpecializedCooperativeEEENS5_IJNSA_ILi128EEESG_NSA_ILi64EEEEEENS_6half_tENS5_IJlSC_lEEESJ_SK_NS4_8TiledMMAINS4_8MMA_AtomIJNS4_4SM904GMMA26MMA_64x128x16_F32F16F16_SSILNSO_5MajorE0ELSQ_0ELNSO_7ScaleInE1ELSR_1EEEEEENS4_6LayoutINS5_IJSB_SC_SC_EEENS5_IJSC_NSA_ILi0EEESW_EEEEENS5_IJNS4_10UnderscoreESZ_SZ_EEEEENS4_23SM90_TMA_LOAD_MULTICASTENS4_14ComposedLayoutINS4_7SwizzleILi3ELi4ELi3EEENS4_18smem_ptr_flag_bitsILi16EEENSU_INS5_IJNSA_ILi8EEESH_EEENS5_IJSH_SC_EEEEEEEvNS4_8identityES12_S1C_vS1D_EENS_8epilogue10collective6detail29Sm90TmaWarpSpecializedAdapterINS1G_15DefaultEpilogueISJ_NS5_IJSC_llEEES1K_NS1F_6thread17LinearCombinationISJ_Li1EffLNS1L_9ScaleType4KindE0ELNS_15FloatRoundStyleE2ESJ_EENS1_15EpilogueDefaultEEEEEvvEEEEvNT_6ParamsE --------------------------
	.section	.text._ZN7cutlass13device_kernelINS_4gemm6kernel13GemmUniversalIN4cute5tupleIJiiiiEEENS1_10collective13CollectiveMmaINS1_34MainloopSm90TmaGmmaWarpSpecializedILi7ENS5_IJNS4_1CILi2EEESB_NSA_ILi1EEEEEENS1_35KernelTmaWarpSpecializedCooperativeEEENS5_IJNSA_ILi128EEESG_NSA_ILi64EEEEEENS_6half_tENS5_IJlSC_lEEESJ_SK_NS4_8TiledMMAINS4_8MMA_AtomIJNS4_4SM904GMMA26MMA_64x128x16_F32F16F16_SSILNSO_5MajorE0ELSQ_0ELNSO_7ScaleInE1ELSR_1EEEEEENS4_6LayoutINS5_IJSB_SC_SC_EEENS5_IJSC_NSA_ILi0EEESW_EEEEENS5_IJNS4_10UnderscoreESZ_SZ_EEEEENS4_23SM90_TMA_LOAD_MULTICASTENS4_14ComposedLayoutINS4_7SwizzleILi3ELi4ELi3EEENS4_18smem_ptr_flag_bitsILi16EEENSU_INS5_IJNSA_ILi8EEESH_EEENS5_IJSH_SC_EEEEEEEvNS4_8identityES12_S1C_vS1D_EENS_8epilogue10collective6detail29Sm90TmaWarpSpecializedAdapterINS1G_15DefaultEpilogueISJ_NS5_IJSC_llEEES1K_NS1F_6thread17LinearCombinationISJ_Li1EffLNS1L_9ScaleType4KindE0ELNS_15FloatRoundStyleE2ESJ_EENS1_15EpilogueDefaultEEEEEvvEEEEvNT_6ParamsE,"ax",@progbits
	.align	128
.text._ZN7cutlass13device_kernelINS_4gemm6kernel13GemmUniversalIN4cute5tupleIJiiiiEEENS1_10collective13CollectiveMmaINS1_34MainloopSm90TmaGmmaWarpSpecializedILi7ENS5_IJNS4_1CILi2EEESB_NSA_ILi1EEEEEENS1_35KernelTmaWarpSpecializedCooperativeEEENS5_IJNSA_ILi128EEESG_NSA_ILi64EEEEEENS_6half_tENS5_IJlSC_lEEESJ_SK_NS4_8TiledMMAINS4_8MMA_AtomIJNS4_4SM904GMMA26MMA_64x128x16_F32F16F16_SSILNSO_5MajorE0ELSQ_0ELNSO_7ScaleInE1ELSR_1EEEEEENS4_6LayoutINS5_IJSB_SC_SC_EEENS5_IJSC_NSA_ILi0EEESW_EEEEENS5_IJNS4_10UnderscoreESZ_SZ_EEEEENS4_23SM90_TMA_LOAD_MULTICASTENS4_14ComposedLayoutINS4_7SwizzleILi3ELi4ELi3EEENS4_18smem_ptr_flag_bitsILi16EEENSU_INS5_IJNSA_ILi8EEESH_EEENS5_IJSH_SC_EEEEEEEvNS4_8identityES12_S1C_vS1D_EENS_8epilogue10collective6detail29Sm90TmaWarpSpecializedAdapterINS1G_15DefaultEpilogueISJ_NS5_IJSC_llEEES1K_NS1F_6thread17LinearCombinationISJ_Li1EffLNS1L_9ScaleType4KindE0ELNS_15FloatRoundStyleE2ESJ_EENS1_15EpilogueDefaultEEEEEvvEEEEvNT_6ParamsE:
        .type           _ZN7cutlass13device_kernelINS_4gemm6kernel13GemmUniversalIN4cute5tupleIJiiiiEEENS1_10collective13CollectiveMmaINS1_34MainloopSm90TmaGmmaWarpSpecializedILi7ENS5_IJNS4_1CILi2EEESB_NSA_ILi1EEEEEENS1_35KernelTmaWarpSpecializedCooperativeEEENS5_IJNSA_ILi128EEESG_NSA_ILi64EEEEEENS_6half_tENS5_IJlSC_lEEESJ_SK_NS4_8TiledMMAINS4_8MMA_AtomIJNS4_4SM904GMMA26MMA_64x128x16_F32F16F16_SSILNSO_5MajorE0ELSQ_0ELNSO_7ScaleInE1ELSR_1EEEEEENS4_6LayoutINS5_IJSB_SC_SC_EEENS5_IJSC_NSA_ILi0EEESW_EEEEENS5_IJNS4_10UnderscoreESZ_SZ_EEEEENS4_23SM90_TMA_LOAD_MULTICASTENS4_14ComposedLayoutINS4_7SwizzleILi3ELi4ELi3EEENS4_18smem_ptr_flag_bitsILi16EEENSU_INS5_IJNSA_ILi8EEESH_EEENS5_IJSH_SC_EEEEEEEvNS4_8identityES12_S1C_vS1D_EENS_8epilogue10collective6detail29Sm90TmaWarpSpecializedAdapterINS1G_15DefaultEpilogueISJ_NS5_IJSC_llEEES1K_NS1F_6thread17LinearCombinationISJ_Li1EffLNS1L_9ScaleType4KindE0ELNS_15FloatRoundStyleE2ESJ_EENS1_15EpilogueDefaultEEEEEvvEEEEvNT_6ParamsE,@function
        .size           _ZN7cutlass13device_kernelINS_4gemm6kernel13GemmUniversalIN4cute5tupleIJiiiiEEENS1_10collective13CollectiveMmaINS1_34MainloopSm90TmaGmmaWarpSpecializedILi7ENS5_IJNS4_1CILi2EEESB_NSA_ILi1EEEEEENS1_35KernelTmaWarpSpecializedCooperativeEEENS5_IJNSA_ILi128EEESG_NSA_ILi64EEEEEENS_6half_tENS5_IJlSC_lEEESJ_SK_NS4_8TiledMMAINS4_8MMA_AtomIJNS4_4SM904GMMA26MMA_64x128x16_F32F16F16_SSILNSO_5MajorE0ELSQ_0ELNSO_7ScaleInE1ELSR_1EEEEEENS4_6LayoutINS5_IJSB_SC_SC_EEENS5_IJSC_NSA_ILi0EEESW_EEEEENS5_IJNS4_10UnderscoreESZ_SZ_EEEEENS4_23SM90_TMA_LOAD_MULTICASTENS4_14ComposedLayoutINS4_7SwizzleILi3ELi4ELi3EEENS4_18smem_ptr_flag_bitsILi16EEENSU_INS5_IJNSA_ILi8EEESH_EEENS5_IJSH_SC_EEEEEEEvNS4_8identityES12_S1C_vS1D_EENS_8epilogue10collective6detail29Sm90TmaWarpSpecializedAdapterINS1G_15DefaultEpilogueISJ_NS5_IJSC_llEEES1K_NS1F_6thread17LinearCombinationISJ_Li1EffLNS1L_9ScaleType4KindE0ELNS_15FloatRoundStyleE2ESJ_EENS1_15EpilogueDefaultEEEEEvvEEEEvNT_6ParamsE,(.L_x_3184 - _ZN7cutlass13device_kernelINS_4gemm6kernel13GemmUniversalIN4cute5tupleIJiiiiEEENS1_10collective13CollectiveMmaINS1_34MainloopSm90TmaGmmaWarpSpecializedILi7ENS5_IJNS4_1CILi2EEESB_NSA_ILi1EEEEEENS1_35KernelTmaWarpSpecializedCooperativeEEENS5_IJNSA_ILi128EEESG_NSA_ILi64EEEEEENS_6half_tENS5_IJlSC_lEEESJ_SK_NS4_8TiledMMAINS4_8MMA_AtomIJNS4_4SM904GMMA26MMA_64x128x16_F32F16F16_SSILNSO_5MajorE0ELSQ_0ELNSO_7ScaleInE1ELSR_1EEEEEENS4_6LayoutINS5_IJSB_SC_SC_EEENS5_IJSC_NSA_ILi0EEESW_EEEEENS5_IJNS4_10UnderscoreESZ_SZ_EEEEENS4_23SM90_TMA_LOAD_MULTICASTENS4_14ComposedLayoutINS4_7SwizzleILi3ELi4ELi3EEENS4_18smem_ptr_flag_bitsILi16EEENSU_INS5_IJNSA_ILi8EEESH_EEENS5_IJSH_SC_EEEEEEEvNS4_8identityES12_S1C_vS1D_EENS_8epilogue10collective6detail29Sm90TmaWarpSpecializedAdapterINS1G_15DefaultEpilogueISJ_NS5_IJSC_llEEES1K_NS1F_6thread17LinearCombinationISJ_Li1EffLNS1L_9ScaleType4KindE0ELNS_15FloatRoundStyleE2ESJ_EENS1_15EpilogueDefaultEEEEEvvEEEEvNT_6ParamsE)
        .other          _ZN7cutlass13device_kernelINS_4gemm6kernel13GemmUniversalIN4cute5tupleIJiiiiEEENS1_10collective13CollectiveMmaINS1_34MainloopSm90TmaGmmaWarpSpecializedILi7ENS5_IJNS4_1CILi2EEESB_NSA_ILi1EEEEEENS1_35KernelTmaWarpSpecializedCooperativeEEENS5_IJNSA_ILi128EEESG_NSA_ILi64EEEEEENS_6half_tENS5_IJlSC_lEEESJ_SK_NS4_8TiledMMAINS4_8MMA_AtomIJNS4_4SM904GMMA26MMA_64x128x16_F32F16F16_SSILNSO_5MajorE0ELSQ_0ELNSO_7ScaleInE1ELSR_1EEEEEENS4_6LayoutINS5_IJSB_SC_SC_EEENS5_IJSC_NSA_ILi0EEESW_EEEEENS5_IJNS4_10UnderscoreESZ_SZ_EEEEENS4_23SM90_TMA_LOAD_MULTICASTENS4_14ComposedLayoutINS4_7SwizzleILi3ELi4ELi3EEENS4_18smem_ptr_flag_bitsILi16EEENSU_INS5_IJNSA_ILi8EEESH_EEENS5_IJSH_SC_EEEEEEEvNS4_8identityES12_S1C_vS1D_EENS_8epilogue10collective6detail29Sm90TmaWarpSpecializedAdapterINS1G_15DefaultEpilogueISJ_NS5_IJSC_llEEES1K_NS1F_6thread17LinearCombinationISJ_Li1EffLNS1L_9ScaleType4KindE0ELNS_15FloatRoundStyleE2ESJ_EENS1_15EpilogueDefaultEEEEEvvEEEEvNT_6ParamsE,@"STO_CUDA_ENTRY STV_DEFAULT"
_ZN7cutlass13device_kernelINS_4gemm6kernel13GemmUniversalIN4cute5tupleIJiiiiEEENS1_10collective13CollectiveMmaINS1_34MainloopSm90TmaGmmaWarpSpecializedILi7ENS5_IJNS4_1CILi2EEESB_NSA_ILi1EEEEEENS1_35KernelTmaWarpSpecializedCooperativeEEENS5_IJNSA_ILi128EEESG_NSA_ILi64EEEEEENS_6half_tENS5_IJlSC_lEEESJ_SK_NS4_8TiledMMAINS4_8MMA_AtomIJNS4_4SM904GMMA26MMA_64x128x16_F32F16F16_SSILNSO_5MajorE0ELSQ_0ELNSO_7ScaleInE1ELSR_1EEEEEENS4_6LayoutINS5_IJSB_SC_SC_EEENS5_IJSC_NSA_ILi0EEESW_EEEEENS5_IJNS4_10UnderscoreESZ_SZ_EEEEENS4_23SM90_TMA_LOAD_MULTICASTENS4_14ComposedLayoutINS4_7SwizzleILi3ELi4ELi3EEENS4_18smem_ptr_flag_bitsILi16EEENSU_INS5_IJNSA_ILi8EEESH_EEENS5_IJSH_SC_EEEEEEEvNS4_8identityES12_S1C_vS1D_EENS_8epilogue10collective6detail29Sm90TmaWarpSpecializedAdapterINS1G_15DefaultEpilogueISJ_NS5_IJSC_llEEES1K_NS1F_6thread17LinearCombinationISJ_Li1EffLNS1L_9ScaleType4KindE0ELNS_15FloatRoundStyleE2ESJ_EENS1_15EpilogueDefaultEEEEEvvEEEEvNT_6ParamsE:
        /* <DEDUP_REMOVED lines=18> */
.L_x_944:
[----:B------:R-:W-:Y:S05]  /*0120*/  BSYNC B0 ;  /* 0x0000000000007941 */ /* 0x000fea0003800000 */
.L_x_943:
        /* <DEDUP_REMOVED lines=31> */
.L_x_945:
[----:B------:R-:W-:Y:S01]  /*0320*/  SHF.R.S32.HI R7, RZ, 0x1f, R92 ;  /* 0x0000001fff077819 */ /* 0x000fe2000001145c */
[----:B------:R-:W5:Y:S01]  /*0330*/  SHFL.IDX PT, R0, R0, RZ, 0x1f ;  /* 0x00001fff00007589 */ /* 0x000f6200000e0000 */
[----:B0-----:R-:W0:Y:S01]  /*0340*/  S2UR UR8, SR_CTAID.X ;  /* 0x00000000000879c3 */ /* 0x001e220000002500 */
[----:B------:R-:W-:Y:S02]  /*0350*/  ELECT P0, URZ, PT ;  /* 0x00000000003f782f */ /* 0x000fe40003800000 */
[----:B------:R-:W-:Y:S01]  /*0360*/  LEA.HI R7, R7, R92, RZ, 0x7 ;  /* 0x0000005c07077211 */ /* 0x000fe200078f38ff */
[----:B------:R-:W1:Y:S01]  /*0370*/  S2R R4, SR_CTAID.Y ;  /* 0x0000000000047919 */ /* 0x000e620000002600 */
[----:B------:R-:W-:Y:S01]  /*0380*/  SHF.R.S32.HI R10, RZ, 0x1f, R5 ;  /* 0x0000001fff0a7819 */ /* 0x000fe20000011405 */
[----:B------:R-:W-:Y:S01]  /*0390*/  ULDC UR4, c[0x0][0x150] ;  /* 0x0000540000047ab9 */ /* 0x000fe20000000800 */
[----:B------:R-:W-:Y:S01]  /*03a0*/  LOP3.LUT R7, R7, 0xffffff80, RZ, 0xc0, !PT ;  /* 0xffffff8007077812 */ /* 0x000fe200078ec0ff */
[----:B------:R-:W-:Y:S01]  /*03b0*/  NOP ;  /* 0x0000000000007918 */ /* 0x000fe20000000000 */
[----:B------:R-:W-:Y:S01]  /*03c0*/  LEA.HI R10, R10, R5, RZ, 0x2 ;  /* 0x000000050a0a7211 */ /* 0x000fe200078f10ff */
[----:B------:R-:W2:Y:S01]  /*03d0*/  LDC R12, c[0x0][0x144] ;  /* 0x00005100ff0c7b82 */ /* 0x000ea20000000800 */
[----:B------:R-:W-:Y:S01]  /*03e0*/  IMAD.MOV.U32 R19, RZ, RZ, 0x1 ;  /* 0x00000001ff137424 */ /* 0x000fe200078e00ff */
[----:B------:R-:W-:Y:S01]  /*03f0*/  NOP ;  /* 0x0000000000007918 */ /* 0x000fe20000000000 */
[----:B------:R-:W-:Y:S01]  /*0400*/  IMAD.IADD R8, R92, 0x1, -R7 ;  /* 0x000000015c087824 */ /* 0x000fe200078e0a07 */
[----:B------:R-:W-:-:S02]  /*0410*/  LOP3.LUT R10, R10, 0x3ffffffc, RZ, 0xc0, !PT ;  /* 0x3ffffffc0a0a7812 */ /* 0x000fc400078ec0ff */
[----:B------:R-:W-:Y:S02]  /*0420*/  ISETP.NE.AND P3, PT, R2, RZ, PT ;  /* 0x000000ff0200720c */ /* 0x000fe40003f65270 */
[----:B------:R-:W-:Y:S01]  /*0430*/  SHF.R.S32.HI R7, RZ, 0x1f, R8 ;  /* 0x0000001fff077819 */ /* 0x000fe20000011408 */
[----:B------:R-:W-:Y:S01]  /*0440*/  IMAD.IADD R10, R5, 0x1, -R10 ;  /* 0x00000001050a7824 */ /* 0x000fe200078e0a0a */
[----:B------:R-:W3:Y:S02]  /*0450*/  LDC R14, c[0x0][0x140] ;  /* 0x00005000ff0e7b82 */ /* 0x000ee40000000800 */
[----:B------:R-:W-:Y:S02]  /*0460*/  LEA.HI R7, R7, R8, RZ, 0x3 ;  /* 0x0000000807077211 */ /* 0x000fe400078f18ff */
[----:B-----5:R-:W-:Y:S02]  /*0470*/  ISETP.NE.OR P0, PT, R0, RZ, !P0 ;  /* 0x000000ff0000720c */ /* 0x020fe40004705670 */
[----:B------:R-:W-:-:S02]  /*0480*/  SHF.R.S32.HI R0, RZ, 0x3, R7 ;  /* 0x00000003ff007819 */ /* 0x000fc40000011407 */
[----:B0-----:R-:W-:Y:S02]  /*0490*/  I2FP.F32.U32 R9, UR8 ;  /* 0x0000000800097c45 */ /* 0x001fe40008201000 */
[----:B------:R-:W-:-:S03]  /*04a0*/  SHF.R.S32.HI R7, RZ, 0x1f, R7 ;  /* 0x0000001fff077819 */ /* 0x000fc60000011407 */
[----:B------:R-:W-:Y:S01]  /*04b0*/  FMUL R11, R9, UR4 ;  /* 0x00000004090b7c20 */ /* 0x000fe20008400000 */
[----:B------:R-:W-:Y:S01]  /*04c0*/  LEA.HI R7, R7, R0, RZ, 0x2 ;  /* 0x0000000007077211 */ /* 0x000fe200078f10ff */
[----:B------:R-:W-:Y:S01]  /*04d0*/  ULDC UR4, c[0x0][0x154] ;  /* 0x0000550000047ab9 */ /* 0x000fe20000000800 */
[----:B-1----:R-:W-:Y:S01]  /*04e0*/  I2FP.F32.U32 R13, R4 ;  /* 0x00000004000d7245 */ /* 0x002fe20000201000 */
[----:B------:R-:W-:Y:S01]  /*04f0*/  VOTEU.ALL UP0, P0 ;  /* 0x00000000003f7886 */ /* 0x000fe20000000000 */
[----:B------:R-:W-:Y:S01]  /*0500*/  LOP3.LUT R7, R7, 0xfffffffc, RZ, 0xc0, !PT ;  /* 0xfffffffc07077812 */ /* 0x000fe200078ec0ff */
[----:B------:R-:W0:Y:S01]  /*0510*/  F2I.U32.TRUNC.NTZ R11, R11 ;  /* 0x0000000b000b7305 */ /* 0x000e22000020f000 */
[----:B------:R-:W1:Y:S01]  /*0520*/  LDC R9, c[0x0][0x148] ;  /* 0x00005200ff097b82 */ /* 0x000e620000000800 */
[----:B------:R-:W-:Y:S01]  /*0530*/  FMUL R13, R13, UR4 ;  /* 0x000000040d0d7c20 */ /* 0x000fe20008400000 */
[----:B------:R-:W-:Y:S01]  /*0540*/  UMOV UR4, 0x20 ;  /* 0x0000002000047882 */ /* 0x000fe20000000000 */
[----:B------:R-:W-:Y:S01]  /*0550*/  IMAD.IADD R7, R0, 0x1, -R7 ;  /* 0x0000000100077824 */ /* 0x000fe200078e0a07 */
[----:B------:R-:W-:Y:S01]  /*0560*/  SHF.R.S32.HI R0, RZ, 0x1f, R3 ;  /* 0x0000001fff007819 */ /* 0x000fe20000011403 */
[----:B------:R-:W-:Y:S01]  /*0570*/  @!UP0 UMOV UR6, 0x400 ;  /* 0x0000040000068882 */ /* 0x000fe20000000000 */
[----:B------:R-:W-:-:S04]  /*0580*/  @!UP0 UIADD3 UR4, -UR4, 0x100000, URZ ;  /* 0x0010000004048890 */ /* 0x000fc8000fffe13f */
[----:B------:R-:W-:Y:S02]  /*0590*/  @!UP0 USHF.L.U32 UR5, UR4, 0xb, URZ ;  /* 0x0000000b04058899 */ /* 0x000fe4000800063f */
[----:B------:R-:W-:Y:S01]  /*05a0*/  @!UP0 USHF.L.U32 UR4, UR4, 0x1, URZ ;  /* 0x0000000104048899 */ /* 0x000fe2000800063f */
[----:B------:R-:W-:Y:S01]  /*05b0*/  IMAD R10, R10, 0x4, R7 ;  /* 0x000000040a0a7824 */ /* 0x000fe200078e0207 */
[----:B------:R-:W5:Y:S01]  /*05c0*/  @!UP0 S2UR UR7, SR_CgaCtaId ;  /* 0x00000000000789c3 */ /* 0x000f620000008800 */
[----:B------:R-:W4:Y:S01]  /*05d0*/  F2I.U32.TRUNC.NTZ R13, R13 ;  /* 0x0000000d000d7305 */ /* 0x000f22000020f000 */
[----:B------:R-:W-:Y:S01]  /*05e0*/  LEA.HI R0, R0, R3, RZ, 0x2 ;  /* 0x0000000300007211 */ /* 0x000fe200078f10ff */
[----:B------:R-:W-:Y:S01]  /*05f0*/  VOTEU.ALL UP1, P0 ;  /* 0x00000000003f7886 */ /* 0x000fe20000020000 */
[----:B------:R-:W-:Y:S01]  /*0600*/  LEA.HI R7, R10, R10, RZ, 0x1 ;  /* 0x0000000a0a077211 */ /* 0x000fe200078f08ff */
[----:B0-----:R-:W-:Y:S01]  /*0610*/  IMAD.MOV R15, RZ, RZ, -R11 ;  /* 0x000000ffff0f7224 */ /* 0x001fe200078e0a0b */
[----:B------:R-:W-:-:S02]  /*0620*/  LOP3.LUT R0, R0, 0xfffffffc, RZ, 0xc0, !PT ;  /* 0xfffffffc00007812 */ /* 0x000fc400078ec0ff */
[----:B------:R-:W-:Y:S01]  /*0630*/  LOP3.LUT R11, R7, 0xfffffffe, RZ, 0xc0, !PT ;  /* 0xfffffffe070b7812 */ /* 0x000fe200078ec0ff */
[----:B--2---:R-:W-:Y:S01]  /*0640*/  IMAD R7, R12, R15, UR8 ;  /* 0x000000080c077e24 */ /* 0x004fe2000f8e020f */
[----:B---3--:R-:W-:Y:S01]  /*0650*/  ISETP.EQ.U32.AND P2, PT, R14, 0x1, PT ;  /* 0x000000010e00780c */ /* 0x008fe20003f42070 */
[----:B------:R-:W-:Y:S02]  /*0660*/  IMAD.IADD R3, R3, 0x1, -R0 ;  /* 0x0000000103037824 */ /* 0x000fe400078e0a00 */
[C---:B------:R-:W-:Y:S02]  /*0670*/  IMAD.IADD R12, R10.reuse, 0x1, -R11 ;  /* 0x000000010a0c7824 */ /* 0x040fe400078e0a0b */
[----:B------:R-:W-:Y:S01]  /*0680*/  IMAD.SHL.U32 R11, R10, 0x4, RZ ;  /* 0x000000040a0b7824 */ /* 0x000fe200078e00ff */
[----:B------:R-:W-:Y:S01]  /*0690*/  ISETP.NE.AND P1, PT, R3, 0x3, PT ;  /* 0x000000030300780c */ /* 0x000fe20003f25270 */
[----:B----4-:R-:W-:Y:S01]  /*06a0*/  IMAD.MOV R20, RZ, RZ, -R13 ;  /* 0x000000ffff147224 */ /* 0x010fe200078e0a0d */
[----:B------:R-:W-:-:S02]  /*06b0*/  ISETP.NE.AND P4, PT, R12, R7, PT ;  /* 0x000000070c00720c */ /* 0x000fc40003f85270 */
[----:B------:R-:W-:Y:S01]  /*06c0*/  LOP3.LUT R22, R10, 0xc, R11, 0x78, !PT ;  /* 0x0000000c0a167812 */ /* 0x000fe200078e780b */
[----:B-1----:R-:W-:Y:S01]  /*06d0*/  IMAD R11, R9, R20, R4 ;  /* 0x00000014090b7224 */ /* 0x002fe200078e0204 */
[----:B------:R-:W-:Y:S01]  /*06e0*/  ISETP.EQ.OR P1, PT, R3, RZ, !P1 ;  /* 0x000000ff0300720c */ /* 0x000fe20004f22670 */
[----:B-----5:R-:W-:Y:S01]  /*06f0*/  @!UP0 ULEA UR6, UR7, UR6, 0x18 ;  /* 0x0000000607068291 */ /* 0x020fe2000f8ec03f */
[----:B------:R-:W-:Y:S01]  /*0700*/  VOTEU.ALL UP0, P0 ;  /* 0x00000000003f7886 */ /* 0x000fe20000000000 */
[----:B------:R-:W-:Y:S01]  /*0710*/  LOP3.LUT P0, RZ, R8, 0x7, RZ, 0xc0, !PT ;  /* 0x0000000708ff7812 */ /* 0x000fe2000780c0ff */
[C---:B------:R-:W-:Y:S01]  /*0720*/  VIADD R8, R2.reuse, 0xffffffff ;  /* 0xffffffff02087836 */ /* 0x040fe20000000000 */
[----:B------:R-:W-:Y:S02]  /*0730*/  ISETP.EQ.AND P1, PT, R2, RZ, P1 ;  /* 0x000000ff0200720c */ /* 0x000fe40000f22270 */
[C---:B------:R-:W-:Y:S02]  /*0740*/  ISETP.LT.U32.AND P0, PT, R22.reuse, 0x4, !P0 ;  /* 0x000000041600780c */ /* 0x040fe40004701070 */
[----:B------:R-:W-:-:S02]  /*0750*/  @P4 LEA.HI R0, R22, R22, RZ, 0x1 ;  /* 0x0000001616004211 */ /* 0x000fc400078f08ff */
[----:B------:R-:W-:Y:S01]  /*0760*/  ISETP.GE.U32.AND P6, PT, R8, 0x2, PT ;  /* 0x000000020800780c */ /* 0x000fe20003fc6070 */
[----:B------:R-:W0:Y:S02]  /*0770*/  FENCE.VIEW.ASYNC.S ;  /* 0x00000000000073c6 */ /* 0x000e240000000000 */
[----:B0-----:R0:W1:Y:S01]  /*0780*/  @!UP0 SYNCS.EXCH.64 URZ, [UR6+0x80], UR4 ;  /* 0x00008004063f85b2 */ /* 0x0010620008000100 */
[----:B------:R-:W-:Y:S02]  /*0790*/  @P4 SHF.R.S32.HI R0, RZ, 0x1, R0 ;  /* 0x00000001ff004819 */ /* 0x000fe40000011400 */
[----:B------:R-:W-:Y:S02]  /*07a0*/  SEL R18, RZ, 0x1, !P1 ;  /* 0x00000001ff127807 */ /* 0x000fe40004800000 */
[----:B------:R-:W-:Y:S02]  /*07b0*/  @P4 ISETP.NE.AND P5, PT, R0, R11, PT ;  /* 0x0000000b0000420c */ /* 0x000fe40003fa5270 */
[----:B------:R-:W-:-:S02]  /*07c0*/  SEL R0, RZ, 0x1, !P0 ;  /* 0x00000001ff007807 */ /* 0x000fc40004000000 */
[----:B------:R-:W-:Y:S02]  /*07d0*/  @P4 SEL R19, RZ, 0x1, P5 ;  /* 0x00000001ff134807 */ /* 0x000fe40002800000 */
[----:B------:R-:W-:Y:S02]  /*07e0*/  SEL R18, R18, 0x2, P6 ;  /* 0x0000000212127807 */ /* 0x000fe40003000000 */
[----:B------:R-:W-:Y:S02]  /*07f0*/  LOP3.LUT R19, R19, R0, RZ, 0xc0, !PT ;  /* 0x0000000013137212 */ /* 0x000fe400078ec0ff */
[----:B------:R-:W-:Y:S01]  /*0800*/  LOP3.LUT R0, R92, 0x7f, RZ, 0xc0, !PT ;  /* 0x0000007f5c007812 */ /* 0x000fe200078ec0ff */
[----:B------:R0:W2:Y:S01]  /*0810*/  @!UP1 SYNCS.EXCH.64 URZ, [UR6+0x88], UR4 ;  /* 0x00008804063f95b2 */ /* 0x0000a20008000100 */
[----:B------:R-:W-:Y:S01]  /*0820*/  NOP ;  /* 0x0000000000007918 */ /* 0x000fe20000000000 */
[----:B------:R-:W-:Y:S05]  /*0830*/  @!P2 BRA `(.L_x_946) ;  /* 0x000000000008a947 */ /* 0x000fea0003800000 */
[----:B-12---:R-:W-:Y:S01]  /*0840*/  UCGABAR_ARV ;  /* 0x00000000000079c7 */ /* 0x006fe20008000000 */
[----:B------:R-:W-:Y:S05]  /*0850*/  BRA `(.L_x_947) ;  /* 0x0000000000047947 */ /* 0x000fea0003800000 */
.L_x_946:
[----:B-12---:R-:W-:Y:S01]  /*0860*/  NOP ;  /* 0x0000000000007918 */ /* 0x006fe20000000000 */
.L_x_947:
[----:B------:R-:W1:Y:S01]  /*0870*/  LDC R2, c[0x0][0x65c] ;  /* 0x00019700ff027b82 */ /* 0x000e620000000800 */
[----:B------:R-:W-:Y:S02]  /*0880*/  IMAD.U32 R10, RZ, RZ, UR8 ;  /* 0x00000008ff0a7e24 */ /* 0x000fe4000f8e00ff */
[----:B------:R-:W-:Y:S01]  /*0890*/  IMAD.MOV.U32 R11, RZ, RZ, RZ ;  /* 0x000000ffff0b7224 */ /* 0x000fe200078e00ff */
[----:B-1----:R-:W-:-:S04]  /*08a0*/  ISETP.NE.AND P1, PT, R2, 0x1, PT ;  /* 0x000000010200780c */ /* 0x002fc80003f25270 */
[----:B------:R-:W-:-:S09]  /*08b0*/  P2R R5, PR, RZ, 0x2 ;  /* 0x00000002ff057803 */ /* 0x000fd20000000000 */
[----:B------:R-:W1:Y:S01]  /*08c0*/  @P1 LDC R17, c[0x0][0x10] ;  /* 0x00000400ff111b82 */ /* 0x000e620000000800 */
[----:B------:R-:W-:Y:S02]  /*08d0*/  @P1 IMAD.MOV.U32 R5, RZ, RZ, RZ ;  /* 0x000000ffff051224 */ /* 0x000fe400078e00ff */
[----:B------:R-:W-:-:S05]  /*08e0*/  @P1 IMAD.MOV.U32 R15, RZ, RZ, RZ ;  /* 0x000000ffff0f1224 */ /* 0x000fca00078e00ff */
[----:B------:R-:W2:Y:S01]  /*08f0*/  @!P1 LDC R13, c[0x0][0xc] ;  /* 0x00000300ff0d9b82 */ /* 0x000ea20000000800 */
[----:B0-----:R-:W-:Y:S01]  /*0900*/  ULDC UR4, c[0x0][0xc] ;  /* 0x0000030000047ab9 */ /* 0x001fe20000000800 */
[----:B------:R-:W-:Y:S01]  /*0910*/  ULDC UR5, c[0x0][0x10] ;  /* 0x0000040000057ab9 */ /* 0x000fe20000000800 */
[----:B------:R-:W-:Y:S01]  /*0920*/  ULDC UR6, c[0x0][0x14] ;  /* 0x0000050000067ab9 */ /* 0x000fe20000000800 */
[----:B------:R-:W-:-:S04]  /*0930*/  UIMAD.WIDE.U32 UR4, UR4, UR5, URZ ;  /* 0x00000005040472a5 */ /* 0x000fc8000f8e003f */
[----:B------:R-:W-:Y:S02]  /*0940*/  UIMAD.WIDE.U32 UR50, UR4, UR6, URZ ;  /* 0x00000006043272a5 */ /* 0x000fe4000f8e003f */
[----:B------:R-:W-:-:S04]  /*0950*/  UIMAD UR38, UR5, UR6, URZ ;  /* 0x00000006052672a4 */ /* 0x000fc8000f8e023f */
[----:B------:R-:W-:Y:S01]  /*0960*/  UIADD3 UR38, UR51, UR38, URZ ;  /* 0x0000002633267290 */ /* 0x000fe2000fffe03f */
[----:B-1----:R-:W-:-:S04]  /*0970*/  @P1 IMAD.WIDE.U32 R16, R17, UR8, R4 ;  /* 0x0000000811101c25 */ /* 0x002fc8000f8e0004 */
[----:B------:R-:W-:Y:S02]  /*0980*/  @P1 IMAD.IADD R17, R17, 0x1, R15 ;  /* 0x0000000111111824 */ /* 0x000fe400078e020f */
[----:B--2---:R-:W-:-:S04]  /*0990*/  @!P1 IMAD.WIDE.U32 R10, R4, R13, R10 ;  /* 0x0000000d040a9225 */ /* 0x004fc800078e000a */
[----:B------:R-:W-:Y:S02]  /*09a0*/  @!P1 IMAD.MOV.U32 R16, RZ, RZ, R10 ;  /* 0x000000ffff109224 */ /* 0x000fe400078e000a */
[----:B------:R-:W-:Y:S01]  /*09b0*/  @!P1 IMAD.MOV.U32 R17, RZ, RZ, R11 ;  /* 0x000000ffff119224 */ /* 0x000fe200078e000b */
[----:B------:R-:W-:Y:S06]  /*09c0*/  @!P2 BRA `(.L_x_948) ;  /* 0x00000000000ca947 */ /* 0x000fec0003800000 */
[----:B------:R-:W-:Y:S01]  /*09d0*/  UCGABAR_WAIT ;  /* 0x0000000000007dc7 */ /* 0x000fe20008000000 */
[----:B------:R-:W-:Y:S01]  /*09e0*/  CCTL.IVALL ;  /* 0x00000000ff00798f */ /* 0x000fe20002000000 */
[----:B------:R-:W-:Y:S05]  /*09f0*/  BRA `(.L_x_949) ;  /* 0x0000000000047947 */ /* 0x000fea0003800000 */
.L_x_948:
[----:B------:R-:W-:Y:S06]  /*0a00*/  BAR.SYNC.DEFER_BLOCKING 0x0 ;  /* 0x0000000000007b1d */ /* 0x000fec0000010000 */
.L_x_949:
        /* <DEDUP_REMOVED lines=29> */
.L_x_952:
        /* <DEDUP_REMOVED lines=21> */
[----:B------:R-:W-:Y:S01]  /*0d30*/  SHF.R.U32.HI R5, RZ, R24, R5 ;  /* 0x00000018ff057219 */ /* 0x000fe20000011605 */
[----:B------:R-:W-:-:S04]  /*0d40*/  IMAD R24, R9, R20, R4 ;  /* 0x0000001409187224 */ /* 0x000fc800078e0204 */
        /* <DEDUP_REMOVED lines=18> */
.L_x_953:
[----:B-1----:R-:W-:Y:S01]  /*0e70*/  SHF.R.U64 R4, R4, R15, R5 ;  /* 0x0000000f04047219 */ /* 0x002fe20000001205 */
[----:B0-----:R-:W-:Y:S01]  /*0e80*/  VIADD R5, R26, 0xffffffff ;  /* 0xffffffff1a057836 */ /* 0x001fe20000000000 */
[----:B------:R-:W-:Y:S02]  /*0e90*/  SHF.L.U32 R3, R23, R28, RZ ;  /* 0x0000001c17037219 */ /* 0x000fe400000006ff */
[----:B------:R-:W-:Y:S01]  /*0ea0*/  LOP3.LUT R12, R27, R12, RZ, 0xc0, !PT ;  /* 0x0000000c1b0c7212 */ /* 0x000fe200078ec0ff */
[----:B------:R-:W-:Y:S01]  /*0eb0*/  IMAD.MOV R8, RZ, RZ, -R4 ;  /* 0x000000ffff087224 */ /* 0x000fe200078e0a04 */
[----:B------:R-:W-:-:S03]  /*0ec0*/  SEL R7, R7, R24, !P1 ;  /* 0x0000001807077207 */ /* 0x000fc60004800000 */
[----:B------:R-:W-:Y:S01]  /*0ed0*/  IMAD R12, R3, R4, R12 ;  /* 0x00000004030c7224 */ /* 0x000fe200078e020c */
[----:B------:R-:W-:Y:S01]  /*0ee0*/  LOP3.LUT R4, R14, R5, RZ, 0xc0, !PT ;  /* 0x000000050e047212 */ /* 0x000fe200078ec0ff */
[----:B--2---:R-:W-:Y:S02]  /*0ef0*/  IMAD R3, R8, R21, R20 ;  /* 0x0000001508037224 */ /* 0x004fe400078e0214 */
[----:B---3--:R-:W-:Y:S02]  /*0f00*/  IMAD R7, R12, R25, R7 ;  /* 0x000000190c077224 */ /* 0x008fe400078e0207 */
[----:B------:R-:W-:Y:S02]  /*0f10*/  IMAD.MOV.U32 R5, RZ, RZ, 0x1 ;  /* 0x00000001ff057424 */ /* 0x000fe400078e00ff */
[----:B------:R-:W-:-:S03]  /*0f20*/  IMAD R4, R3, R26, R4 ;  /* 0x0000001a03047224 */ /* 0x000fc600078e0204 */
[----:B------:R-:W-:Y:S02]  /*0f30*/  PRMT R3, R5, 0x7610, R3 ;  /* 0x0000761005037816 */ /* 0x000fe40000000003 */
[----:B------:R-:W-:Y:S02]  /*0f40*/  SEL R98, R4, R7, !P1 ;  /* 0x0000000704627207 */ /* 0x000fe40004800000 */
[----:B------:R-:W-:-:S07]  /*0f50*/  SEL R99, R7, R4, !P1 ;  /* 0x0000000407637207 */ /* 0x000fce0004800000 */
.L_x_951:
        /* <DEDUP_REMOVED lines=16> */
.L_x_954:
[----:B------:R-:W-:Y:S02]  /*1060*/  ULDC.64 UR4, c[0x0][0x588] ;  /* 0x0001620000047ab9 */ /* 0x000fe40000000a00 */
[----:B------:R-:W-:-:S04]  /*1070*/  ISETP.NE.U32.AND P0, PT, RZ, UR4, PT ;  /* 0x00000004ff007c0c */ /* 0x000fc8000bf05070 */
[----:B------:R-:W-:-:S13]  /*1080*/  ISETP.NE.AND.EX P0, PT, RZ, UR5, PT, P0 ;  /* 0x00000005ff007c0c */ /* 0x000fda000bf05300 */
[----:B------:R-:W-:Y:S05]  /*1090*/  @!P0 BRA `(.L_x_956) ;  /* 0x00000000000c8947 */ /* 0x000fea0003800000 */
[----:B------:R-:W0:Y:S02]  /*10a0*/  LDC.64 R4, c[0x0][0x588] ;  /* 0x00016200ff047b82 */ /* 0x000e240000000a00 */
[----:B0-----:R1:W5:Y:S01]  /*10b0*/  LDG.E R23, desc[UR52][R4.64] ;  /* 0x0000003404177981 */ /* 0x001362000c1e1900 */
[----:B------:R-:W-:Y:S05]  /*10c0*/  BRA `(.L_x_955) ;  /* 0x0000000000087947 */ /* 0x000fea0003800000 */
.L_x_956:
[----:B------:R-:W-:Y:S02]  /*10d0*/  ULDC UR4, c[0x0][0x580] ;  /* 0x0001600000047ab9 */ /* 0x000fe40000000800 */
[----:B------:R-:W-:-:S07]  /*10e0*/  IMAD.U32 R23, RZ, RZ, UR4 ;  /* 0x00000004ff177e24 */ /* 0x000fce000f8e00ff */
.L_x_955:
        /* <DEDUP_REMOVED lines=11> */
.L_x_957:
[----:B------:R-:W-:Y:S02]  /*11a0*/  ULDC.64 UR4, c[0x0][0x590] ;  /* 0x0001640000047ab9 */ /* 0x000fe40000000a00 */
[----:B------:R-:W-:-:S04]  /*11b0*/  ISETP.NE.U32.AND P0, PT, RZ, UR4, PT ;  /* 0x00000004ff007c0c */ /* 0x000fc8000bf05070 */
[----:B------:R-:W-:-:S13]  /*11c0*/  ISETP.NE.AND.EX P0, PT, RZ, UR5, PT, P0 ;  /* 0x00000005ff007c0c */ /* 0x000fda000bf05300 */
[----:B------:R-:W-:Y:S05]  /*11d0*/  @!P0 BRA `(.L_x_959) ;  /* 0x00000000000c8947 */ /* 0x000fea0003800000 */
[----:B------:R-:W2:Y:S02]  /*11e0*/  LDC.64 R88, c[0x0][0x590] ;  /* 0x00016400ff587b82 */ /* 0x000ea40000000a00 */
[----:B--2---:R2:W5:Y:S01]  /*11f0*/  LDG.E R88, desc[UR52][R88.64] ;  /* 0x0000003458587981 */ /* 0x004562000c1e1900 */
[----:B------:R-:W-:Y:S05]  /*1200*/  BRA `(.L_x_958) ;  /* 0x0000000000087947 */ /* 0x000fea0003800000 */
.L_x_959:
[----:B------:R-:W-:Y:S02]  /*1210*/  ULDC UR4, c[0x0][0x584] ;  /* 0x0001610000047ab9 */ /* 0x000fe40000000800 */
[----:B------:R-:W-:-:S07]  /*1220*/  IMAD.U32 R88, RZ, RZ, UR4 ;  /* 0x00000004ff587e24 */ /* 0x000fce000f8e00ff */
.L_x_958:
[----:B------:R-:W-:-:S13]  /*1230*/  LOP3.LUT P0, RZ, R3, 0xff, RZ, 0xc0, !PT ;  /* 0x000000ff03ff7812 */ /* 0x000fda000780c0ff */
[----:B------:R-:W-:Y:S05]  /*1240*/  @!P0 EXIT ;  /* 0x000000000000894d */ /* 0x000fea0003800000 */
[----:B------:R-:W3:Y:S01]  /*1250*/  LDC R91, c[0x0][0x658] ;  /* 0x00019600ff5b7b82 */ /* 0x000ee20000000800 */
[----:B------:R-:W-:Y:S01]  /*1260*/  SHF.R.U32.HI R3, RZ, 0x5, R0 ;  /* 0x00000005ff037819 */ /* 0x000fe20000011600 */
[----:B------:R-:W-:Y:S01]  /*1270*/  ULDC.64 UR6, c[0x0][0x288] ;  /* 0x0000a20000067ab9 */ /* 0x000fe20000000a00 */
[----:B------:R-:W-:Y:S01]  /*1280*/  SHF.R.U32.HI R0, RZ, 0x2, R92 ;  /* 0x00000002ff007819 */ /* 0x000fe2000001165c */
[----:B------:R-:W-:Y:S01]  /*1290*/  UIADD3 UR4, UR7, 0x3f, URZ ;  /* 0x0000003f07047890 */ /* 0x000fe2000fffe03f */
[----:B--2---:R-:W-:Y:S01]  /*12a0*/  LOP3.LUT R89, R92, 0x3, RZ, 0xc0, !PT ;  /* 0x000000035c597812 */ /* 0x004fe200078ec0ff */
[----:B01----:R-:W-:Y:S01]  /*12b0*/  IMAD.SHL.U32 R5, R3, 0x10, RZ ;  /* 0x0000001003057824 */ /* 0x003fe200078e00ff */
[----:B------:R-:W-:Y:S01]  /*12c0*/  LOP3.LUT R0, R0, 0x7, RZ, 0xc0, !PT ;  /* 0x0000000700007812 */ /* 0x000fe200078ec0ff */
[----:B------:R-:W0:Y:S01]  /*12d0*/  LDC R94, c[0x0][0x600] ;  /* 0x00018000ff5e7b82 */ /* 0x000e220000000800 */
[----:B------:R-:W-:Y:S01]  /*12e0*/  USHF.R.S32.HI UR5, URZ, 0x1f, UR4 ;  /* 0x0000001f3f057899 */ /* 0x000fe20008011404 */
[----:B------:R-:W-:Y:S01]  /*12f0*/  IMAD.MOV.U32 R4, RZ, RZ, 0x1 ;  /* 0x00000001ff047424 */ /* 0x000fe200078e00ff */
[--C-:B------:R-:W-:Y:S01]  /*1300*/  LOP3.LUT R90, R5, 0xfffffff0, R0.reuse, 0xe2, !PT ;  /* 0xfffffff0055a7812 */ /* 0x100fe200078ee200 */
[----:B------:R-:W-:Y:S01]  /*1310*/  IMAD R5, R3, -0x10, -R0 ;  /* 0xfffffff003057824 */ /* 0x000fe200078e0a00 */
[----:B------:R-:W-:Y:S01]  /*1320*/  ULEA.HI UR5, UR5, UR4, URZ, 0x6 ;  /* 0x0000000405057291 */ /* 0x000fe2000f8f303f */
[----:B------:R-:W-:Y:S01]  /*1330*/  IMAD.U32 R0, RZ, RZ, UR6 ;  /* 0x00000006ff007e24 */ /* 0x000fe2000f8e00ff */
[----:B------:R-:W-:Y:S01]  /*1340*/  ULDC.64 UR40, c[0x0][0x5b0] ;  /* 0x00016c0000287ab9 */ /* 0x000fe20000000a00 */
[C---:B------:R-:W-:Y:S01]  /*1350*/  IMAD.SHL.U32 R3, R6.reuse, 0x40, RZ ;  /* 0x0000004006037824 */ /* 0x040fe200078e00ff */
[----:B------:R-:W-:Y:S01]  /*1360*/  LOP3.LUT R6, R6, 0x1, RZ, 0xc0, !PT ;  /* 0x0000000106067812 */ /* 0x000fe200078ec0ff */
[----:B------:R-:W-:Y:S01]  /*1370*/  IMAD R89, R89, -0x2, R0 ;  /* 0xfffffffe59597824 */ /* 0x000fe200078e0200 */
[----:B------:R-:W-:Y:S01]  /*1380*/  USHF.R.S32.HI UR49, URZ, 0x6, UR5 ;  /* 0x000000063f317899 */ /* 0x000fe20008011405 */
[----:B------:R-:W-:Y:S01]  /*1390*/  IMAD.MOV.U32 R0, RZ, RZ, -0x1 ;  /* 0xffffffffff007424 */ /* 0x000fe200078e00ff */
[----:B------:R-:W-:Y:S01]  /*13a0*/  ULDC.64 UR42, c[0x0][0x5c8] ;  /* 0x00017200002a7ab9 */ /* 0x000fe20000000a00 */
[----:B------:R-:W-:Y:S01]  /*13b0*/  USHF.L.U64.HI UR39, UR40, 0x4, UR41 ;  /* 0x0000000428277899 */ /* 0x000fe20008010229 */
[----:B------:R-:W-:Y:S01]  /*13c0*/  IMAD R5, R6, -0x40, R5 ;  /* 0xffffffc006057824 */ /* 0x000fe200078e0205 */
[----:B------:R-:W-:Y:S01]  /*13d0*/  USHF.L.U64.HI UR41, UR42, 0x4, UR43 ;  /* 0x000000042a297899 */ /* 0x000fe2000801022b */
[-C--:B---3--:R-:W-:Y:S01]  /*13e0*/  SHF.L.U32 R0, R0, R91.reuse, RZ ;  /* 0x0000005b00007219 */ /* 0x088fe200000006ff */
[----:B------:R-:W-:Y:S01]  /*13f0*/  USHF.L.U32 UR40, UR40, 0x4, URZ ;  /* 0x0000000428287899 */ /* 0x000fe2000800063f */
[----:B------:R-:W-:Y:S01]  /*1400*/  LOP3.LUT R93, R92, 0x80, RZ, 0xc0, !PT ;  /* 0x000000805c5d7812 */ /* 0x000fe200078ec0ff */
[----:B------:R-:W-:Y:S01]  /*1410*/  USHF.L.U32 UR42, UR42, 0x4, URZ ;  /* 0x000000042a2a7899 */ /* 0x000fe2000800063f */
[----:B------:R-:W-:Y:S01]  /*1420*/  LOP3.LUT R90, R90, 0x40, R3, 0xf8, !PT ;  /* 0x000000405a5a7812 */ /* 0x000fe200078ef803 */
[----:B------:R-:W-:Y:S01]  /*1430*/  UISETP.LT.AND UP2, UPT, UR49, 0x1, UPT ;  /* 0x000000013100788c */ /* 0x000fe2000bf41270 */
[----:B------:R-:W-:Y:S01]  /*1440*/  SHF.L.U32 R91, R4, R91, RZ ;  /* 0x0000005b045b7219 */ /* 0x000fe200000006ff */
[----:B------:R-:W-:Y:S01]  /*1450*/  ULDC UR6, c[0x0][0x284] ;  /* 0x0000a10000067ab9 */ /* 0x000fe20000000800 */
[----:B------:R-:W-:Y:S01]  /*1460*/  UIADD3 UR43, UP0, UR40, 0x10, URZ ;  /* 0x00000010282b7890 */ /* 0x000fe2000ff1e03f */
[----:B------:R-:W-:Y:S01]  /*1470*/  IMAD.SHL.U32 R92, R92, 0x2, RZ ;  /* 0x000000025c5c7824 */ /* 0x000fe200078e00ff */
[----:B------:R-:W-:Y:S01]  /*1480*/  UIADD3 UR44, UP1, UR42, 0x10, URZ ;  /* 0x000000102a2c7890 */ /* 0x000fe2000ff3e03f */
[----:B------:R-:W-:Y:S01]  /*1490*/  LOP3.LUT R100, R18, 0x1, RZ, 0xfc, !PT ;  /* 0x0000000112647812 */ /* 0x000fe200078efcff */
[----:B------:R-:W-:Y:S01]  /*14a0*/  USEL UR47, UR49, 0x1, UP2 ;  /* 0x00000001312f7887 */ /* 0x000fe20009000000 */
[----:B------:R-:W-:Y:S01]  /*14b0*/  SHF.R.U32.HI R93, RZ, 0x7, R93 ;  /* 0x00000007ff5d7819 */ /* 0x000fe2000001165d */
[----:B0-----:R-:W-:Y:S01]  /*14c0*/  VIADD R94, R94, 0xffffffff ;  /* 0xffffffff5e5e7836 */ /* 0x001fe20000000000 */
[----:B------:R-:W-:Y:S01]  /*14d0*/  LOP3.LUT R95, RZ, R0, RZ, 0x33, !PT ;  /* 0x00000000ff5f7212 */ /* 0x000fe200078e33ff */
[----:B------:R-:W-:Y:S01]  /*14e0*/  VIADD R96, R5, UR6 ;  /* 0x0000000605607c36 */ /* 0x000fe20008000000 */
[----:B------:R-:W-:-:S02]  /*14f0*/  UIADD3.X UR45, URZ, UR39, URZ, UP0, !UPT ;  /* 0x000000273f2d7290 */ /* 0x000fc400087fe43f */
[----:B------:R-:W-:Y:S02]  /*1500*/  UIADD3.X UR46, URZ, UR41, URZ, UP1, !UPT ;  /* 0x000000293f2e7290 */ /* 0x000fe40008ffe43f */
[----:B------:R-:W-:Y:S01]  /*1510*/  UIADD3 UR47, UR49, -UR47, URZ ;  /* 0x8000002f312f7290 */ /* 0x000fe2000fffe03f */
[----:B------:R-:W-:Y:S01]  /*1520*/  UMOV UR36, URZ ;  /* 0x0000003f00247c82 */ /* 0x000fe20008000000 */
[----:B------:R-:W-:-:S10]  /*1530*/  UMOV UR37, URZ ;  /* 0x0000003f00257c82 */ /* 0x000fd40008000000 */
.L_x_1109:
[----:B------:R-:W0:Y:S01]  /*1540*/  SHFL.IDX PT, R0, R93, RZ, 0x1f ;  /* 0x00001fff5d007589 */ /* 0x000e2200000e0000 */
        /* <DEDUP_REMOVED lines=12> */
[----:B------:R-:W-:-:S04]  /*1610*/  ULOP3.LUT UR5, UR5, 0x3fff, URZ, 0xc0, !UPT ;  /* 0x00003fff05057892 */ /* 0x000fc8000f8ec03f */
[----:B------:R-:W-:Y:S01]  /*1620*/  ULOP3.LUT UR48, UR5, 0x10000, URZ, 0xfc, !UPT ;  /* 0x0001000005307892 */ /* 0x000fe2000f8efc3f */
[----:B--234-:R-:W-:Y:S11]  /*1630*/  @P0 BRA `(.L_x_960) ;  /* 0x0000000000400947 */ /* 0x01cff60003800000 */
        /* <DEDUP_REMOVED lines=16> */
.L_x_960:
[----:B------:R-:W-:-:S13]  /*1740*/  ISETP.NE.AND P0, PT, R100, 0x3, PT ;  /* 0x000000036400780c */ /* 0x000fda0003f05270 */
[----:B------:R-:W-:Y:S05]  /*1750*/  @!P0 BRA `(.L_x_961) ;  /* 0x0000000000048947 */ /* 0x000fea0003800000 */
[----:B------:R-:W-:Y:S01]  /*1760*/  BPT.TRAP 0x1 ;  /* 0x000000040000795c */ /* 0x000fe20000300000 */
.L_x_961:
        /* <DEDUP_REMOVED lines=11> */
.L_x_962:
[----:B------:R-:W-:-:S05]  /*1820*/  IMAD.U32 R4, RZ, RZ, UR47 ;  /* 0x0000002fff047e24 */ /* 0x000fca000f8e00ff */
[----:B------:R-:W-:Y:S01]  /*1830*/  ISETP.GE.AND P2, PT, R4, 0x1, PT ;  /* 0x000000010400780c */ /* 0x000fe20003f46270 */
[----:B-1----:R-:W-:-:S12]  /*1840*/  @P1 BRA `(.L_x_963) ;  /* 0x0000000000081947 */ /* 0x002fd80003800000 */
[----:B------:R-:W1:Y:S02]  /*1850*/  SYNCS.PHASECHK.TRANS64.TRYWAIT P1, [R3+URZ], R0 ;  /* 0x00000000030075a7 */ /* 0x000e64000802017f */
[----:B-1----:R-:W-:Y:S05]  /*1860*/  @!P1 BRA `(.L_x_964) ;  /* 0x0000007c00cc9947 */ /* 0x002fea0003800000 */
.L_x_963:
[----:B------:R-:W-:Y:S05]  /*1870*/  WARPSYNC.ALL ;  /* 0x0000000000007948 */ /* 0x000fea0003800000 */
[----:B------:R-:W-:Y:S01]  /*1880*/  R2UR UR4, R6 ;  /* 0x00000000060472ca */ /* 0x000fe200000e0000 */
[----:B------:R-:W-:Y:S01]  /*1890*/  ULEA UR9, UR37, UR48, 0xa ;  /* 0x0000003025097291 */ /* 0x000fe2000f8e503f */
[----:B------:R-:W-:Y:S01]  /*18a0*/  WARPGROUP.ARRIVE ;  /* 0x00000000000079c5 */ /* 0x000fe20000000000 */
[----:B------:R-:W-:Y:S01]  /*18b0*/  UMOV UR5, 0x40000040 ;  /* 0x4000004000057882 */ /* 0x000fe20000000000 */
[----:B------:R-:W-:-:S09]  /*18c0*/  UMOV UR7, 0x40000040 ;  /* 0x4000004000077882 */ /* 0x000fd20000000000 */
[----:B------:R-:W-:-:S04]  /*18d0*/  UIADD3 UR4, UR4, 0x1c180, URZ ;  /* 0x0001c18004047890 */ /* 0x000fc8000fffe03f */
[----:B------:R-:W-:-:S04]  /*18e0*/  USHF.R.U32.HI UR4, URZ, 0x4, UR4 ;  /* 0x000000043f047899 */ /* 0x000fc80008011604 */
[----:B------:R-:W-:-:S04]  /*18f0*/  ULOP3.LUT UR4, UR4, 0x3fff, URZ, 0xc0, !UPT ;  /* 0x00003fff04047892 */ /* 0x000fc8000f8ec03f */
[----:B------:R-:W-:-:S03]  /*1900*/  ULOP3.LUT UR8, UR4, 0x10000, URZ, 0xfc, !UPT ;  /* 0x0001000004087892 */ /* 0x000fc6000f8efc3f */
[----:B------:R-:W-:Y:S01]  /*1910*/  UMOV UR4, UR9 ;  /* 0x0000000900047c82 */ /* 0x000fe20008000000 */
[----:B------:R-:W-:-:S07]  /*1920*/  ULEA UR10, UR37, UR8, 0xa ;  /* 0x00000008250a7291 */ /* 0x000fce000f8e503f */
[----:B------:R-:W-:Y:S02]  /*1930*/  UMOV UR6, UR10 ;  /* 0x0000000a00067c82 */ /* 0x000fe40008000000 */
[----:B------:R-:W-:Y:S01]  /*1940*/  HGMMA.64x128x16.F32 R24, gdesc[UR4], RZ, !UPT, gsb0 ;  /* 0x01e00000041879f0 */ /* 0x000fe2000c0008ff */
[----:B------:R-:W-:Y:S02]  /*1950*/  UIADD3 UR4, UR9, 0x2, URZ ;  /* 0x0000000209047890 */ /* 0x000fe4000fffe03f */
[----:B------:R-:W-:Y:S01]  /*1960*/  UIADD3 UR6, UR10, 0x2, URZ ;  /* 0x000000020a067890 */ /* 0x000fe2000fffe03f */
[----:B------:R-:W-:Y:S01]  /*1970*/  UMOV UR5, 0x40000040 ;  /* 0x4000004000057882 */ /* 0x000fe20000000000 */
[----:B------:R-:W-:Y:S01]  /*1980*/  UMOV UR7, 0x40000040 ;  /* 0x4000004000077882 */ /* 0x000fe20000000000 */
[----:B------:R-:W-:Y:S02]  /*1990*/  WARPGROUP.DEPBAR.LE gsb0, 0x0 ;  /* 0x00008000000079c5 */ /* 0x000fe40000010000 */
[----:B------:R-:W-:-:S06]  /*19a0*/  WARPGROUP.ARRIVE ;  /* 0x00000000000079c5 */ /* 0x000fcc0000000000 */
[----:B------:R-:W-:Y:S01]  /*19b0*/  HGMMA.64x128x16.F32 R24, gdesc[UR4], R24, gsb0 ;  /* 0x01e00000041879f0 */ /* 0x000fe20008000818 */
        /* <DEDUP_REMOVED lines=13> */
[----:B------:R-:W-:Y:S03]  /*1a90*/  HGMMA.64x128x16.F32 R24, gdesc[UR4], R24, gsb0 ;  /* 0x01e00000041879f0 */ /* 0x000fe60008000818 */
        /* <DEDUP_REMOVED lines=10> */
.L_x_972:
[----:B------:R-:W-:Y:S05]  /*1b40*/  @!P0 BRA `(.L_x_966) ;  /* 0x0000000000048947 */ /* 0x000fea0003800000 */
[----:B------:R-:W-:Y:S01]  /*1b50*/  BPT.TRAP 0x1 ;  /* 0x000000040000795c */ /* 0x000fe20000300000 */
.L_x_966:
        /* <DEDUP_REMOVED lines=10> */
.L_x_967:
[----:B-1----:R-:W-:Y:S05]  /*1c00*/  @P1 BRA `(.L_x_968) ;  /* 0x0000000000081947 */ /* 0x002fea0003800000 */
[----:B------:R-:W1:Y:S02]  /*1c10*/  SYNCS.PHASECHK.TRANS64.TRYWAIT P1, [R5+URZ], R4 ;  /* 0x00000004050075a7 */ /* 0x000e64000802017f */
[----:B-1----:R-:W-:Y:S05]  /*1c20*/  @!P1 BRA `(.L_x_969) ;  /* 0x0000007800f09947 */ /* 0x002fea0003800000 */
.L_x_968:
[----:B------:R-:W-:Y:S01]  /*1c30*/  ULEA UR10, UR9, UR48, 0xa ;  /* 0x00000030090a7291 */ /* 0x000fe2000f8e503f */
[----:B------:R-:W-:Y:S01]  /*1c40*/  WARPGROUP.ARRIVE ;  /* 0x00000000000079c5 */ /* 0x000fe20000000000 */
[----:B------:R-:W-:Y:S01]  /*1c50*/  ULEA UR11, UR9, UR8, 0xa ;  /* 0x00000008090b7291 */ /* 0x000fe2000f8e503f */
[----:B------:R-:W-:Y:S01]  /*1c60*/  UMOV UR5, 0x40000040 ;  /* 0x4000004000057882 */ /* 0x000fe20000000000 */
[----:B------:R-:W-:-:S03]  /*1c70*/  UMOV UR7, 0x40000040 ;  /* 0x4000004000077882 */ /* 0x000fc60000000000 */
[----:B------:R-:W-:Y:S02]  /*1c80*/  UMOV UR4, UR10 ;  /* 0x0000000a00047c82 */ /* 0x000fe40008000000 */
[----:B------:R-:W-:Y:S02]  /*1c90*/  UMOV UR6, UR11 ;  /* 0x0000000b00067c82 */ /* 0x000fe40008000000 */
[----:B------:R-:W-:Y:S01]  /*1ca0*/  HGMMA.64x128x16.F32 R24, gdesc[UR4], R24, gsb0 ;  /* 0x01e00000041879f0 */ /* 0x000fe20008000818 */
[----:B------:R-:W-:Y:S02]  /*1cb0*/  UIADD3 UR4, UR10, 0x2, URZ ;  /* 0x000000020a047890 */ /* 0x000fe4000fffe03f */
[----:B------:R-:W-:Y:S01]  /*1cc0*/  UIADD3 UR6, UR11, 0x2, URZ ;  /* 0x000000020b067890 */ /* 0x000fe2000fffe03f */
[----:B------:R-:W-:Y:S01]  /*1cd0*/  UMOV UR5, 0x40000040 ;  /* 0x4000004000057882 */ /* 0x000fe20000000000 */
[----:B------:R-:W-:Y:S01]  /*1ce0*/  UMOV UR7, 0x40000040 ;  /* 0x4000004000077882 */ /* 0x000fe20000000000 */
[----:B------:R-:W-:-:S02]  /*1cf0*/  WARPGROUP.DEPBAR.LE gsb0, 0x0 ;  /* 0x00008000000079c5 */ /* 0x000fc40000010000 */
        /* <DEDUP_REMOVED lines=18> */
[----:B------:R-:W-:Y:S01]  /*1e20*/  BPT.TRAP 0x1 ;  /* 0x000000040000795c */ /* 0x000fe20000300000 */
.L_x_970:
        /* <DEDUP_REMOVED lines=8> */
.L_x_971:
        /* <DEDUP_REMOVED lines=11> */
.L_x_965:
[----:B01----:R-:W0:Y:S02]  /*1f60*/  LDC R0, c[0x0][0x28c] ;  /* 0x0000a300ff007b82 */ /* 0x003e240000000800 */
[----:B0-----:R-:W-:-:S13]  /*1f70*/  ISETP.GE.AND P1, PT, R0, 0x1, PT ;  /* 0x000000010000780c */ /* 0x001fda0003f26270 */
[----:B------:R-:W-:Y:S05]  /*1f80*/  @!P1 BRA `(.L_x_973) ;  /* 0x0000000000509947 */ /* 0x000fea0003800000 */
[----:B------:R-:W-:Y:S05]  /*1f90*/  @!P0 BRA `(.L_x_974) ;  /* 0x0000000000048947 */ /* 0x000fea0003800000 */
[----:B------:R-:W-:Y:S01]  /*1fa0*/  BPT.TRAP 0x1 ;  /* 0x000000040000795c */ /* 0x000fe20000300000 */
.L_x_974:
        /* <DEDUP_REMOVED lines=15> */
.L_x_976:
[----:B------:R-:W-:Y:S05]  /*20a0*/  BSYNC B0 ;  /* 0x0000000000007941 */ /* 0x000fea0003800000 */
.L_x_975:
[----:B------:R-:W-:Y:S05]  /*20b0*/  @P1 BRA `(.L_x_973) ;  /* 0x0000000000041947 */ /* 0x000fea0003800000 */
[----:B------:R-:W-:Y:S01]  /*20c0*/  BPT.TRAP 0x1 ;  /* 0x000000040000795c */ /* 0x000fe20000300000 */
.L_x_973:
[----:B------:R-:W-:Y:S01]  /*20d0*/  UISETP.GE.U32.AND UP1, UPT, UR49, 0x7, UPT ;  /* 0x000000073100788c */ /* 0x000fe2000bf26070 */
[----:B------:R-:W-:Y:S01]  /*20e0*/  IMAD.SHL.U32 R8, R98, 0x80, RZ ;  /* 0x0000008062087824 */ /* 0x000fe200078e00ff */
[----:B------:R-:W-:Y:S01]  /*20f0*/  UIADD3 UR37, UR49, UR37, URZ ;  /* 0x0000002531257290 */ /* 0x000fe2000fffe03f */
[----:B------:R-:W-:Y:S01]  /*2100*/  IMAD.SHL.U32 R9, R99, 0x80, RZ ;  /* 0x0000008063097824 */ /* 0x000fe200078e00ff */
[----:B------:R-:W-:Y:S01]  /*2110*/  ULDC UR7, c[0x0][0x288] ;  /* 0x0000a20000077ab9 */ /* 0x000fe20000000800 */
[----:B------:R-:W-:Y:S01]  /*2120*/  SHF.R.S32.HI R11, RZ, 0x1f, R97 ;  /* 0x0000001fff0b7819 */ /* 0x000fe20000011461 */
[----:B------:R-:W-:Y:S01]  /*2130*/  UISETP.GT.U32.AND UP0, UPT, UR37, 0x6, UPT ;  /* 0x000000062500788c */ /* 0x000fe2000bf04070 */
[----:B------:R-:W-:Y:S01]  /*2140*/  ISETP.GE.AND P0, PT, R8, UR7, PT ;  /* 0x0000000708007c0c */ /* 0x000fe2000bf06270 */
[----:B------:R-:W-:Y:S01]  /*2150*/  IMAD.IADD R12, R90, 0x1, R9 ;  /* 0x000000015a0c7824 */ /* 0x000fe200078e0209 */
[----:B------:R-:W-:Y:S01]  /*2160*/  ULDC.64 UR8, c[0x0][0x5d0] ;  /* 0x0001740000087ab9 */ /* 0x000fe20000000a00 */
[----:B------:R-:W-:Y:S01]  /*2170*/  UISETP.LT.U32.AND UP0, UPT, UR49, 0x7, UP0 ;  /* 0x000000073100788c */ /* 0x000fe20008701070 */
[----:B------:R-:W-:Y:S01]  /*2180*/  IMAD R0, R11, UR8, RZ ;  /* 0x000000080b007c24 */ /* 0x000fe2000f8e02ff */
[----:B------:R-:W-:Y:S01]  /*2190*/  @UP1 UIMAD.WIDE.U32 UR4, UR37, 0x24924925, URZ ;  /* 0x24924925250418a5 */ /* 0x000fe2000f8e003f */
[----:B------:R-:W-:Y:S01]  /*21a0*/  SHF.R.S32.HI R13, RZ, 0x1f, R12 ;  /* 0x0000001fff0d7819 */ /* 0x000fe2000001140c */
[----:B------:R-:W-:Y:S01]  /*21b0*/  USEL UR6, URZ, 0x1, !UP0 ;  /* 0x000000013f067887 */ /* 0x000fe2000c000000 */
[C---:B------:R-:W-:Y:S01]  /*21c0*/  IMAD R7, R97.reuse, UR9, R0 ;  /* 0x0000000961077c24 */ /* 0x040fe2000f8e0200 */
[----:B------:R-:W-:Y:S01]  /*21d0*/  @UP1 UIADD3 UR4, UR37, -UR5, URZ ;  /* 0x8000000525041290 */ /* 0x000fe2000fffe03f */
[----:B------:R-:W-:Y:S01]  /*21e0*/  IMAD.MOV.U32 R0, RZ, RZ, -0x1 ;  /* 0xffffffffff007424 */ /* 0x000fe200078e00ff */
[----:B------:R-:W-:Y:S01]  /*21f0*/  ULOP3.LUT UR36, UR36, UR6, URZ, 0x3c, !UPT ;  /* 0x0000000624247292 */ /* 0x000fe2000f8e3c3f */
[----:B------:R-:W-:Y:S01]  /*2200*/  IMAD.WIDE.U32 R4, R97, UR8, R12 ;  /* 0x0000000861047c25 */ /* 0x000fe2000f8e000c */
[----:B------:R-:W-:-:S03]  /*2210*/  @UP1 ULEA.HI UR4, UR4, UR5, URZ, 0x1f ;  /* 0x0000000504041291 */ /* 0x000fc6000f8ff83f */
[----:B------:R-:W-:Y:S01]  /*2220*/  ULDC UR5, c[0x0][0x284] ;  /* 0x0000a10000057ab9 */ /* 0x000fe20000000800 */
[----:B------:R-:W-:Y:S01]  /*2230*/  @UP1 USHF.R.U32.HI UR4, URZ, 0x2, UR4 ;  /* 0x000000023f041899 */ /* 0x000fe20008011604 */
[----:B------:R-:W-:Y:S01]  /*2240*/  ISETP.GE.OR P0, PT, R9, UR5, P0 ;  /* 0x0000000509007c0c */ /* 0x000fe20008706670 */
[----:B------:R-:W-:Y:S02]  /*2250*/  IMAD.IADD R7, R5, 0x1, R7 ;  /* 0x0000000105077824 */ /* 0x000fe400078e0207 */
[----:B------:R-:W-:Y:S01]  /*2260*/  @UP1 ULOP3.LUT UR36, UR36, 0x1, UR4, 0x78, !UPT ;  /* 0x0000000124241892 */ /* 0x000fe2000f8e7804 */
[----:B------:R-:W-:-:S09]  /*2270*/  IMAD.MOV.U32 R6, RZ, RZ, R4 ;  /* 0x000000ffff067224 */ /* 0x000fd200078e0004 */
[----:B------:R-:W-:Y:S05]  /*2280*/  @P0 BRA `(.L_x_977) ;  /* 0x0000005400b00947 */ /* 0x000fea0003800000 */
[----:B------:R-:W1:Y:S01]  /*2290*/  LDC.64 R110, c[0x0][0x5c8] ;  /* 0x00017200ff6e7b82 */ /* 0x000e620000000a00 */
[----:B-----5:R-:W-:Y:S01]  /*22a0*/  FSETP.NEU.AND P1, PT, R88, RZ, PT ;  /* 0x000000ff5800720b */ /* 0x020fe20003f2d000 */
[----:B------:R-:W-:Y:S01]  /*22b0*/  IMAD.WIDE R98, R98, 0x80, RZ ;  /* 0x0000008062627825 */ /* 0x000fe200078e02ff */
[----:B------:R-:W-:Y:S03]  /*22c0*/  BSSY B0, `(.L_x_977) ;  /* 0x0000568000007945 */ /* 0x000fe60003800000 */
[----:B0-----:R-:W-:Y:S01]  /*22d0*/  IMAD.IADD R3, R89, 0x1, -R8 ;  /* 0x0000000159037824 */ /* 0x001fe200078e0a08 */
[----:B------:R-:W-:Y:S01]  /*22e0*/  LOP3.LUT R107, R98, 0x6, R92, 0xf8, !PT ;  /* 0x00000006626b7812 */ /* 0x000fe200078ef85c */
[----:B------:R-:W-:-:S03]  /*22f0*/  IMAD.IADD R4, R96, 0x1, -R9 ;  /* 0x0000000160047824 */ /* 0x000fc600078e0a09 */
[----:B------:R-:W-:-:S04]  /*2300*/  ISETP.GT.AND P0, PT, R3, RZ, PT ;  /* 0x000000ff0300720c */ /* 0x000fc80003f04270 */
[----:B------:R-:W-:Y:S01]  /*2310*/  ISETP.GT.AND P2, PT, R4, RZ, P0 ;  /* 0x000000ff0400720c */ /* 0x000fe20000744270 */
[-C--:B-1----:R-:W-:Y:S02]  /*2320*/  IMAD R8, R99, R110.reuse, RZ ;  /* 0x0000006e63087224 */ /* 0x082fe400078e02ff */
[----:B------:R-:W-:-:S04]  /*2330*/  IMAD.WIDE.U32 R14, R107, R110, R6 ;  /* 0x0000006e6b0e7225 */ /* 0x000fc800078e0006 */
[----:B------:R-:W-:-:S04]  /*2340*/  IMAD R5, R107, R111, R8 ;  /* 0x0000006f6b057224 */ /* 0x000fc800078e0208 */
[----:B------:R-:W-:Y:S01]  /*2350*/  IMAD.IADD R109, R15, 0x1, R5 ;  /* 0x000000010f6d7824 */ /* 0x000fe200078e0205 */
[----:B------:R-:W-:Y:S06]  /*2360*/  @!P1 BRA `(.L_x_978) ;  /* 0x0000003c00089947 */ /* 0x000fec0003800000 */
[----:B------:R-:W0:Y:S01]  /*2370*/  LDC.64 R102, c[0x0][0x5b8] ;  /* 0x00016e00ff667b82 */ /* 0x000e220000000a00 */
[----:B------:R-:W-:Y:S01]  /*2380*/  ULDC.64 UR4, c[0x0][0x5c0] ;  /* 0x0001700000047ab9 */ /* 0x000fe20000000a00 */
[----:B------:R-:W-:-:S06]  /*2390*/  ULDC.64 UR6, c[0x0][0x5b0] ;  /* 0x00016c0000067ab9 */ /* 0x000fcc0000000a00 */
[----:B------:R-:W1:Y:S08]  /*23a0*/  LDC.64 R112, c[0x0][0x5b0] ;  /* 0x00016c00ff707b82 */ /* 0x000e700000000a00 */
[----:B------:R-:W2:Y:S01]  /*23b0*/  LDC.64 R104, c[0x0][0x5a8] ;  /* 0x00016a00ff687b82 */ /* 0x000ea20000000a00 */
[-C--:B0-----:R-:W-:Y:S02]  /*23c0*/  IMAD R6, R11, R102.reuse, RZ ;  /* 0x000000660b067224 */ /* 0x081fe400078e02ff */
[----:B------:R-:W-:-:S04]  /*23d0*/  IMAD.WIDE.U32 R10, R97, R102, R12 ;  /* 0x00000066610a7225 */ /* 0x000fc800078e000c */
[----:B------:R-:W-:Y:S02]  /*23e0*/  IMAD R101, R97, R103, R6 ;  /* 0x0000006761657224 */ /* 0x000fe400078e0206 */
[-C--:B-1----:R-:W-:Y:S02]  /*23f0*/  IMAD R98, R99, R112.reuse, RZ ;  /* 0x0000007063627224 */ /* 0x082fe400078e02ff */
[----:B------:R-:W-:Y:S02]  /*2400*/  IMAD.IADD R11, R11, 0x1, R101 ;  /* 0x000000010b0b7824 */ /* 0x000fe400078e0265 */
[C---:B------:R-:W-:Y:S02]  /*2410*/  IMAD R99, R107.reuse, R113, R98 ;  /* 0x000000716b637224 */ /* 0x040fe400078e0262 */
[----:B------:R-:W-:-:S04]  /*2420*/  IMAD.WIDE.U32 R6, R107, R112, R10 ;  /* 0x000000706b067225 */ /* 0x000fc800078e000a */
[----:B------:R-:W-:Y:S01]  /*2430*/  IMAD.IADD R5, R7, 0x1, R99 ;  /* 0x0000000107057824 */ /* 0x000fe200078e0263 */
[----:B--2---:R-:W-:-:S04]  /*2440*/  LEA R8, P1, R6, R104, 0x1 ;  /* 0x0000006806087211 */ /* 0x004fc800078208ff */
[----:B------:R-:W-:-:S05]  /*2450*/  LEA.HI.X R9, R6, R105, R5, 0x1, P1 ;  /* 0x0000006906097211 */ /* 0x000fca00008f0c05 */
[----:B------:R-:W2:Y:S01]  /*2460*/  @P2 LDG.E.LTC128B.U16 R5, desc[UR52][R8.64] ;  /* 0x0000003408052981 */ /* 0x000ea2000c1e1520 */
[----:B------:R-:W-:Y:S01]  /*2470*/  LEA R6, P1, R14, UR4, 0x1 ;  /* 0x000000040e067c11 */ /* 0x000fe2000f8208ff */
[----:B------:R-:W-:Y:S01]  /*2480*/  IMAD.WIDE.U32 R20, R107, R112, UR6 ;  /* 0x000000066b147e25 */ /* 0x000fe2000f8e0070 */
[----:B------:R-:W-:Y:S03]  /*2490*/  BSSY B1, `(.L_x_979) ;  /* 0x0000011000017945 */ /* 0x000fe60003800000 */
[----:B------:R-:W-:Y:S01]  /*24a0*/  IMAD.IADD R103, R99, 0x1, R21 ;  /* 0x0000000163677824 */ /* 0x000fe200078e0215 */
[----:B------:R-:W-:-:S04]  /*24b0*/  IADD3 R10, P4, R10, R20, RZ ;  /* 0x000000140a0a7210 */ /* 0x000fc80007f9e0ff */
[----:B------:R-:W-:Y:S01]  /*24c0*/  LEA R106, P5, R10, R104, 0x1 ;  /* 0x000000680a6a7211 */ /* 0x000fe200078a08ff */
[----:B------:R-:W-:Y:S02]  /*24d0*/  IMAD.X R11, R103, 0x1, R11, P4 ;  /* 0x00000001670b7824 */ /* 0x000fe400020e060b */
[----:B--2---:R-:W-:-:S05]  /*24e0*/  HADD2.F32 R7, -RZ, R5.H0_H0 ;  /* 0x20000005ff077230 */ /* 0x004fca0000004100 */
[----:B------:R-:W-:-:S04]  /*24f0*/  FMUL R7, R7, R88 ;  /* 0x0000005807077220 */ /* 0x000fc80000400000 */
[----:B------:R-:W-:Y:S01]  /*2500*/  FFMA R24, R24, R23, R7 ;  /* 0x0000001718187223 */ /* 0x000fe20000000007 */
[----:B------:R-:W-:Y:S01]  /*2510*/  LEA.HI.X R7, R14, UR5, R109, 0x1, P1 ;  /* 0x000000050e077c11 */ /* 0x000fe200088f0c6d */
[----:B------:R-:W-:Y:S01]  /*2520*/  IMAD.WIDE.U32 R14, R107, R112, R12 ;  /* 0x000000706b0e7225 */ /* 0x000fe200078e000c */
[----:B------:R-:W-:Y:S02]  /*2530*/  ISETP.GT.AND P1, PT, R3, 0x1, PT ;  /* 0x000000010300780c */ /* 0x000fe40003f24270 */
[----:B------:R-:W-:Y:S02]  /*2540*/  F2FP.F16.F32.PACK_AB R24, RZ, R24 ;  /* 0x00000018ff18723e */ /* 0x000fe400000000ff */
[----:B------:R-:W-:Y:S02]  /*2550*/  ISETP.GT.AND P3, PT, R4, RZ, P1 ;  /* 0x000000ff0400720c */ /* 0x000fe40000f64270 */
[----:B------:R-:W-:Y:S01]  /*2560*/  LEA.HI.X R107, R10, R105, R11, 0x1, P5 ;  /* 0x000000690a6b7211 */ /* 0x000fe200028f0c0b */
[----:B------:R0:W-:Y:S10]  /*2570*/  @P2 STG.E.U16 desc[UR52][R6.64], R24 ;  /* 0x0000001806002986 */ /* 0x0001f4000c101534 */
[----:B------:R-:W-:Y:S05]  /*2580*/  @!P3 BRA `(.L_x_980) ;  /* 0x000000000004b947 */ /* 0x000fea0003800000 */
[----:B------:R1:W5:Y:S02]  /*2590*/  LDG.E.LTC128B.U16 R5, desc[UR52][R106.64] ;  /* 0x000000346a057981 */ /* 0x000364000c1e1520 */
.L_x_980:
[----:B------:R-:W-:Y:S05]  /*25a0*/  BSYNC B1 ;  /* 0x0000000000017941 */ /* 0x000fea0003800000 */
.L_x_979:
[----:B-----5:R-:W-:Y:S01]  /*25b0*/  HADD2.F32 R11, -RZ, R5.H0_H0 ;  /* 0x20000005ff0b7230 */ /* 0x020fe20000004100 */
[----:B------:R-:W-:Y:S01]  /*25c0*/  LEA R10, P2, R110, R6, 0x1 ;  /* 0x000000066e0a7211 */ /* 0x000fe200078408ff */
[----:B------:R-:W-:Y:S01]  /*25d0*/  IMAD.IADD R15, R99, 0x1, R15 ;  /* 0x00000001630f7824 */ /* 0x000fe200078e020f */
[----:B------:R-:W-:Y:S01]  /*25e0*/  ISETP.GT.AND P0, PT, R4, 0x8, P0 ;  /* 0x000000080400780c */ /* 0x000fe20000704270 */
[----:B------:R-:W-:Y:S01]  /*25f0*/  BSSY B1, `(.L_x_981) ;  /* 0x000000e000017945 */ /* 0x000fe20003800000 */
[----:B0-----:R-:W-:Y:S01]  /*2600*/  FMUL R24, R11, R88 ;  /* 0x000000580b187220 */ /* 0x001fe20000400000 */
[----:B------:R-:W-:Y:S01]  /*2610*/  LEA.HI.X R11, R110, R7, R111, 0x1, P2 ;  /* 0x000000076e0b7211 */ /* 0x000fe200010f0c6f */
[----:B------:R-:W-:-:S04]  /*2620*/  IMAD.WIDE.U32 R14, R97, R102, R14 ;  /* 0x00000066610e7225 */ /* 0x000fc800078e000e */
[----:B------:R-:W-:Y:S01]  /*2630*/  FFMA R25, R25, R23, R24 ;  /* 0x0000001719197223 */ /* 0x000fe20000000018 */
[----:B------:R-:W-:Y:S01]  /*2640*/  IADD3 R24, P4, R12, R20, RZ ;  /* 0x000000140c187210 */ /* 0x000fe20007f9e0ff */
[----:B------:R-:W-:Y:S01]  /*2650*/  IMAD.IADD R15, R101, 0x1, R15 ;  /* 0x00000001650f7824 */ /* 0x000fe200078e020f */
[----:B------:R-:W-:Y:S02]  /*2660*/  LEA R20, P2, R14, R104, 0x1 ;  /* 0x000000680e147211 */ /* 0x000fe400078408ff */
[----:B------:R-:W-:-:S04]  /*2670*/  F2FP.F16.F32.PACK_AB R21, RZ, R25 ;  /* 0x00000019ff15723e */ /* 0x000fc800000000ff */
[----:B------:R-:W-:Y:S02]  /*2680*/  PRMT R98, R21, 0x7610, R98 ;  /* 0x0000761015627816 */ /* 0x000fe40000000062 */
[----:B------:R-:W-:-:S03]  /*2690*/  LEA.HI.X R21, R14, R105, R15, 0x1, P2 ;  /* 0x000000690e157211 */ /* 0x000fc600010f0c0f */
[----:B------:R0:W-:Y:S01]  /*26a0*/  @P3 STG.E.U16 desc[UR52][R10.64], R98 ;  /* 0x000000620a003986 */ /* 0x0001e2000c101534 */
[----:B------:R-:W-:Y:S05]  /*26b0*/  @!P0 BRA `(.L_x_982) ;  /* 0x0000000000048947 */ /* 0x000fea0003800000 */
[----:B------:R2:W5:Y:S02]  /*26c0*/  LDG.E.LTC128B.U16 R5, desc[UR52][R20.64+0x10] ;  /* 0x0000103414057981 */ /* 0x000564000c1e1520 */
.L_x_982:
[----:B------:R-:W-:Y:S05]  /*26d0*/  BSYNC B1 ;  /* 0x0000000000017941 */ /* 0x000fea0003800000 */
.L_x_981:
[----:B-----5:R-:W-:Y:S01]  /*26e0*/  HADD2.F32 R15, -RZ, R5.H0_H0 ;  /* 0x20000005ff0f7230 */ /* 0x020fe20000004100 */
[----:B------:R-:W-:Y:S01]  /*26f0*/  ISETP.GT.AND P1, PT, R4, 0x8, P1 ;  /* 0x000000080400780c */ /* 0x000fe20000f24270 */
[----:B------:R-:W-:Y:S01]  /*2700*/  IMAD.X R25, R13, 0x1, R103, P4 ;  /* 0x000000010d197824 */ /* 0x000fe200020e0667 */
[----:B------:R-:W-:Y:S02]  /*2710*/  BSSY B1, `(.L_x_983) ;  /* 0x000000c000017945 */ /* 0x000fe40003800000 */
[----:B------:R-:W-:Y:S01]  /*2720*/  FMUL R15, R15, R88 ;  /* 0x000000580f0f7220 */ /* 0x000fe20000400000 */
[----:B------:R-:W-:-:S04]  /*2730*/  IMAD.WIDE.U32 R12, R97, R102, R24 ;  /* 0x00000066610c7225 */ /* 0x000fc800078e0018 */
[----:B------:R-:W-:Y:S01]  /*2740*/  FFMA R15, R26, R23, R15 ;  /* 0x000000171a0f7223 */ /* 0x000fe2000000000f */
[----:B------:R-:W-:Y:S01]  /*2750*/  IMAD.IADD R13, R101, 0x1, R13 ;  /* 0x00000001650d7824 */ /* 0x000fe200078e020d */
[----:B------:R-:W-:-:S03]  /*2760*/  LEA R14, P2, R12, R104, 0x1 ;  /* 0x000000680c0e7211 */ /* 0x000fc600078408ff */
[----:B------:R-:W-:-:S04]  /*2770*/  F2FP.F16.F32.PACK_AB R15, RZ, R15 ;  /* 0x0000000fff0f723e */ /* 0x000fc800000000ff */
[----:B--2---:R-:W-:Y:S02]  /*2780*/  PRMT R20, R15, 0x7610, R20 ;  /* 0x000076100f147816 */ /* 0x004fe40000000014 */
[----:B------:R-:W-:-:S03]  /*2790*/  LEA.HI.X R15, R12, R105, R13, 0x1, P2 ;  /* 0x000000690c0f7211 */ /* 0x000fc600010f0c0d */
[----:B------:R2:W-:Y:S01]  /*27a0*/  @P0 STG.E.U16 desc[UR52][R6.64+0x10], R20 ;  /* 0x0000101406000986 */ /* 0x0005e2000c101534 */
[----:B------:R-:W-:Y:S05]  /*27b0*/  @!P1 BRA `(.L_x_984) ;  /* 0x0000000000049947 */ /* 0x000fea0003800000 */
[----:B------:R3:W5:Y:S02]  /*27c0*/  LDG.E.LTC128B.U16 R5, desc[UR52][R14.64+0x10] ;  /* 0x000010340e057981 */ /* 0x000764000c1e1520 */
.L_x_984:
[----:B------:R-:W-:Y:S05]  /*27d0*/  BSYNC B1 ;  /* 0x0000000000017941 */ /* 0x000fea0003800000 */
.L_x_983:
[----:B-----5:R-:W-:Y:S01]  /*27e0*/  HADD2.F32 R13, -RZ, R5.H0_H0 ;  /* 0x20000005ff0d7230 */ /* 0x020fe20000004100 */
[----:B------:R-:W-:Y:S01]  /*27f0*/  ISETP.GT.AND P0, PT, R3, 0x8, PT ;  /* 0x000000080300780c */ /* 0x000fe20003f04270 */
[----:B------:R-:W-:Y:S01]  /*2800*/  BSSY B1, `(.L_x_985) ;  /* 0x000000a000017945 */ /* 0x000fe20003800000 */
[----:B------:R-:W-:Y:S02]  /*2810*/  IADD3 R24, P3, R8, UR40, RZ ;  /* 0x0000002808187c10 */ /* 0x000fe4000ff7e0ff */
[----:B------:R-:W-:Y:S01]  /*2820*/  FMUL R12, R13, R88 ;  /* 0x000000580d0c7220 */ /* 0x000fe20000400000 */
[----:B------:R-:W-:Y:S02]  /*2830*/  ISETP.GT.AND P2, PT, R4, RZ, P0 ;  /* 0x000000ff0400720c */ /* 0x000fe40000744270 */
[----:B------:R-:W-:Y:S01]  /*2840*/  IADD3.X R25, R9, UR39, RZ, P3, !PT ;  /* 0x0000002709197c10 */ /* 0x000fe20009ffe4ff */
[----:B------:R-:W-:-:S05]  /*2850*/  FFMA R12, R27, R23, R12 ;  /* 0x000000171b0c7223 */ /* 0x000fca000000000c */
[----:B------:R-:W-:-:S05]  /*2860*/  F2FP.F16.F32.PACK_AB R12, RZ, R12 ;  /* 0x0000000cff0c723e */ /* 0x000fca00000000ff */
[----:B------:R4:W-:Y:S01]  /*2870*/  @P1 STG.E.U16 desc[UR52][R10.64+0x10], R12 ;  /* 0x0000100c0a001986 */ /* 0x0009e2000c101534 */
[----:B------:R-:W-:Y:S05]  /*2880*/  @!P2 BRA `(.L_x_986) ;  /* 0x000000000004a947 */ /* 0x000fea0003800000 */
[----:B------:R0:W5:Y:S02]  /*2890*/  LDG.E.LTC128B.U16 R5, desc[UR52][R24.64] ;  /* 0x0000003418057981 */ /* 0x000164000c1e1520 */
.L_x_986:
[----:B------:R-:W-:Y:S05]  /*28a0*/  BSYNC B1 ;  /* 0x0000000000017941 */ /* 0x000fea0003800000 */
.L_x_985:
[----:B-----5:R-:W-:Y:S01]  /*28b0*/  HADD2.F32 R13, -RZ, R5.H0_H0 ;  /* 0x20000005ff0d7230 */ /* 0x020fe20000004100 */
[----:B----4-:R-:W-:Y:S01]  /*28c0*/  IADD3 R12, P4, R6, UR42, RZ ;  /* 0x0000002a060c7c10 */ /* 0x010fe2000ff9e0ff */
[----:B------:R-:W-:Y:S01]  /*28d0*/  BSSY B1, `(.L_x_987) ;  /* 0x000000c000017945 */ /* 0x000fe20003800000 */
[----:B------:R-:W-:Y:S02]  /*28e0*/  ISETP.GT.AND P1, PT, R3, 0x9, PT ;  /* 0x000000090300780c */ /* 0x000fe40003f24270 */
[----:B------:R-:W-:Y:S02]  /*28f0*/  FMUL R13, R13, R88 ;  /* 0x000000580d0d7220 */ /* 0x000fe40000400000 */
[----:B------:R-:W-:Y:S02]  /*2900*/  ISETP.GT.AND P3, PT, R4, RZ, P1 ;  /* 0x000000ff0400720c */ /* 0x000fe40000f64270 */
[----:B------:R-:W-:-:S05]  /*2910*/  FFMA R13, R28, R23, R13 ;  /* 0x000000171c0d7223 */ /* 0x000fca000000000d */
[----:B---3--:R-:W-:Y:S02]  /*2920*/  F2FP.F16.F32.PACK_AB R14, RZ, R13 ;  /* 0x0000000dff0e723e */ /* 0x008fe400000000ff */
[----:B------:R-:W-:Y:S02]  /*2930*/  IADD3.X R13, R7, UR41, RZ, P4, !PT ;  /* 0x00000029070d7c10 */ /* 0x000fe4000a7fe4ff */
[----:B------:R-:W-:-:S03]  /*2940*/  IADD3 R26, P4, R106, UR40, RZ ;  /* 0x000000286a1a7c10 */ /* 0x000fc6000ff9e0ff */
[----:B------:R3:W-:Y:S01]  /*2950*/  @P2 STG.E.U16 desc[UR52][R12.64], R14 ;  /* 0x0000000e0c002986 */ /* 0x0007e2000c101534 */
[----:B------:R-:W-:Y:S01]  /*2960*/  IADD3.X R27, R107, UR39, RZ, P4, !PT ;  /* 0x000000276b1b7c10 */ /* 0x000fe2000a7fe4ff */
[----:B------:R-:W-:Y:S08]  /*2970*/  @!P3 BRA `(.L_x_988) ;  /* 0x000000000004b947 */ /* 0x000ff00003800000 */
[----:B------:R4:W5:Y:S02]  /*2980*/  LDG.E.LTC128B.U16 R5, desc[UR52][R26.64] ;  /* 0x000000341a057981 */ /* 0x000964000c1e1520 */
.L_x_988:
[----:B------:R-:W-:Y:S05]  /*2990*/  BSYNC B1 ;  /* 0x0000000000017941 */ /* 0x000fea0003800000 */
.L_x_987:
[----:B-----5:R-:W-:Y:S01]  /*29a0*/  HADD2.F32 R15, -RZ, R5.H0_H0 ;  /* 0x20000005ff0f7230 */ /* 0x020fe20000004100 */
[----:B------:R-:W-:Y:S01]  /*29b0*/  ISETP.GT.AND P0, PT, R4, 0x8, P0 ;  /* 0x000000080400780c */ /* 0x000fe20000704270 */
[----:B------:R-:W-:Y:S03]  /*29c0*/  BSSY B1, `(.L_x_989) ;  /* 0x000000b000017945 */ /* 0x000fe60003800000 */
[----:B---3--:R-:W-:-:S04]  /*29d0*/  FMUL R14, R15, R88 ;  /* 0x000000580f0e7220 */ /* 0x008fc80000400000 */
[----:B------:R-:W-:Y:S01]  /*29e0*/  FFMA R29, R29, R23, R14 ;  /* 0x000000171d1d7223 */ /* 0x000fe2000000000e */
[----:B------:R-:W-:-:S04]  /*29f0*/  IADD3 R14, P2, R10, UR42, RZ ;  /* 0x0000002a0a0e7c10 */ /* 0x000fc8000ff5e0ff */
[----:B------:R-:W-:Y:S02]  /*2a00*/  F2FP.F16.F32.PACK_AB R29, RZ, R29 ;  /* 0x0000001dff1d723e */ /* 0x000fe400000000ff */
[----:B------:R-:W-:Y:S02]  /*2a10*/  IADD3.X R15, R11, UR41, RZ, P2, !PT ;  /* 0x000000290b0f7c10 */ /* 0x000fe400097fe4ff */
[----:B------:R-:W-:-:S03]  /*2a20*/  IADD3 R8, P2, R8, UR43, RZ ;  /* 0x0000002b08087c10 */ /* 0x000fc6000ff5e0ff */
[----:B------:R3:W-:Y:S01]  /*2a30*/  @P3 STG.E.U16 desc[UR52][R14.64], R29 ;  /* 0x0000001d0e003986 */ /* 0x0007e2000c101534 */
[----:B------:R-:W-:Y:S01]  /*2a40*/  IADD3.X R9, R9, UR45, RZ, P2, !PT ;  /* 0x0000002d09097c10 */ /* 0x000fe200097fe4ff */
[----:B------:R-:W-:Y:S08]  /*2a50*/  @!P0 BRA `(.L_x_990) ;  /* 0x0000000000048947 */ /* 0x000ff00003800000 */
[----:B------:R0:W5:Y:S02]  /*2a60*/  LDG.E.LTC128B.U16 R5, desc[UR52][R8.64] ;  /* 0x0000003408057981 */ /* 0x000164000c1e1520 */
.L_x_990:
[----:B------:R-:W-:Y:S05]  /*2a70*/  BSYNC B1 ;  /* 0x0000000000017941 */ /* 0x000fea0003800000 */
.L_x_989:
[----:B0----5:R-:W-:Y:S01]  /*2a80*/  HADD2.F32 R9, -RZ, R5.H0_H0 ;  /* 0x20000005ff097230 */ /* 0x021fe20000004100 */
[----:B--2---:R-:W-:Y:S01]  /*2a90*/  IADD3 R6, P2, R6, UR44, RZ ;  /* 0x0000002c06067c10 */ /* 0x004fe2000ff5e0ff */
[----:B------:R-:W-:Y:S01]  /*2aa0*/  BSSY B1, `(.L_x_991) ;  /* 0x000000c000017945 */ /* 0x000fe20003800000 */
[----:B------:R-:W-:Y:S02]  /*2ab0*/  ISETP.GT.AND P1, PT, R4, 0x8, P1 ;  /* 0x000000080400780c */ /* 0x000fe40000f24270 */
[----:B------:R-:W-:Y:S01]  /*2ac0*/  FMUL R9, R9, R88 ;  /* 0x0000005809097220 */ /* 0x000fe20000400000 */
[----:B------:R-:W-:Y:S02]  /*2ad0*/  IADD3.X R7, R7, UR46, RZ, P2, !PT ;  /* 0x0000002e07077c10 */ /* 0x000fe400097fe4ff */
[----:B------:R-:W-:Y:S01]  /*2ae0*/  IADD3 R8, P2, R106, UR43, RZ ;  /* 0x0000002b6a087c10 */ /* 0x000fe2000ff5e0ff */
[----:B------:R-:W-:-:S05]  /*2af0*/  FFMA R9, R30, R23, R9 ;  /* 0x000000171e097223 */ /* 0x000fca0000000009 */
[----:B------:R-:W-:-:S04]  /*2b00*/  F2FP.F16.F32.PACK_AB R9, RZ, R9 ;  /* 0x00000009ff09723e */ /* 0x000fc800000000ff */
[----:B------:R-:W-:Y:S02]  /*2b10*/  PRMT R20, R9, 0x7610, R20 ;  /* 0x0000761009147816 */ /* 0x000fe40000000014 */
[----:B------:R-:W-:-:S03]  /*2b20*/  IADD3.X R9, R107, UR45, RZ, P2, !PT ;  /* 0x0000002d6b097c10 */ /* 0x000fc600097fe4ff */
[----:B------:R0:W-:Y:S01]  /*2b30*/  @P0 STG.E.U16 desc[UR52][R6.64], R20 ;  /* 0x0000001406000986 */ /* 0x0001e2000c101534 */
[----:B------:R-:W-:Y:S05]  /*2b40*/  @!P1 BRA `(.L_x_992) ;  /* 0x0000000000049947 */ /* 0x000fea0003800000 */
[----:B------:R2:W5:Y:S02]  /*2b50*/  LDG.E.LTC128B.U16 R5, desc[UR52][R8.64] ;  /* 0x0000003408057981 */ /* 0x000564000c1e1520 */
.L_x_992:
[----:B------:R-:W-:Y:S05]  /*2b60*/  BSYNC B1 ;  /* 0x0000000000017941 */ /* 0x000fea0003800000 */
.L_x_991:
[----:B0----5:R-:W-:Y:S01]  /*2b70*/  HADD2.F32 R7, -RZ, R5.H0_H0 ;  /* 0x20000005ff077230 */ /* 0x021fe20000004100 */
[----:B------:R-:W-:Y:S01]  /*2b80*/  ISETP.GT.AND P0, PT, R3, 0x10, PT ;  /* 0x000000100300780c */ /* 0x000fe20003f04270 */
[----:B------:R-:W-:Y:S03]  /*2b90*/  BSSY B1, `(.L_x_993) ;  /* 0x000000c000017945 */ /* 0x000fe60003800000 */
[----:B------:R-:W-:Y:S01]  /*2ba0*/  FMUL R6, R7, R88 ;  /* 0x0000005807067220 */ /* 0x000fe20000400000 */
[----:B------:R-:W-:-:S03]  /*2bb0*/  ISETP.GT.AND P2, PT, R4, RZ, P0 ;  /* 0x000000ff0400720c */ /* 0x000fc60000744270 */
[----:B------:R-:W-:Y:S01]  /*2bc0*/  FFMA R31, R31, R23, R6 ;  /* 0x000000171f1f7223 */ /* 0x000fe20000000006 */
[----:B------:R-:W-:-:S04]  /*2bd0*/  IADD3 R6, P3, R10, UR44, RZ ;  /* 0x0000002c0a067c10 */ /* 0x000fc8000ff7e0ff */
[----:B------:R-:W-:Y:S02]  /*2be0*/  F2FP.F16.F32.PACK_AB R31, RZ, R31 ;  /* 0x0000001fff1f723e */ /* 0x000fe400000000ff */
[----:B------:R-:W-:Y:S02]  /*2bf0*/  IADD3.X R7, R11, UR46, RZ, P3, !PT ;  /* 0x0000002e0b077c10 */ /* 0x000fe40009ffe4ff */
[----:B------:R-:W-:-:S03]  /*2c00*/  IADD3 R28, P3, R24, UR40, RZ ;  /* 0x00000028181c7c10 */ /* 0x000fc6000ff7e0ff */
[----:B------:R0:W-:Y:S01]  /*2c10*/  @P1 STG.E.U16 desc[UR52][R6.64], R31 ;  /* 0x0000001f06001986 */ /* 0x0001e2000c101534 */
[----:B---3--:R-:W-:Y:S01]  /*2c20*/  IADD3.X R29, R25, UR39, RZ, P3, !PT ;  /* 0x00000027191d7c10 */ /* 0x008fe20009ffe4ff */
[----:B------:R-:W-:Y:S08]  /*2c30*/  @!P2 BRA `(.L_x_994) ;  /* 0x000000000004a947 */ /* 0x000ff00003800000 */
[----:B------:R3:W5:Y:S02]  /*2c40*/  LDG.E.LTC128B.U16 R5, desc[UR52][R28.64] ;  /* 0x000000341c057981 */ /* 0x000764000c1e1520 */
.L_x_994:
[----:B------:R-:W-:Y:S05]  /*2c50*/  BSYNC B1 ;  /* 0x0000000000017941 */ /* 0x000fea0003800000 */
.L_x_993:
[----:B0----5:R-:W-:Y:S01]  /*2c60*/  HADD2.F32 R7, -RZ, R5.H0_H0 ;  /* 0x20000005ff077230 */ /* 0x021fe20000004100 */
[----:B------:R-:W-:Y:S01]  /*2c70*/  IADD3 R6, P4, R12, UR42, RZ ;  /* 0x0000002a0c067c10 */ /* 0x000fe2000ff9e0ff */
[----:B------:R-:W-:Y:S01]  /*2c80*/  BSSY B1, `(.L_x_995) ;  /* 0x000000c000017945 */ /* 0x000fe20003800000 */
[----:B------:R-:W-:Y:S02]  /*2c90*/  ISETP.GT.AND P1, PT, R3, 0x11, PT ;  /* 0x000000110300780c */ /* 0x000fe40003f24270 */
[----:B------:R-:W-:Y:S02]  /*2ca0*/  FMUL R7, R7, R88 ;  /* 0x0000005807077220 */ /* 0x000fe40000400000 */
[----:B------:R-:W-:Y:S02]  /*2cb0*/  ISETP.GT.AND P3, PT, R4, RZ, P1 ;  /* 0x000000ff0400720c */ /* 0x000fe40000f64270 */
[----:B------:R-:W-:-:S05]  /*2cc0*/  FFMA R7, R32, R23, R7 ;  /* 0x0000001720077223 */ /* 0x000fca0000000007 */
[----:B--2---:R-:W-:Y:S02]  /*2cd0*/  F2FP.F16.F32.PACK_AB R8, RZ, R7 ;  /* 0x00000007ff08723e */ /* 0x004fe400000000ff */
[----:B------:R-:W-:Y:S02]  /*2ce0*/  IADD3.X R7, R13, UR41, RZ, P4, !PT ;  /* 0x000000290d077c10 */ /* 0x000fe4000a7fe4ff */
[----:B------:R-:W-:-:S03]  /*2cf0*/  IADD3 R30, P4, R26, UR40, RZ ;  /* 0x000000281a1e7c10 */ /* 0x000fc6000ff9e0ff */
[----:B------:R0:W-:Y:S01]  /*2d00*/  @P2 STG.E.U16 desc[UR52][R6.64], R8 ;  /* 0x0000000806002986 */ /* 0x0001e2000c101534 */
[----:B------:R-:W-:Y:S01]  /*2d10*/  IADD3.X R31, R27, UR39, RZ, P4, !PT ;  /* 0x000000271b1f7c10 */ /* 0x000fe2000a7fe4ff */
[----:B------:R-:W-:Y:S08]  /*2d20*/  @!P3 BRA `(.L_x_996) ;  /* 0x000000000004b947 */ /* 0x000ff00003800000 */
[----:B------:R2:W5:Y:S02]  /*2d30*/  LDG.E.LTC128B.U16 R5, desc[UR52][R30.64] ;  /* 0x000000341e057981 */ /* 0x000564000c1e1520 */
.L_x_996:
[----:B------:R-:W-:Y:S05]  /*2d40*/  BSYNC B1 ;  /* 0x0000000000017941 */ /* 0x000fea0003800000 */
.L_x_995:
[----:B-----5:R-:W-:Y:S01]  /*2d50*/  HADD2.F32 R9, -RZ, R5.H0_H0 ;  /* 0x20000005ff097230 */ /* 0x020fe20000004100 */
[----:B------:R-:W-:Y:S01]  /*2d60*/  ISETP.GT.AND P0, PT, R4, 0x8, P0 ;  /* 0x000000080400780c */ /* 0x000fe20000704270 */
[----:B------:R-:W-:Y:S03]  /*2d70*/  BSSY B1, `(.L_x_997) ;  /* 0x000000b000017945 */ /* 0x000fe60003800000 */
[----:B0-----:R-:W-:-:S04]  /*2d80*/  FMUL R8, R9, R88 ;  /* 0x0000005809087220 */ /* 0x001fc80000400000 */
        /* <DEDUP_REMOVED lines=9> */
.L_x_998:
[----:B------:R-:W-:Y:S05]  /*2e20*/  BSYNC B1 ;  /* 0x0000000000017941 */ /* 0x000fea0003800000 */
.L_x_997:
[----:B0----5:R-:W-:Y:S01]  /*2e30*/  HADD2.F32 R11, -RZ, R5.H0_H0 ;  /* 0x20000005ff0b7230 */ /* 0x021fe20000004100 */
[----:B------:R-:W-:Y:S01]  /*2e40*/  IADD3 R10, P2, R12, UR44, RZ ;  /* 0x0000002c0c0a7c10 */ /* 0x000fe2000ff5e0ff */
[----:B------:R-:W-:Y:S01]  /*2e50*/  BSSY B1, `(.L_x_999) ;  /* 0x000000b000017945 */ /* 0x000fe20003800000 */
[----:B------:R-:W-:Y:S02]  /*2e60*/  ISETP.GT.AND P1, PT, R4, 0x8, P1 ;  /* 0x000000080400780c */ /* 0x000fe40000f24270 */
[----:B------:R-:W-:-:S04]  /*2e70*/  FMUL R11, R11, R88 ;  /* 0x000000580b0b7220 */ /* 0x000fc80000400000 */
[----:B------:R-:W-:-:S05]  /*2e80*/  FFMA R11, R34, R23, R11 ;  /* 0x00000017220b7223 */ /* 0x000fca000000000b */
[----:B------:R-:W-:Y:S02]  /*2e90*/  F2FP.F16.F32.PACK_AB R20, RZ, R11 ;  /* 0x0000000bff14723e */ /* 0x000fe400000000ff */
[----:B------:R-:W-:Y:S02]  /*2ea0*/  IADD3.X R11, R13, UR46, RZ, P2, !PT ;  /* 0x0000002e0d0b7c10 */ /* 0x000fe400097fe4ff */
[----:B------:R-:W-:-:S03]  /*2eb0*/  IADD3 R12, P2, R26, UR43, RZ ;  /* 0x0000002b1a0c7c10 */ /* 0x000fc6000ff5e0ff */
[----:B------:R0:W-:Y:S01]  /*2ec0*/  @P0 STG.E.U16 desc[UR52][R10.64], R20 ;  /* 0x000000140a000986 */ /* 0x0001e2000c101534 */
[----:B------:R-:W-:Y:S01]  /*2ed0*/  IADD3.X R13, R27, UR45, RZ, P2, !PT ;  /* 0x0000002d1b0d7c10 */ /* 0x000fe200097fe4ff */
[----:B------:R-:W-:Y:S08]  /*2ee0*/  @!P1 BRA `(.L_x_1000) ;  /* 0x0000000000049947 */ /* 0x000ff00003800000 */
[----:B------:R0:W5:Y:S02]  /*2ef0*/  LDG.E.LTC128B.U16 R5, desc[UR52][R12.64] ;  /* 0x000000340c057981 */ /* 0x000164000c1e1520 */
.L_x_1000:
[----:B------:R-:W-:Y:S05]  /*2f00*/  BSYNC B1 ;  /* 0x0000000000017941 */ /* 0x000fea0003800000 */
.L_x_999:
        /* <DEDUP_REMOVED lines=14> */
.L_x_1002:
[----:B------:R-:W-:Y:S05]  /*2ff0*/  BSYNC B1 ;  /* 0x0000000000017941 */ /* 0x000fea0003800000 */
.L_x_1001:
[----:B0----5:R-:W-:Y:S01]  /*3000*/  HADD2.F32 R11, -RZ, R5.H0_H0 ;  /* 0x20000005ff0b7230 */ /* 0x021fe20000004100 */
[----:B------:R-:W-:Y:S01]  /*3010*/  IADD3 R10, P4, R6, UR42, RZ ;  /* 0x0000002a060a7c10 */ /* 0x000fe2000ff9e0ff */
[----:B------:R-:W-:Y:S01]  /*3020*/  BSSY B1, `(.L_x_1003) ;  /* 0x000000c000017945 */ /* 0x000fe20003800000 */
[----:B------:R-:W-:Y:S02]  /*3030*/  ISETP.GT.AND P1, PT, R3, 0x19, PT ;  /* 0x000000190300780c */ /* 0x000fe40003f24270 */
[----:B------:R-:W-:Y:S02]  /*3040*/  FMUL R11, R11, R88 ;  /* 0x000000580b0b7220 */ /* 0x000fe40000400000 */
[----:B------:R-:W-:Y:S02]  /*3050*/  ISETP.GT.AND P3, PT, R4, RZ, P1 ;  /* 0x000000ff0400720c */ /* 0x000fe40000f64270 */
[----:B------:R-:W-:-:S05]  /*3060*/  FFMA R11, R36, R23, R11 ;  /* 0x00000017240b7223 */ /* 0x000fca000000000b */
[----:B------:R-:W-:Y:S02]  /*3070*/  F2FP.F16.F32.PACK_AB R12, RZ, R11 ;  /* 0x0000000bff0c723e */ /* 0x000fe400000000ff */
[----:B------:R-:W-:Y:S02]  /*3080*/  IADD3.X R11, R7, UR41, RZ, P4, !PT ;  /* 0x00000029070b7c10 */ /* 0x000fe4000a7fe4ff */
[----:B----4-:R-:W-:-:S03]  /*3090*/  IADD3 R26, P4, R30, UR40, RZ ;  /* 0x000000281e1a7c10 */ /* 0x010fc6000ff9e0ff */
[----:B------:R0:W-:Y:S01]  /*30a0*/  @P2 STG.E.U16 desc[UR52][R10.64], R12 ;  /* 0x0000000c0a002986 */ /* 0x0001e2000c101534 */
[----:B------:R-:W-:Y:S01]  /*30b0*/  IADD3.X R27, R31, UR39, RZ, P4, !PT ;  /* 0x000000271f1b7c10 */ /* 0x000fe2000a7fe4ff */
[----:B------:R-:W-:Y:S08]  /*30c0*/  @!P3 BRA `(.L_x_1004) ;  /* 0x000000000004b947 */ /* 0x000ff00003800000 */
[----:B------:R4:W5:Y:S02]  /*30d0*/  LDG.E.LTC128B.U16 R5, desc[UR52][R26.64] ;  /* 0x000000341a057981 */ /* 0x000964000c1e1520 */
.L_x_1004:
[----:B------:R-:W-:Y:S05]  /*30e0*/  BSYNC B1 ;  /* 0x0000000000017941 */ /* 0x000fea0003800000 */
.L_x_1003:
        /* <DEDUP_REMOVED lines=13> */
.L_x_1006:
[----:B------:R-:W-:Y:S05]  /*31c0*/  BSYNC B1 ;  /* 0x0000000000017941 */ /* 0x000fea0003800000 */
.L_x_1005:
[----:B0----5:R-:W-:Y:S01]  /*31d0*/  HADD2.F32 R15, -RZ, R5.H0_H0 ;  /* 0x20000005ff0f7230 */ /* 0x021fe20000004100 */
[----:B------:R-:W-:Y:S01]  /*31e0*/  IADD3 R6, P2, R6, UR44, RZ ;  /* 0x0000002c06067c10 */ /* 0x000fe2000ff5e0ff */
        /* <DEDUP_REMOVED lines=12> */
.L_x_1008:
[----:B------:R-:W-:Y:S05]  /*32b0*/  BSYNC B1 ;  /* 0x0000000000017941 */ /* 0x000fea0003800000 */
.L_x_1007:
        /* <DEDUP_REMOVED lines=9> */
[----:B---3--:R-:W-:-:S03]  /*3350*/  IADD3 R28, P3, R24, UR40, RZ ;  /* 0x00000028181c7c10 */ /* 0x008fc6000ff7e0ff */
[----:B------:R0:W-:Y:S01]  /*3360*/  @P1 STG.E.U16 desc[UR52][R6.64], R39 ;  /* 0x0000002706001986 */ /* 0x0001e2000c101534 */
[----:B------:R-:W-:Y:S01]  /*3370*/  IADD3.X R29, R25, UR39, RZ, P3, !PT ;  /* 0x00000027191d7c10 */ /* 0x000fe20009ffe4ff */
[----:B------:R-:W-:Y:S08]  /*3380*/  @!P2 BRA `(.L_x_1010) ;  /* 0x000000000004a947 */ /* 0x000ff00003800000 */
[----:B------:R3:W5:Y:S02]  /*3390*/  LDG.E.LTC128B.U16 R5, desc[UR52][R28.64] ;  /* 0x000000341c057981 */ /* 0x000764000c1e1520 */
.L_x_1010:
[----:B------:R-:W-:Y:S05]  /*33a0*/  BSYNC B1 ;  /* 0x0000000000017941 */ /* 0x000fea0003800000 */
.L_x_1009:
        /* <DEDUP_REMOVED lines=9> */
[----:B--2---:R-:W-:-:S03]  /*3440*/  IADD3 R30, P4, R26, UR40, RZ ;  /* 0x000000281a1e7c10 */ /* 0x004fc6000ff9e0ff */
[----:B------:R0:W-:Y:S01]  /*3450*/  @P2 STG.E.U16 desc[UR52][R6.64], R8 ;  /* 0x0000000806002986 */ /* 0x0001e2000c101534 */
[----:B------:R-:W-:Y:S01]  /*3460*/  IADD3.X R31, R27, UR39, RZ, P4, !PT ;  /* 0x000000271b1f7c10 */ /* 0x000fe2000a7fe4ff */
[----:B------:R-:W-:Y:S08]  /*3470*/  @!P3 BRA `(.L_x_1012) ;  /* 0x000000000004b947 */ /* 0x000ff00003800000 */
[----:B------:R2:W5:Y:S02]  /*3480*/  LDG.E.LTC128B.U16 R5, desc[UR52][R30.64] ;  /* 0x000000341e057981 */ /* 0x000564000c1e1520 */
.L_x_1012:
[----:B------:R-:W-:Y:S05]  /*3490*/  BSYNC B1 ;  /* 0x0000000000017941 */ /* 0x000fea0003800000 */
.L_x_1011:
        /* <DEDUP_REMOVED lines=13> */
.L_x_1014:
[----:B------:R-:W-:Y:S05]  /*3570*/  BSYNC B1 ;  /* 0x0000000000017941 */ /* 0x000fea0003800000 */
.L_x_1013:
        /* <DEDUP_REMOVED lines=14> */
.L_x_1016:
[----:B------:R-:W-:Y:S05]  /*3660*/  BSYNC B1 ;  /* 0x0000000000017941 */ /* 0x000fea0003800000 */
.L_x_1015:
        /* <DEDUP_REMOVED lines=14> */
.L_x_1018:
[----:B------:R-:W-:Y:S05]  /*3750*/  BSYNC B1 ;  /* 0x0000000000017941 */ /* 0x000fea0003800000 */
.L_x_1017:
        /* <DEDUP_REMOVED lines=14> */
.L_x_1020:
[----:B------:R-:W-:Y:S05]  /*3840*/  BSYNC B1 ;  /* 0x0000000000017941 */ /* 0x000fea0003800000 */
.L_x_1019:
        /* <DEDUP_REMOVED lines=13> */
.L_x_1022:
[----:B------:R-:W-:Y:S05]  /*3920*/  BSYNC B1 ;  /* 0x0000000000017941 */ /* 0x000fea0003800000 */
.L_x_1021:
        /* <DEDUP_REMOVED lines=14> */
.L_x_1024:
[----:B------:R-:W-:Y:S05]  /*3a10*/  BSYNC B1 ;  /* 0x0000000000017941 */ /* 0x000fea0003800000 */
.L_x_1023:
        /* <DEDUP_REMOVED lines=14> */
.L_x_1026:
[----:B------:R-:W-:Y:S05]  /*3b00*/  BSYNC B1 ;  /* 0x0000000000017941 */ /* 0x000fea0003800000 */
.L_x_1025:
        /* <DEDUP_REMOVED lines=14> */
.L_x_1028:
[----:B------:R-:W-:Y:S05]  /*3bf0*/  BSYNC B1 ;  /* 0x0000000000017941 */ /* 0x000fea0003800000 */
.L_x_1027:
        /* <DEDUP_REMOVED lines=13> */
.L_x_1030:
[----:B------:R-:W-:Y:S05]  /*3cd0*/  BSYNC B1 ;  /* 0x0000000000017941 */ /* 0x000fea0003800000 */
.L_x_1029:
        /* <DEDUP_REMOVED lines=14> */
.L_x_1032:
[----:B------:R-:W-:Y:S05]  /*3dc0*/  BSYNC B1 ;  /* 0x0000000000017941 */ /* 0x000fea0003800000 */
.L_x_1031:
        /* <DEDUP_REMOVED lines=14> */
.L_x_1034:
[----:B------:R-:W-:Y:S05]  /*3eb0*/  BSYNC B1 ;  /* 0x0000000000017941 */ /* 0x000fea0003800000 */
.L_x_1033:
        /* <DEDUP_REMOVED lines=14> */
.L_x_1036:
[----:B------:R-:W-:Y:S05]  /*3fa0*/  BSYNC B1 ;  /* 0x0000000000017941 */ /* 0x000fea0003800000 */
.L_x_1035:
        /* <DEDUP_REMOVED lines=13> */
.L_x_1038:
[----:B------:R-:W-:Y:S05]  /*4080*/  BSYNC B1 ;  /* 0x0000000000017941 */ /* 0x000fea0003800000 */
.L_x_1037:
        /* <DEDUP_REMOVED lines=14> */
.L_x_1040:
[----:B------:R-:W-:Y:S05]  /*4170*/  BSYNC B1 ;  /* 0x0000000000017941 */ /* 0x000fea0003800000 */
.L_x_1039:
        /* <DEDUP_REMOVED lines=14> */
.L_x_1042:
[----:B------:R-:W-:Y:S05]  /*4260*/  BSYNC B1 ;  /* 0x0000000000017941 */ /* 0x000fea0003800000 */
.L_x_1041:
        /* <DEDUP_REMOVED lines=14> */
.L_x_1044:
[----:B------:R-:W-:Y:S05]  /*4350*/  BSYNC B1 ;  /* 0x0000000000017941 */ /* 0x000fea0003800000 */
.L_x_1043:
        /* <DEDUP_REMOVED lines=13> */
.L_x_1046:
[----:B------:R-:W-:Y:S05]  /*4430*/  BSYNC B1 ;  /* 0x0000000000017941 */ /* 0x000fea0003800000 */
.L_x_1045:
        /* <DEDUP_REMOVED lines=14> */
.L_x_1048:
[----:B------:R-:W-:Y:S05]  /*4520*/  BSYNC B1 ;  /* 0x0000000000017941 */ /* 0x000fea0003800000 */
.L_x_1047:
        /* <DEDUP_REMOVED lines=14> */
.L_x_1050:
[----:B------:R-:W-:Y:S05]  /*4610*/  BSYNC B1 ;  /* 0x0000000000017941 */ /* 0x000fea0003800000 */
.L_x_1049:
        /* <DEDUP_REMOVED lines=14> */
.L_x_1052:
[----:B------:R-:W-:Y:S05]  /*4700*/  BSYNC B1 ;  /* 0x0000000000017941 */ /* 0x000fea0003800000 */
.L_x_1051:
        /* <DEDUP_REMOVED lines=13> */
.L_x_1054:
[----:B------:R-:W-:Y:S05]  /*47e0*/  BSYNC B1 ;  /* 0x0000000000017941 */ /* 0x000fea0003800000 */
.L_x_1053:
        /* <DEDUP_REMOVED lines=14> */
.L_x_1056:
[----:B------:R-:W-:Y:S05]  /*48d0*/  BSYNC B1 ;  /* 0x0000000000017941 */ /* 0x000fea0003800000 */
.L_x_1055:
        /* <DEDUP_REMOVED lines=14> */
.L_x_1058:
[----:B------:R-:W-:Y:S05]  /*49c0*/  BSYNC B1 ;  /* 0x0000000000017941 */ /* 0x000fea0003800000 */
.L_x_1057:
        /* <DEDUP_REMOVED lines=14> */
.L_x_1060:
[----:B------:R-:W-:Y:S05]  /*4ab0*/  BSYNC B1 ;  /* 0x0000000000017941 */ /* 0x000fea0003800000 */
.L_x_1059:
        /* <DEDUP_REMOVED lines=13> */
.L_x_1062:
[----:B------:R-:W-:Y:S05]  /*4b90*/  BSYNC B1 ;  /* 0x0000000000017941 */ /* 0x000fea0003800000 */
.L_x_1061:
        /* <DEDUP_REMOVED lines=14> */
.L_x_1064:
[----:B------:R-:W-:Y:S05]  /*4c80*/  BSYNC B1 ;  /* 0x0000000000017941 */ /* 0x000fea0003800000 */
.L_x_1063:
        /* <DEDUP_REMOVED lines=14> */
.L_x_1066:
[----:B------:R-:W-:Y:S05]  /*4d70*/  BSYNC B1 ;  /* 0x0000000000017941 */ /* 0x000fea0003800000 */
.L_x_1065:
        /* <DEDUP_REMOVED lines=14> */
.L_x_1068:
[----:B------:R-:W-:Y:S05]  /*4e60*/  BSYNC B1 ;  /* 0x0000000000017941 */ /* 0x000fea0003800000 */
.L_x_1067:
        /* <DEDUP_REMOVED lines=13> */
.L_x_1070:
[----:B------:R-:W-:Y:S05]  /*4f40*/  BSYNC B1 ;  /* 0x0000000000017941 */ /* 0x000fea0003800000 */
.L_x_1069:
        /* <DEDUP_REMOVED lines=14> */
.L_x_1072:
[----:B------:R-:W-:Y:S05]  /*5030*/  BSYNC B1 ;  /* 0x0000000000017941 */ /* 0x000fea0003800000 */
.L_x_1071:
        /* <DEDUP_REMOVED lines=14> */
.L_x_1074:
[----:B------:R-:W-:Y:S05]  /*5120*/  BSYNC B1 ;  /* 0x0000000000017941 */ /* 0x000fea0003800000 */
.L_x_1073:
        /* <DEDUP_REMOVED lines=14> */
.L_x_1076:
[----:B------:R-:W-:Y:S05]  /*5210*/  BSYNC B1 ;  /* 0x0000000000017941 */ /* 0x000fea0003800000 */
.L_x_1075:
        /* <DEDUP_REMOVED lines=13> */
.L_x_1078:
[----:B------:R-:W-:Y:S05]  /*52f0*/  BSYNC B1 ;  /* 0x0000000000017941 */ /* 0x000fea0003800000 */
.L_x_1077:
        /* <DEDUP_REMOVED lines=14> */
.L_x_1080:
[----:B------:R-:W-:Y:S05]  /*53e0*/  BSYNC B1 ;  /* 0x0000000000017941 */ /* 0x000fea0003800000 */
.L_x_1079:
        /* <DEDUP_REMOVED lines=14> */
.L_x_1082:
[----:B------:R-:W-:Y:S05]  /*54d0*/  BSYNC B1 ;  /* 0x0000000000017941 */ /* 0x000fea0003800000 */
.L_x_1081:
        /* <DEDUP_REMOVED lines=14> */
.L_x_1084:
[----:B------:R-:W-:Y:S05]  /*55c0*/  BSYNC B1 ;  /* 0x0000000000017941 */ /* 0x000fea0003800000 */
.L_x_1083:
        /* <DEDUP_REMOVED lines=13> */
.L_x_1086:
[----:B------:R-:W-:Y:S05]  /*56a0*/  BSYNC B1 ;  /* 0x0000000000017941 */ /* 0x000fea0003800000 */
.L_x_1085:
        /* <DEDUP_REMOVED lines=14> */
.L_x_1088:
[----:B------:R-:W-:Y:S05]  /*5790*/  BSYNC B1 ;  /* 0x0000000000017941 */ /* 0x000fea0003800000 */
.L_x_1087:
        /* <DEDUP_REMOVED lines=14> */
.L_x_1090:
[----:B------:R-:W-:Y:S05]  /*5880*/  BSYNC B1 ;  /* 0x0000000000017941 */ /* 0x000fea0003800000 */
.L_x_1089:
        /* <DEDUP_REMOVED lines=14> */
.L_x_1092:
[----:B------:R-:W-:Y:S05]  /*5970*/  BSYNC B1 ;  /* 0x0000000000017941 */ /* 0x000fea0003800000 */
.L_x_1091:
        /* <DEDUP_REMOVED lines=13> */
.L_x_1094:
[----:B------:R-:W-:Y:S05]  /*5a50*/  BSYNC B1 ;  /* 0x0000000000017941 */ /* 0x000fea0003800000 */
.L_x_1093:
        /* <DEDUP_REMOVED lines=14> */
.L_x_1096:
[----:B------:R-:W-:Y:S05]  /*5b40*/  BSYNC B1 ;  /* 0x0000000000017941 */ /* 0x000fea0003800000 */
.L_x_1095:
        /* <DEDUP_REMOVED lines=8> */
[----:B------:R-:W-:-:S05]  /*5bd0*/  IADD3.X R11, R13, UR46, RZ, P3, !PT ;  /* 0x0000002e0d0b7c10 */ /* 0x000fca0009ffe4ff */
[----:B------:R0:W-:Y:S01]  /*5be0*/  @P1 STG.E.U16 desc[UR52][R10.64], R83 ;  /* 0x000000530a001986 */ /* 0x0001e2000c101534 */
[----:B------:R-:W-:Y:S05]  /*5bf0*/  @!P2 BRA `(.L_x_1098) ;  /* 0x00000000000ca947 */ /* 0x000fea0003800000 */
[----:B0-----:R-:W-:-:S04]  /*5c00*/  IADD3 R10, P1, R28, UR40, RZ ;  /* 0x000000281c0a7c10 */ /* 0x001fc8000ff3e0ff */
[----:B------:R-:W-:-:S05]  /*5c10*/  IADD3.X R11, R29, UR39, RZ, P1, !PT ;  /* 0x000000271d0b7c10 */ /* 0x000fca0008ffe4ff */
[----:B------:R0:W5:Y:S04]  /*5c20*/  LDG.E.LTC128B.U16 R5, desc[UR52][R10.64] ;  /* 0x000000340a057981 */ /* 0x000168000c1e1520 */
.L_x_1098:
[----:B------:R-:W-:Y:S05]  /*5c30*/  BSYNC B1 ;  /* 0x0000000000017941 */ /* 0x000fea0003800000 */
.L_x_1097:
        /* <DEDUP_REMOVED lines=8> */
[----:B------:R-:W-:-:S05]  /*5cc0*/  IADD3.X R11, R7, UR41, RZ, P4, !PT ;  /* 0x00000029070b7c10 */ /* 0x000fca000a7fe4ff */
[----:B------:R0:W-:Y:S01]  /*5cd0*/  @P2 STG.E.U16 desc[UR52][R10.64], R3 ;  /* 0x000000030a002986 */ /* 0x0001e2000c101534 */
[----:B------:R-:W-:Y:S05]  /*5ce0*/  @!P3 BRA `(.L_x_1100) ;  /* 0x00000000000cb947 */ /* 0x000fea0003800000 */
[----:B0-----:R-:W-:-:S04]  /*5cf0*/  IADD3 R10, P2, R30, UR40, RZ ;  /* 0x000000281e0a7c10 */ /* 0x001fc8000ff5e0ff */
[----:B------:R-:W-:-:S05]  /*5d00*/  IADD3.X R11, R31, UR39, RZ, P2, !PT ;  /* 0x000000271f0b7c10 */ /* 0x000fca00097fe4ff */
[----:B------:R0:W5:Y:S04]  /*5d10*/  LDG.E.LTC128B.U16 R5, desc[UR52][R10.64] ;  /* 0x000000340a057981 */ /* 0x000168000c1e1520 */
.L_x_1100:
[----:B------:R-:W-:Y:S05]  /*5d20*/  BSYNC B1 ;  /* 0x0000000000017941 */ /* 0x000fea0003800000 */
.L_x_1099:
[----:B0----5:R-:W-:Y:S01]  /*5d30*/  HADD2.F32 R3, -RZ, R5.H0_H0 ;  /* 0x20000005ff037230 */ /* 0x021fe20000004100 */
[----:B------:R-:W-:Y:S01]  /*5d40*/  ISETP.GT.AND P0, PT, R4, 0x8, P0 ;  /* 0x000000080400780c */ /* 0x000fe20000704270 */
[----:B------:R-:W-:Y:S03]  /*5d50*/  BSSY B1, `(.L_x_1101) ;  /* 0x000000c000017945 */ /* 0x000fe60003800000 */
[----:B------:R-:W-:Y:S01]  /*5d60*/  FMUL R10, R3, R88 ;  /* 0x00000058030a7220 */ /* 0x000fe20000400000 */
[----:B------:R-:W-:-:S03]  /*5d70*/  PRMT R3, R5, 0x7610, R3 ;  /* 0x0000761005037816 */ /* 0x000fc60000000003 */
        /* <DEDUP_REMOVED lines=9> */
.L_x_1102:
[----:B------:R-:W-:Y:S05]  /*5e10*/  BSYNC B1 ;  /* 0x0000000000017941 */ /* 0x000fea0003800000 */
.L_x_1101:
[----:B-----5:R-:W-:Y:S01]  /*5e20*/  HADD2.F32 R5, -RZ, R3.H0_H0 ;  /* 0x20000003ff057230 */ /* 0x020fe20000004100 */
[----:B------:R-:W-:Y:S01]  /*5e30*/  ISETP.GT.AND P1, PT, R4, 0x8, P1 ;  /* 0x000000080400780c */ /* 0x000fe20000f24270 */
[----:B------:R-:W-:Y:S01]  /*5e40*/  BSSY B1, `(.L_x_1103) ;  /* 0x000000b000017945 */ /* 0x000fe20003800000 */
[----:B------:R-:W-:Y:S02]  /*5e50*/  IADD3 R6, P2, R6, UR44, RZ ;  /* 0x0000002c06067c10 */ /* 0x000fe4000ff5e0ff */
[----:B------:R-:W-:Y:S02]  /*5e60*/  FMUL R5, R5, R88 ;  /* 0x0000005805057220 */ /* 0x000fe40000400000 */
[----:B------:R-:W-:Y:S02]  /*5e70*/  IADD3.X R7, R7, UR46, RZ, P2, !PT ;  /* 0x0000002e07077c10 */ /* 0x000fe400097fe4ff */
[----:B------:R-:W-:-:S05]  /*5e80*/  FFMA R5, R86, R23, R5 ;  /* 0x0000001756057223 */ /* 0x000fca0000000005 */
[----:B------:R-:W-:-:S05]  /*5e90*/  F2FP.F16.F32.PACK_AB R5, RZ, R5 ;  /* 0x00000005ff05723e */ /* 0x000fca00000000ff */
[----:B------:R1:W-:Y:S01]  /*5ea0*/  @P0 STG.E.U16 desc[UR52][R6.64], R5 ;  /* 0x0000000506000986 */ /* 0x0003e2000c101534 */
[----:B------:R-:W-:-:S04]  /*5eb0*/  IADD3 R4, P0, R30, UR43, RZ ;  /* 0x0000002b1e047c10 */ /* 0x000fc8000ff1e0ff */
[----:B-1----:R-:W-:Y:S01]  /*5ec0*/  IADD3.X R5, R31, UR45, RZ, P0, !PT ;  /* 0x0000002d1f057c10 */ /* 0x002fe200087fe4ff */
[----:B------:R-:W-:Y:S08]  /*5ed0*/  @!P1 BRA `(.L_x_1104) ;  /* 0x0000000000049947 */ /* 0x000ff00003800000 */
[----:B------:R1:W5:Y:S02]  /*5ee0*/  LDG.E.LTC128B.U16 R3, desc[UR52][R4.64] ;  /* 0x0000003404037981 */ /* 0x000364000c1e1520 */
.L_x_1104:
[----:B------:R-:W-:Y:S05]  /*5ef0*/  BSYNC B1 ;  /* 0x0000000000017941 */ /* 0x000fea0003800000 */
.L_x_1103:
[----:B------:R-:W-:Y:S05]  /*5f00*/  @!P1 BRA `(.L_x_1105) ;  /* 0x00000018008c9947 */ /* 0x000fea0003800000 */
[----:B-----5:R-:W-:-:S05]  /*5f10*/  HADD2.F32 R3, -RZ, R3.H0_H0 ;  /* 0x20000003ff037230 */ /* 0x020fca0000004100 */
[----:B-1----:R-:W-:-:S04]  /*5f20*/  FMUL R4, R3, R88 ;  /* 0x0000005803047220 */ /* 0x002fc80000400000 */
[----:B------:R-:W-:Y:S01]  /*5f30*/  FFMA R87, R87, R23, R4 ;  /* 0x0000001757577223 */ /* 0x000fe20000000004 */
[----:B------:R-:W-:-:S04]  /*5f40*/  IADD3 R4, P0, R8, UR44, RZ ;  /* 0x0000002c08047c10 */ /* 0x000fc8000ff1e0ff */
[----:B------:R-:W-:Y:S02]  /*5f50*/  F2FP.F16.F32.PACK_AB R87, RZ, R87 ;  /* 0x00000057ff57723e */ /* 0x000fe400000000ff */
[----:B------:R-:W-:-:S05]  /*5f60*/  IADD3.X R5, R9, UR46, RZ, P0, !PT ;  /* 0x0000002e09057c10 */ /* 0x000fca00087fe4ff */
[----:B------:R1:W-:Y:S01]  /*5f70*/  STG.E.U16 desc[UR52][R4.64], R87 ;  /* 0x0000005704007986 */ /* 0x0003e2000c101534 */
[----:B------:R-:W-:Y:S05]  /*5f80*/  BRA `(.L_x_1105) ;  /* 0x00000018006c7947 */ /* 0x000fea0003800000 */
.L_x_978:
[----:B------:R-:W-:Y:S01]  /*5f90*/  ULDC.64 UR4, c[0x0][0x5c0] ;  /* 0x0001700000047ab9 */ /* 0x000fe20000000a00 */
[-C--:B------:R-:W-:Y:S01]  /*5fa0*/  FMUL R24, R24, R23.reuse ;  /* 0x0000001718187220 */ /* 0x080fe20000400000 */
[----:B------:R-:W-:Y:S01]  /*5fb0*/  LEA R6, P3, R14, UR4, 0x1 ;  /* 0x000000040e067c11 */ /* 0x000fe2000f8608ff */
[-C--:B------:R-:W-:Y:S01]  /*5fc0*/  FMUL R25, R25, R23.reuse ;  /* 0x0000001719197220 */ /* 0x080fe20000400000 */
[----:B------:R-:W-:Y:S01]  /*5fd0*/  ISETP.GT.AND P1, PT, R3, 0x1, PT ;  /* 0x000000010300780c */ /* 0x000fe20003f24270 */
[-C--:B------:R-:W-:Y:S01]  /*5fe0*/  FMUL R26, R26, R23.reuse ;  /* 0x000000171a1a7220 */ /* 0x080fe20000400000 */
[----:B------:R-:W-:Y:S01]  /*5ff0*/  F2FP.F16.F32.PACK_AB R24, RZ, R24 ;  /* 0x00000018ff18723e */ /* 0x000fe200000000ff */
[-C--:B------:R-:W-:Y:S01]  /*6000*/  FMUL R27, R27, R23.reuse ;  /* 0x000000171b1b7220 */ /* 0x080fe20000400000 */
[----:B------:R-:W-:Y:S01]  /*6010*/  LEA.HI.X R7, R14, UR5, R109, 0x1, P3 ;  /* 0x000000050e077c11 */ /* 0x000fe200098f0c6d */
[-C--:B------:R-:W-:Y:S01]  /*6020*/  FMUL R28, R28, R23.reuse ;  /* 0x000000171c1c7220 */ /* 0x080fe20000400000 */
[C---:B------:R-:W-:Y:S01]  /*6030*/  ISETP.GT.AND P3, PT, R4.reuse, RZ, P1 ;  /* 0x000000ff0400720c */ /* 0x040fe20000f64270 */
[-C--:B------:R-:W-:Y:S01]  /*6040*/  FMUL R29, R29, R23.reuse ;  /* 0x000000171d1d7220 */ /* 0x080fe20000400000 */
[----:B------:R-:W-:Y:S01]  /*6050*/  ISETP.GT.AND P0, PT, R4, 0x8, P0 ;  /* 0x000000080400780c */ /* 0x000fe20000704270 */
[----:B------:R-:W-:Y:S01]  /*6060*/  @P2 STG.E.U16 desc[UR52][R6.64], R24 ;  /* 0x0000001806002986 */ /* 0x000fe2000c101534 */
[----:B------:R-:W-:Y:S01]  /*6070*/  LEA R8, P4, R110, R6, 0x1 ;  /* 0x000000066e087211 */ /* 0x000fe200078808ff */
[-C--:B------:R-:W-:Y:S01]  /*6080*/  FMUL R30, R30, R23.reuse ;  /* 0x000000171e1e7220 */ /* 0x080fe20000400000 */
[----:B------:R-:W-:Y:S01]  /*6090*/  ISETP.GT.AND P2, PT, R4, 0x8, P1 ;  /* 0x000000080400780c */ /* 0x000fe20000f44270 */
[----:B------:R-:W-:Y:S01]  /*60a0*/  FMUL R31, R31, R23 ;  /* 0x000000171f1f7220 */ /* 0x000fe20000400000 */
[----:B------:R-:W-:Y:S01]  /*60b0*/  LEA.HI.X R9, R110, R7, R111, 0x1, P4 ;  /* 0x000000076e097211 */ /* 0x000fe200020f0c6f */
[----:B------:R-:W-:Y:S01]  /*60c0*/  FMUL R32, R32, R23 ;  /* 0x0000001720207220 */ /* 0x000fe20000400000 */
[----:B------:R-:W-:Y:S01]  /*60d0*/  F2FP.F16.F32.PACK_AB R25, RZ, R25 ;  /* 0x00000019ff19723e */ /* 0x000fe200000000ff */
[-C--:B------:R-:W-:Y:S01]  /*60e0*/  FMUL R33, R33, R23.reuse ;  /* 0x0000001721217220 */ /* 0x080fe20000400000 */
[----:B------:R-:W-:Y:S01]  /*60f0*/  F2FP.F16.F32.PACK_AB R26, RZ, R26 ;  /* 0x0000001aff1a723e */ /* 0x000fe200000000ff */
[----:B------:R-:W-:Y:S01]  /*6100*/  FMUL R34, R34, R23 ;  /* 0x0000001722227220 */ /* 0x000fe20000400000 */
[----:B------:R-:W-:Y:S01]  /*6110*/  F2FP.F16.F32.PACK_AB R27, RZ, R27 ;  /* 0x0000001bff1b723e */ /* 0x000fe200000000ff */
[----:B------:R-:W-:Y:S01]  /*6120*/  @P3 STG.E.U16 desc[UR52][R8.64], R25 ;  /* 0x0000001908003986 */ /* 0x000fe2000c101534 */
[----:B------:R-:W-:Y:S01]  /*6130*/  ISETP.GT.AND P1, PT, R3, 0x8, PT ;  /* 0x000000080300780c */ /* 0x000fe20003f24270 */
[-C--:B------:R-:W-:Y:S01]  /*6140*/  FMUL R35, R35, R23.reuse ;  /* 0x0000001723237220 */ /* 0x080fe20000400000 */
[----:B------:R-:W-:Y:S01]  /*6150*/  IADD3 R10, P4, R6, UR42, RZ ;  /* 0x0000002a060a7c10 */ /* 0x000fe2000ff9e0ff */
[----:B------:R0:W-:Y:S01]  /*6160*/  @P0 STG.E.U16 desc[UR52][R6.64+0x10], R26 ;  /* 0x0000101a06000986 */ /* 0x0001e2000c101534 */
[----:B------:R-:W-:Y:S01]  /*6170*/  ISETP.GT.AND P0, PT, R3, 0x9, PT ;  /* 0x000000090300780c */ /* 0x000fe20003f04270 */
[-C--:B------:R-:W-:Y:S01]  /*6180*/  FMUL R36, R36, R23.reuse ;  /* 0x0000001724247220 */ /* 0x080fe20000400000 */
[C---:B------:R-:W-:Y:S01]  /*6190*/  ISETP.GT.AND P3, PT, R4.reuse, RZ, P1 ;  /* 0x000000ff0400720c */ /* 0x040fe20000f64270 */
[----:B------:R1:W-:Y:S01]  /*61a0*/  @P2 STG.E.U16 desc[UR52][R8.64+0x10], R27 ;  /* 0x0000101b08002986 */ /* 0x0003e2000c101534 */
[----:B------:R-:W-:Y:S01]  /*61b0*/  ISETP.GT.AND P2, PT, R4, RZ, P0 ;  /* 0x000000ff0400720c */ /* 0x000fe20000744270 */
[-C--:B------:R-:W-:Y:S01]  /*61c0*/  FMUL R37, R37, R23.reuse ;  /* 0x0000001725257220 */ /* 0x080fe20000400000 */
[----:B------:R-:W-:Y:S01]  /*61d0*/  IADD3.X R11, R7, UR41, RZ, P4, !PT ;  /* 0x00000029070b7c10 */ /* 0x000fe2000a7fe4ff */
[-C--:B------:R-:W-:Y:S01]  /*61e0*/  FMUL R38, R38, R23.reuse ;  /* 0x0000001726267220 */ /* 0x080fe20000400000 */
[----:B------:R-:W-:Y:S01]  /*61f0*/  IADD3 R12, P4, R8, UR42, RZ ;  /* 0x0000002a080c7c10 */ /* 0x000fe2000ff9e0ff */
[-C--:B------:R-:W-:Y:S01]  /*6200*/  FMUL R39, R39, R23.reuse ;  /* 0x0000001727277220 */ /* 0x080fe20000400000 */
[----:B------:R-:W-:Y:S01]  /*6210*/  F2FP.F16.F32.PACK_AB R28, RZ, R28 ;  /* 0x0000001cff1c723e */ /* 0x000fe200000000ff */
[----:B------:R-:W-:Y:S01]  /*6220*/  FMUL R40, R40, R23 ;  /* 0x0000001728287220 */ /* 0x000fe20000400000 */
[----:B------:R-:W-:Y:S01]  /*6230*/  F2FP.F16.F32.PACK_AB R29, RZ, R29 ;  /* 0x0000001dff1d723e */ /* 0x000fe200000000ff */
[-C--:B------:R-:W-:Y:S01]  /*6240*/  FMUL R41, R41, R23.reuse ;  /* 0x0000001729297220 */ /* 0x080fe20000400000 */
[----:B------:R-:W-:Y:S01]  /*6250*/  IADD3.X R13, R9, UR41, RZ, P4, !PT ;  /* 0x00000029090d7c10 */ /* 0x000fe2000a7fe4ff */
[----:B------:R-:W-:Y:S01]  /*6260*/  @P3 STG.E.U16 desc[UR52][R10.64], R28 ;  /* 0x0000001c0a003986 */ /* 0x000fe2000c101534 */
[----:B------:R-:W-:Y:S01]  /*6270*/  ISETP.GT.AND P1, PT, R4, 0x8, P1 ;  /* 0x000000080400780c */ /* 0x000fe20000f24270 */
[-C--:B------:R-:W-:Y:S01]  /*6280*/  FMUL R42, R42, R23.reuse ;  /* 0x000000172a2a7220 */ /* 0x080fe20000400000 */
[----:B0-----:R-:W-:Y:S01]  /*6290*/  IADD3 R6, P3, R6, UR44, RZ ;  /* 0x0000002c06067c10 */ /* 0x001fe2000ff7e0ff */
[----:B------:R-:W-:Y:S01]  /*62a0*/  @P2 STG.E.U16 desc[UR52][R12.64], R29 ;  /* 0x0000001d0c002986 */ /* 0x000fe2000c101534 */
[----:B------:R-:W-:Y:S01]  /*62b0*/  ISETP.GT.AND P2, PT, R4, 0x8, P0 ;  /* 0x000000080400780c */ /* 0x000fe20000744270 */
[-C--:B------:R-:W-:Y:S01]  /*62c0*/  FMUL R43, R43, R23.reuse ;  /* 0x000000172b2b7220 */ /* 0x080fe20000400000 */
[----:B------:R-:W-:Y:S01]  /*62d0*/  ISETP.GT.AND P0, PT, R3, 0x10, PT ;  /* 0x000000100300780c */ /* 0x000fe20003f04270 */
[-C--:B------:R-:W-:Y:S01]  /*62e0*/  FMUL R44, R44, R23.reuse ;  /* 0x000000172c2c7220 */ /* 0x080fe20000400000 */
[----:B------:R-:W-:Y:S01]  /*62f0*/  IADD3.X R7, R7, UR46, RZ, P3, !PT ;  /* 0x0000002e07077c10 */ /* 0x000fe20009ffe4ff */
[-C--:B------:R-:W-:Y:S01]  /*6300*/  FMUL R45, R45, R23.reuse ;  /* 0x000000172d2d7220 */ /* 0x080fe20000400000 */
[----:B-1----:R-:W-:Y:S01]  /*6310*/  IADD3 R8, P4, R8, UR44, RZ ;  /* 0x0000002c08087c10 */ /* 0x002fe2000ff9e0ff */
[-C--:B------:R-:W-:Y:S01]  /*6320*/  FMUL R46, R46, R23.reuse ;  /* 0x000000172e2e7220 */ /* 0x080fe20000400000 */
[----:B------:R-:W-:Y:S01]  /*6330*/  F2FP.F16.F32.PACK_AB R30, RZ, R30 ;  /* 0x0000001eff1e723e */ /* 0x000fe200000000ff */
[-C--:B------:R-:W-:Y:S01]  /*6340*/  FMUL R47, R47, R23.reuse ;  /* 0x000000172f2f7220 */ /* 0x080fe20000400000 */
[----:B------:R-:W-:Y:S01]  /*6350*/  ISETP.GT.AND P3, PT, R4, RZ, P0 ;  /* 0x000000ff0400720c */ /* 0x000fe20000764270 */
[----:B------:R-:W-:Y:S01]  /*6360*/  FMUL R48, R48, R23 ;  /* 0x0000001730307220 */ /* 0x000fe20000400000 */
[----:B------:R-:W-:Y:S01]  /*6370*/  IADD3.X R9, R9, UR46, RZ, P4, !PT ;  /* 0x0000002e09097c10 */ /* 0x000fe2000a7fe4ff */
[----:B------:R0:W-:Y:S01]  /*6380*/  @P1 STG.E.U16 desc[UR52][R6.64], R30 ;  /* 0x0000001e06001986 */ /* 0x0001e2000c101534 */
[----:B------:R-:W-:Y:S01]  /*6390*/  F2FP.F16.F32.PACK_AB R31, RZ, R31 ;  /* 0x0000001fff1f723e */ /* 0x000fe200000000ff */
[-C--:B------:R-:W-:Y:S01]  /*63a0*/  FMUL R49, R49, R23.reuse ;  /* 0x0000001731317220 */ /* 0x080fe20000400000 */
[----:B------:R-:W-:Y:S01]  /*63b0*/  IADD3 R14, P4, R10, UR42, RZ ;  /* 0x0000002a0a0e7c10 */ /* 0x000fe2000ff9e0ff */
[-C--:B------:R-:W-:Y:S01]  /*63c0*/  FMUL R50, R50, R23.reuse ;  /* 0x0000001732327220 */ /* 0x080fe20000400000 */
[----:B------:R-:W-:Y:S01]  /*63d0*/  ISETP.GT.AND P1, PT, R3, 0x11, PT ;  /* 0x000000110300780c */ /* 0x000fe20003f24270 */
[----:B------:R1:W-:Y:S01]  /*63e0*/  @P2 STG.E.U16 desc[UR52][R8.64], R31 ;  /* 0x0000001f08002986 */ /* 0x0003e2000c101534 */
[----:B------:R-:W-:Y:S01]  /*63f0*/  F2FP.F16.F32.PACK_AB R32, RZ, R32 ;  /* 0x00000020ff20723e */ /* 0x000fe200000000ff */
[-C--:B------:R-:W-:Y:S01]  /*6400*/  FMUL R51, R51, R23.reuse ;  /* 0x0000001733337220 */ /* 0x080fe20000400000 */
[----:B------:R-:W-:Y:S01]  /*6410*/  IADD3.X R15, R11, UR41, RZ, P4, !PT ;  /* 0x000000290b0f7c10 */ /* 0x000fe2000a7fe4ff */
[-C--:B------:R-:W-:Y:S01]  /*6420*/  FMUL R52, R52, R23.reuse ;  /* 0x0000001734347220 */ /* 0x080fe20000400000 */
[C---:B------:R-:W-:Y:S01]  /*6430*/  ISETP.GT.AND P2, PT, R4.reuse, RZ, P1 ;  /* 0x000000ff0400720c */ /* 0x040fe20000f44270 */
[-C--:B------:R-:W-:Y:S01]  /*6440*/  FMUL R53, R53, R23.reuse ;  /* 0x0000001735357220 */ /* 0x080fe20000400000 */
[----:B------:R-:W-:Y:S01]  /*6450*/  ISETP.GT.AND P0, PT, R4, 0x8, P0 ;  /* 0x000000080400780c */ /* 0x000fe20000704270 */
[----:B------:R-:W-:Y:S01]  /*6460*/  @P3 STG.E.U16 desc[UR52][R14.64], R32 ;  /* 0x000000200e003986 */ /* 0x000fe2000c101534 */
[----:B0-----:R-:W-:Y:S01]  /*6470*/  IADD3 R6, P3, R12, UR42, RZ ;  /* 0x0000002a0c067c10 */ /* 0x001fe2000ff7e0ff */
[----:B------:R-:W-:Y:S01]  /*6480*/  FMUL R54, R54, R23 ;  /* 0x0000001736367220 */ /* 0x000fe20000400000 */
[----:B------:R-:W-:Y:S01]  /*6490*/  F2FP.F16.F32.PACK_AB R33, RZ, R33 ;  /* 0x00000021ff21723e */ /* 0x000fe200000000ff */
[-C--:B------:R-:W-:Y:S01]  /*64a0*/  FMUL R55, R55, R23.reuse ;  /* 0x0000001737377220 */ /* 0x080fe20000400000 */
[----:B-1----:R-:W-:Y:S01]  /*64b0*/  IADD3 R8, P4, R10, UR44, RZ ;  /* 0x0000002c0a087c10 */ /* 0x002fe2000ff9e0ff */
[-C--:B------:R-:W-:Y:S01]  /*64c0*/  FMUL R56, R56, R23.reuse ;  /* 0x0000001738387220 */ /* 0x080fe20000400000 */
[----:B------:R-:W-:Y:S01]  /*64d0*/  IADD3.X R7, R13, UR41, RZ, P3, !PT ;  /* 0x000000290d077c10 */ /* 0x000fe20009ffe4ff */
[-C--:B------:R-:W-:Y:S01]  /*64e0*/  FMUL R57, R57, R23.reuse ;  /* 0x0000001739397220 */ /* 0x080fe20000400000 */
[----:B------:R-:W-:Y:S01]  /*64f0*/  F2FP.F16.F32.PACK_AB R34, RZ, R34 ;  /* 0x00000022ff22723e */ /* 0x000fe200000000ff */
[-C--:B------:R-:W-:Y:S01]  /*6500*/  FMUL R58, R58, R23.reuse ;  /* 0x000000173a3a7220 */ /* 0x080fe20000400000 */
[----:B------:R-:W-:Y:S01]  /*6510*/  IADD3.X R9, R11, UR46, RZ, P4, !PT ;  /* 0x0000002e0b097c10 */ /* 0x000fe2000a7fe4ff */
[----:B------:R-:W-:Y:S01]  /*6520*/  @P2 STG.E.U16 desc[UR52][R6.64], R33 ;  /* 0x0000002106002986 */ /* 0x000fe2000c101534 */
[----:B------:R-:W-:Y:S01]  /*6530*/  ISETP.GT.AND P1, PT, R4, 0x8, P1 ;  /* 0x000000080400780c */ /* 0x000fe20000f24270 */
[----:B------:R-:W-:Y:S01]  /*6540*/  FMUL R59, R59, R23 ;  /* 0x000000173b3b7220 */ /* 0x000fe20000400000 */
[----:B------:R-:W-:Y:S01]  /*6550*/  F2FP.F16.F32.PACK_AB R35, RZ, R35 ;  /* 0x00000023ff23723e */ /* 0x000fe200000000ff */
[----:B------:R0:W-:Y:S01]  /*6560*/  @P0 STG.E.U16 desc[UR52][R8.64], R34 ;  /* 0x0000002208000986 */ /* 0x0001e2000c101534 */
[----:B------:R-:W-:Y:S01]  /*6570*/  IADD3 R10, P0, R12, UR44, RZ ;  /* 0x0000002c0c0a7c10 */ /* 0x000fe2000ff1e0ff */
[-C--:B------:R-:W-:Y:S01]  /*6580*/  FMUL R60, R60, R23.reuse ;  /* 0x000000173c3c7220 */ /* 0x080fe20000400000 */
[----:B------:R-:W-:Y:S01]  /*6590*/  ISETP.GT.AND P2, PT, R3, 0x18, PT ;  /* 0x000000180300780c */ /* 0x000fe20003f44270 */
[-C--:B------:R-:W-:Y:S01]  /*65a0*/  FMUL R61, R61, R23.reuse ;  /* 0x000000173d3d7220 */ /* 0x080fe20000400000 */
[----:B------:R-:W-:Y:S01]  /*65b0*/  IADD3.X R11, R13, UR46, RZ, P0, !PT ;  /* 0x0000002e0d0b7c10 */ /* 0x000fe200087fe4ff */
[-C--:B------:R-:W-:Y:S01]  /*65c0*/  FMUL R62, R62, R23.reuse ;  /* 0x000000173e3e7220 */ /* 0x080fe20000400000 */
[----:B------:R-:W-:Y:S01]  /*65d0*/  ISETP.GT.AND P0, PT, R3, 0x19, PT ;  /* 0x000000190300780c */ /* 0x000fe20003f04270 */
[-C--:B------:R-:W-:Y:S01]  /*65e0*/  FMUL R63, R63, R23.reuse ;  /* 0x000000173f3f7220 */ /* 0x080fe20000400000 */
[C---:B------:R-:W-:Y:S01]  /*65f0*/  ISETP.GT.AND P3, PT, R4.reuse, RZ, P2 ;  /* 0x000000ff0400720c */ /* 0x040fe20001764270 */
[----:B------:R1:W-:Y:S01]  /*6600*/  @P1 STG.E.U16 desc[UR52][R10.64], R35 ;  /* 0x000000230a001986 */ /* 0x0003e2000c101534 */
[----:B------:R-:W-:Y:S01]  /*6610*/  ISETP.GT.AND P1, PT, R4, RZ, P0 ;  /* 0x000000ff0400720c */ /* 0x000fe20000724270 */
[-C--:B------:R-:W-:Y:S01]  /*6620*/  FMUL R64, R64, R23.reuse ;  /* 0x0000001740407220 */ /* 0x080fe20000400000 */
[----:B0-----:R-:W-:Y:S01]  /*6630*/  IADD3 R8, P4, R14, UR42, RZ ;  /* 0x0000002a0e087c10 */ /* 0x001fe2000ff9e0ff */
[-C--:B------:R-:W-:Y:S01]  /*6640*/  FMUL R65, R65, R23.reuse ;  /* 0x0000001741417220 */ /* 0x080fe20000400000 */
[----:B------:R-:W-:Y:S01]  /*6650*/  F2FP.F16.F32.PACK_AB R36, RZ, R36 ;  /* 0x00000024ff24723e */ /* 0x000fe200000000ff */
[-C--:B------:R-:W-:Y:S01]  /*6660*/  FMUL R66, R66, R23.reuse ;  /* 0x0000001742427220 */ /* 0x080fe20000400000 */
[----:B------:R-:W-:Y:S01]  /*6670*/  IADD3.X R9, R15, UR41, RZ, P4, !PT ;  /* 0x000000290f097c10 */ /* 0x000fe2000a7fe4ff */
[-C--:B------:R-:W-:Y:S01]  /*6680*/  FMUL R67, R67, R23.reuse ;  /* 0x0000001743437220 */ /* 0x080fe20000400000 */
[----:B------:R-:W-:Y:S01]  /*6690*/  IADD3 R12, P4, R6, UR42, RZ ;  /* 0x0000002a060c7c10 */ /* 0x000fe2000ff9e0ff */
[----:B------:R-:W-:Y:S01]  /*66a0*/  FMUL R68, R68, R23 ;  /* 0x0000001744447220 */ /* 0x000fe20000400000 */
[----:B------:R-:W-:Y:S01]  /*66b0*/  F2FP.F16.F32.PACK_AB R37, RZ, R37 ;  /* 0x00000025ff25723e */ /* 0x000fe200000000ff */
[----:B------:R-:W-:Y:S01]  /*66c0*/  @P3 STG.E.U16 desc[UR52][R8.64], R36 ;  /* 0x0000002408003986 */ /* 0x000fe2000c101534 */
[----:B------:R-:W-:Y:S01]  /*66d0*/  IADD3.X R13, R7, UR41, RZ, P4, !PT ;  /* 0x00000029070d7c10 */ /* 0x000fe2000a7fe4ff */
[-C--:B------:R-:W-:Y:S01]  /*66e0*/  FMUL R69, R69, R23.reuse ;  /* 0x0000001745457220 */ /* 0x080fe20000400000 */
[----:B------:R-:W-:Y:S01]  /*66f0*/  ISETP.GT.AND P2, PT, R4, 0x8, P2 ;  /* 0x000000080400780c */ /* 0x000fe20001744270 */
[-C--:B------:R-:W-:Y:S01]  /*6700*/  FMUL R70, R70, R23.reuse ;  /* 0x0000001746467220 */ /* 0x080fe20000400000 */
[----:B-1----:R-:W-:Y:S01]  /*6710*/  IADD3 R10, P3, R14, UR44, RZ ;  /* 0x0000002c0e0a7c10 */ /* 0x002fe2000ff7e0ff */
[----:B------:R-:W-:Y:S01]  /*6720*/  @P1 STG.E.U16 desc[UR52][R12.64], R37 ;  /* 0x000000250c001986 */ /* 0x000fe2000c101534 */
[----:B------:R-:W-:Y:S01]  /*6730*/  ISETP.GT.AND P1, PT, R4, 0x8, P0 ;  /* 0x000000080400780c */ /* 0x000fe20000724270 */
[-C--:B------:R-:W-:Y:S01]  /*6740*/  FMUL R71, R71, R23.reuse ;  /* 0x0000001747477220 */ /* 0x080fe20000400000 */
[----:B------:R-:W-:Y:S01]  /*6750*/  ISETP.GT.AND P0, PT, R3, 0x20, PT ;  /* 0x000000200300780c */ /* 0x000fe20003f04270 */
[-C--:B------:R-:W-:Y:S01]  /*6760*/  FMUL R72, R72, R23.reuse ;  /* 0x0000001748487220 */ /* 0x080fe20000400000 */
[----:B------:R-:W-:Y:S01]  /*6770*/  IADD3 R6, P4, R6, UR44, RZ ;  /* 0x0000002c06067c10 */ /* 0x000fe2000ff9e0ff */
[-C--:B------:R-:W-:Y:S01]  /*6780*/  FMUL R73, R73, R23.reuse ;  /* 0x0000001749497220 */ /* 0x080fe20000400000 */
[----:B------:R-:W-:Y:S01]  /*6790*/  F2FP.F16.F32.PACK_AB R38, RZ, R38 ;  /* 0x00000026ff26723e */ /* 0x000fe200000000ff */
[-C--:B------:R-:W-:Y:S01]  /*67a0*/  FMUL R74, R74, R23.reuse ;  /* 0x000000174a4a7220 */ /* 0x080fe20000400000 */
[----:B------:R-:W-:Y:S01]  /*67b0*/  IADD3.X R11, R15, UR46, RZ, P3, !PT ;  /* 0x0000002e0f0b7c10 */ /* 0x000fe20009ffe4ff */
[----:B------:R-:W-:Y:S01]  /*67c0*/  FMUL R75, R75, R23 ;  /* 0x000000174b4b7220 */ /* 0x000fe20000400000 */
[----:B------:R-:W-:Y:S01]  /*67d0*/  F2FP.F16.F32.PACK_AB R39, RZ, R39 ;  /* 0x00000027ff27723e */ /* 0x000fe200000000ff */
[-C--:B------:R-:W-:Y:S01]  /*67e0*/  FMUL R76, R76, R23.reuse ;  /* 0x000000174c4c7220 */ /* 0x080fe20000400000 */
[----:B------:R-:W-:Y:S01]  /*67f0*/  ISETP.GT.AND P3, PT, R4, RZ, P0 ;  /* 0x000000ff0400720c */ /* 0x000fe20000764270 */
[----:B------:R0:W-:Y:S01]  /*6800*/  @P2 STG.E.U16 desc[UR52][R10.64], R38 ;  /* 0x000000260a002986 */ /* 0x0001e2000c101534 */
[----:B------:R-:W-:Y:S01]  /*6810*/  IADD3.X R7, R7, UR46, RZ, P4, !PT ;  /* 0x0000002e07077c10 */ /* 0x000fe2000a7fe4ff */
[-C--:B------:R-:W-:Y:S01]  /*6820*/  FMUL R77, R77, R23.reuse ;  /* 0x000000174d4d7220 */ /* 0x080fe20000400000 */
[----:B------:R-:W-:Y:S01]  /*6830*/  IADD3 R14, P2, R8, UR42, RZ ;  /* 0x0000002a080e7c10 */ /* 0x000fe2000ff5e0ff */
[-C--:B------:R-:W-:Y:S01]  /*6840*/  FMUL R78, R78, R23.reuse ;  /* 0x000000174e4e7220 */ /* 0x080fe20000400000 */
[----:B------:R-:W-:Y:S01]  /*6850*/  F2FP.F16.F32.PACK_AB R40, RZ, R40 ;  /* 0x00000028ff28723e */ /* 0x000fe200000000ff */
[----:B------:R1:W-:Y:S01]  /*6860*/  @P1 STG.E.U16 desc[UR52][R6.64], R39 ;  /* 0x0000002706001986 */ /* 0x0003e2000c101534 */
[----:B------:R-:W-:Y:S01]  /*6870*/  ISETP.GT.AND P1, PT, R3, 0x21, PT ;  /* 0x000000210300780c */ /* 0x000fe20003f24270 */
        /* <DEDUP_REMOVED lines=23> */
[----:B------:R-:W-:-:S02]  /*69f0*/  IADD3 R8, P0, R12, UR44, RZ ;  /* 0x0000002c0c087c10 */ /* 0x000fc4000ff1e0ff */
[----:B------:R-:W-:Y:S02]  /*6a00*/  ISETP.GT.AND P2, PT, R3, 0x28, PT ;  /* 0x000000280300780c */ /* 0x000fe40003f44270 */
[----:B------:R-:W-:Y:S02]  /*6a10*/  IADD3.X R9, R13, UR46, RZ, P0, !PT ;  /* 0x0000002e0d097c10 */ /* 0x000fe400087fe4ff */
[----:B------:R-:W-:Y:S02]  /*6a20*/  ISETP.GT.AND P0, PT, R3, 0x29, PT ;  /* 0x000000290300780c */ /* 0x000fe40003f04270 */
[C---:B------:R-:W-:Y:S01]  /*6a30*/  ISETP.GT.AND P3, PT, R4.reuse, RZ, P2 ;  /* 0x000000ff0400720c */ /* 0x040fe20001764270 */
[----:B------:R1:W-:Y:S01]  /*6a40*/  @P1 STG.E.U16 desc[UR52][R8.64], R43 ;  /* 0x0000002b08001986 */ /* 0x0003e2000c101534 */
[----:B------:R-:W-:Y:S02]  /*6a50*/  ISETP.GT.AND P1, PT, R4, RZ, P0 ;  /* 0x000000ff0400720c */ /* 0x000fe40000724270 */
[----:B0-----:R-:W-:-:S02]  /*6a60*/  IADD3 R6, P4, R14, UR42, RZ ;  /* 0x0000002a0e067c10 */ /* 0x001fc4000ff9e0ff */
[----:B------:R-:W-:Y:S02]  /*6a70*/  F2FP.F16.F32.PACK_AB R44, RZ, R44 ;  /* 0x0000002cff2c723e */ /* 0x000fe400000000ff */
[----:B------:R-:W-:Y:S02]  /*6a80*/  IADD3.X R7, R15, UR41, RZ, P4, !PT ;  /* 0x000000290f077c10 */ /* 0x000fe4000a7fe4ff */
[----:B------:R-:W-:Y:S02]  /*6a90*/  IADD3 R12, P4, R10, UR42, RZ ;  /* 0x0000002a0a0c7c10 */ /* 0x000fe4000ff9e0ff */
[----:B------:R-:W-:Y:S01]  /*6aa0*/  F2FP.F16.F32.PACK_AB R45, RZ, R45 ;  /* 0x0000002dff2d723e */ /* 0x000fe200000000ff */
[----:B------:R-:W-:Y:S01]  /*6ab0*/  @P3 STG.E.U16 desc[UR52][R6.64], R44 ;  /* 0x0000002c06003986 */ /* 0x000fe2000c101534 */
[----:B------:R-:W-:Y:S02]  /*6ac0*/  IADD3.X R13, R11, UR41, RZ, P4, !PT ;  /* 0x000000290b0d7c10 */ /* 0x000fe4000a7fe4ff */
[----:B------:R-:W-:-:S02]  /*6ad0*/  ISETP.GT.AND P2, PT, R4, 0x8, P2 ;  /* 0x000000080400780c */ /* 0x000fc40001744270 */
[----:B-1----:R-:W-:Y:S01]  /*6ae0*/  IADD3 R8, P3, R14, UR44, RZ ;  /* 0x0000002c0e087c10 */ /* 0x002fe2000ff7e0ff */
[----:B------:R-:W-:Y:S01]  /*6af0*/  @P1 STG.E.U16 desc[UR52][R12.64], R45 ;  /* 0x0000002d0c001986 */ /* 0x000fe2000c101534 */
[----:B------:R-:W-:Y:S02]  /*6b00*/  ISETP.GT.AND P1, PT, R4, 0x8, P0 ;  /* 0x000000080400780c */ /* 0x000fe40000724270 */
[----:B------:R-:W-:Y:S02]  /*6b10*/  ISETP.GT.AND P0, PT, R3, 0x30, PT ;  /* 0x000000300300780c */ /* 0x000fe40003f04270 */
[----:B------:R-:W-:Y:S02]  /*6b20*/  IADD3 R10, P4, R10, UR44, RZ ;  /* 0x0000002c0a0a7c10 */ /* 0x000fe4000ff9e0ff */
[----:B------:R-:W-:Y:S02]  /*6b30*/  F2FP.F16.F32.PACK_AB R46, RZ, R46 ;  /* 0x0000002eff2e723e */ /* 0x000fe400000000ff */
[----:B------:R-:W-:-:S02]  /*6b40*/  IADD3.X R9, R15, UR46, RZ, P3, !PT ;  /* 0x0000002e0f097c10 */ /* 0x000fc40009ffe4ff */
[----:B------:R-:W-:Y:S02]  /*6b50*/  F2FP.F16.F32.PACK_AB R47, RZ, R47 ;  /* 0x0000002fff2f723e */ /* 0x000fe400000000ff */
[----:B------:R-:W-:Y:S01]  /*6b60*/  ISETP.GT.AND P3, PT, R4, RZ, P0 ;  /* 0x000000ff0400720c */ /* 0x000fe20000764270 */
[----:B------:R0:W-:Y:S01]  /*6b70*/  @P2 STG.E.U16 desc[UR52][R8.64], R46 ;  /* 0x0000002e08002986 */ /* 0x0001e2000c101534 */
[----:B------:R-:W-:Y:S02]  /*6b80*/  IADD3.X R11, R11, UR46, RZ, P4, !PT ;  /* 0x0000002e0b0b7c10 */ /* 0x000fe4000a7fe4ff */
[----:B------:R-:W-:Y:S02]  /*6b90*/  IADD3 R14, P2, R6, UR42, RZ ;  /* 0x0000002a060e7c10 */ /* 0x000fe4000ff5e0ff */
[----:B------:R-:W-:Y:S01]  /*6ba0*/  F2FP.F16.F32.PACK_AB R48, RZ, R48 ;  /* 0x00000030ff30723e */ /* 0x000fe200000000ff */
[----:B------:R1:W-:Y:S01]  /*6bb0*/  @P1 STG.E.U16 desc[UR52][R10.64], R47 ;  /* 0x0000002f0a001986 */ /* 0x0003e2000c101534 */
[----:B------:R-:W-:-:S02]  /*6bc0*/  ISETP.GT.AND P1, PT, R3, 0x31, PT ;  /* 0x000000310300780c */ /* 0x000fc40003f24270 */
[----:B------:R-:W-:Y:S02]  /*6bd0*/  IADD3.X R15, R7, UR41, RZ, P2, !PT ;  /* 0x00000029070f7c10 */ /* 0x000fe400097fe4ff */
[C---:B------:R-:W-:Y:S02]  /*6be0*/  ISETP.GT.AND P2, PT, R4.reuse, RZ, P1 ;  /* 0x000000ff0400720c */ /* 0x040fe40000f44270 */
[----:B------:R-:W-:Y:S01]  /*6bf0*/  ISETP.GT.AND P0, PT, R4, 0x8, P0 ;  /* 0x000000080400780c */ /* 0x000fe20000704270 */
[----:B------:R-:W-:Y:S01]  /*6c00*/  @P3 STG.E.U16 desc[UR52][R14.64], R48 ;  /* 0x000000300e003986 */ /* 0x000fe2000c101534 */
[----:B0-----:R-:W-:Y:S02]  /*6c10*/  IADD3 R8, P3, R12, UR42, RZ ;  /* 0x0000002a0c087c10 */ /* 0x001fe4000ff7e0ff */
[----:B------:R-:W-:Y:S02]  /*6c20*/  IADD3 R6, P4, R6, UR44, RZ ;  /* 0x0000002c06067c10 */ /* 0x000fe4000ff9e0ff */
[----:B------:R-:W-:-:S02]  /*6c30*/  F2FP.F16.F32.PACK_AB R49, RZ, R49 ;  /* 0x00000031ff31723e */ /* 0x000fc400000000ff */
[----:B------:R-:W-:Y:S02]  /*6c40*/  IADD3.X R9, R13, UR41, RZ, P3, !PT ;  /* 0x000000290d097c10 */ /* 0x000fe40009ffe4ff */
[----:B------:R-:W-:Y:S02]  /*6c50*/  F2FP.F16.F32.PACK_AB R50, RZ, R50 ;  /* 0x00000032ff32723e */ /* 0x000fe400000000ff */
[----:B------:R-:W-:Y:S01]  /*6c60*/  IADD3.X R7, R7, UR46, RZ, P4, !PT ;  /* 0x0000002e07077c10 */ /* 0x000fe2000a7fe4ff */
[----:B------:R-:W-:Y:S01]  /*6c70*/  @P2 STG.E.U16 desc[UR52][R8.64], R49 ;  /* 0x0000003108002986 */ /* 0x000fe2000c101534 */
[----:B------:R-:W-:Y:S02]  /*6c80*/  ISETP.GT.AND P1, PT, R4, 0x8, P1 ;  /* 0x000000080400780c */ /* 0x000fe40000f24270 */
[----:B------:R-:W-:Y:S01]  /*6c90*/  F2FP.F16.F32.PACK_AB R51, RZ, R51 ;  /* 0x00000033ff33723e */ /* 0x000fe200000000ff */
[----:B------:R0:W-:Y:S01]  /*6ca0*/  @P0 STG.E.U16 desc[UR52][R6.64], R50 ;  /* 0x0000003206000986 */ /* 0x0001e2000c101534 */
[----:B-1----:R-:W-:-:S02]  /*6cb0*/  IADD3 R10, P0, R12, UR44, RZ ;  /* 0x0000002c0c0a7c10 */ /* 0x002fc4000ff1e0ff */
        /* <DEDUP_REMOVED lines=143> */
[----:B------:R0:W-:Y:S01]  /*75b0*/  @P3 STG.E.U16 desc[UR52][R6.64], R76 ;  /* 0x0000004c06003986 */ /* 0x0001e2000c101534 */
[----:B------:R-:W-:Y:S02]  /*75c0*/  IADD3.X R13, R11, UR41, RZ, P4, !PT ;  /* 0x000000290b0d7c10 */ /* 0x000fe4000a7fe4ff */
[----:B------:R-:W-:-:S02]  /*75d0*/  ISETP.GT.AND P0, PT, R4, 0x8, P0 ;  /* 0x000000080400780c */ /* 0x000fc40000704270 */
[----:B-1----:R-:W-:Y:S01]  /*75e0*/  IADD3 R8, P3, R14, UR44, RZ ;  /* 0x0000002c0e087c10 */ /* 0x002fe2000ff7e0ff */
[----:B------:R-:W-:Y:S01]  /*75f0*/  @P1 STG.E.U16 desc[UR52][R12.64], R77 ;  /* 0x0000004d0c001986 */ /* 0x000fe2000c101534 */
[----:B------:R-:W-:Y:S02]  /*7600*/  ISETP.GT.AND P1, PT, R4, 0x8, P2 ;  /* 0x000000080400780c */ /* 0x000fe40001724270 */
[----:B------:R-:W-:Y:S02]  /*7610*/  IADD3 R10, P4, R10, UR44, RZ ;  /* 0x0000002c0a0a7c10 */ /* 0x000fe4000ff9e0ff */
[----:B------:R-:W-:Y:S02]  /*7620*/  ISETP.GT.AND P2, PT, R3, 0x70, PT ;  /* 0x000000700300780c */ /* 0x000fe40003f44270 */
[----:B------:R-:W-:Y:S02]  /*7630*/  F2FP.F16.F32.PACK_AB R78, RZ, R78 ;  /* 0x0000004eff4e723e */ /* 0x000fe400000000ff */
[----:B------:R-:W-:-:S02]  /*7640*/  IADD3.X R9, R15, UR46, RZ, P3, !PT ;  /* 0x0000002e0f097c10 */ /* 0x000fc40009ffe4ff */
[----:B------:R-:W-:Y:S02]  /*7650*/  F2FP.F16.F32.PACK_AB R79, RZ, R79 ;  /* 0x0000004fff4f723e */ /* 0x000fe400000000ff */
[----:B------:R-:W-:Y:S01]  /*7660*/  IADD3.X R11, R11, UR46, RZ, P4, !PT ;  /* 0x0000002e0b0b7c10 */ /* 0x000fe2000a7fe4ff */
[----:B------:R1:W-:Y:S01]  /*7670*/  @P1 STG.E.U16 desc[UR52][R8.64], R78 ;  /* 0x0000004e08001986 */ /* 0x0003e2000c101534 */
[----:B------:R-:W-:Y:S02]  /*7680*/  ISETP.GT.AND P4, PT, R4, RZ, P2 ;  /* 0x000000ff0400720c */ /* 0x000fe40001784270 */
[----:B------:R-:W-:Y:S01]  /*7690*/  F2FP.F16.F32.PACK_AB R80, RZ, R80 ;  /* 0x00000050ff50723e */ /* 0x000fe200000000ff */
[----:B------:R2:W-:Y:S01]  /*76a0*/  @P0 STG.E.U16 desc[UR52][R10.64], R79 ;  /* 0x0000004f0a000986 */ /* 0x0005e2000c101534 */
[----:B------:R-:W-:Y:S02]  /*76b0*/  IADD3 R14, P0, R6, UR42, RZ ;  /* 0x0000002a060e7c10 */ /* 0x000fe4000ff1e0ff */
[----:B------:R-:W-:-:S02]  /*76c0*/  ISETP.GT.AND P3, PT, R3, 0x71, PT ;  /* 0x000000710300780c */ /* 0x000fc40003f64270 */
[C---:B------:R-:W-:Y:S02]  /*76d0*/  IADD3.X R15, R7.reuse, UR41, RZ, P0, !PT ;  /* 0x00000029070f7c10 */ /* 0x040fe400087fe4ff */
[----:B------:R-:W-:Y:S02]  /*76e0*/  IADD3 R20, P5, R6, UR44, RZ ;  /* 0x0000002c06147c10 */ /* 0x000fe4000ffbe0ff */
[C---:B------:R-:W-:Y:S01]  /*76f0*/  ISETP.GT.AND P2, PT, R4.reuse, 0x8, P2 ;  /* 0x000000080400780c */ /* 0x040fe20001744270 */
[----:B------:R-:W-:Y:S01]  /*7700*/  @P4 STG.E.U16 desc[UR52][R14.64], R80 ;  /* 0x000000500e004986 */ /* 0x000fe2000c101534 */
[----:B------:R-:W-:Y:S02]  /*7710*/  ISETP.GT.AND P4, PT, R4, RZ, P3 ;  /* 0x000000ff0400720c */ /* 0x000fe40001f84270 */
[----:B------:R-:W-:Y:S02]  /*7720*/  IADD3.X R21, R7, UR46, RZ, P5, !PT ;  /* 0x0000002e07157c10 */ /* 0x000fe4000affe4ff */
[----:B0-----:R-:W-:-:S02]  /*7730*/  IADD3 R6, P5, R12, UR42, RZ ;  /* 0x0000002a0c067c10 */ /* 0x001fc4000ffbe0ff */
[----:B------:R-:W-:Y:S02]  /*7740*/  F2FP.F16.F32.PACK_AB R81, RZ, R81 ;  /* 0x00000051ff51723e */ /* 0x000fe400000000ff */
[----:B------:R-:W-:Y:S02]  /*7750*/  IADD3.X R7, R13, UR41, RZ, P5, !PT ;  /* 0x000000290d077c10 */ /* 0x000fe4000affe4ff */
[----:B------:R-:W-:Y:S02]  /*7760*/  F2FP.F16.F32.PACK_AB R82, RZ, R82 ;  /* 0x00000052ff52723e */ /* 0x000fe400000000ff */
[----:B------:R-:W-:Y:S01]  /*7770*/  ISETP.GT.AND P1, PT, R3, 0x78, PT ;  /* 0x000000780300780c */ /* 0x000fe20003f24270 */
[----:B------:R0:W-:Y:S01]  /*7780*/  @P4 STG.E.U16 desc[UR52][R6.64], R81 ;  /* 0x0000005106004986 */ /* 0x0001e2000c101534 */
[----:B-1----:R-:W-:Y:S02]  /*7790*/  IADD3 R8, P4, R12, UR44, RZ ;  /* 0x0000002c0c087c10 */ /* 0x002fe4000ff9e0ff */
[----:B--2---:R-:W-:Y:S01]  /*77a0*/  IADD3 R10, P5, R14, UR42, RZ ;  /* 0x0000002a0e0a7c10 */ /* 0x004fe2000ffbe0ff */
[----:B------:R1:W-:Y:S01]  /*77b0*/  @P2 STG.E.U16 desc[UR52][R20.64], R82 ;  /* 0x0000005214002986 */ /* 0x0003e2000c101534 */
[----:B------:R-:W-:-:S02]  /*77c0*/  ISETP.GT.AND P2, PT, R4, 0x8, P3 ;  /* 0x000000080400780c */ /* 0x000fc40001f44270 */
[C---:B------:R-:W-:Y:S02]  /*77d0*/  ISETP.GT.AND P3, PT, R4.reuse, RZ, P1 ;  /* 0x000000ff0400720c */ /* 0x040fe40000f64270 */
[----:B------:R-:W-:Y:S02]  /*77e0*/  ISETP.GT.AND P0, PT, R3, 0x79, PT ;  /* 0x000000790300780c */ /* 0x000fe40003f04270 */
[----:B------:R-:W-:Y:S02]  /*77f0*/  F2FP.F16.F32.PACK_AB R83, RZ, R83 ;  /* 0x00000053ff53723e */ /* 0x000fe400000000ff */
[----:B------:R-:W-:Y:S02]  /*7800*/  IADD3.X R9, R13, UR46, RZ, P4, !PT ;  /* 0x0000002e0d097c10 */ /* 0x000fe4000a7fe4ff */
[----:B------:R-:W-:Y:S02]  /*7810*/  F2FP.F16.F32.PACK_AB R84, RZ, R84 ;  /* 0x00000054ff54723e */ /* 0x000fe400000000ff */
[----:B------:R-:W-:Y:S01]  /*7820*/  IADD3.X R11, R15, UR41, RZ, P5, !PT ;  /* 0x000000290f0b7c10 */ /* 0x000fe2000affe4ff */
[----:B------:R1:W-:Y:S01]  /*7830*/  @P2 STG.E.U16 desc[UR52][R8.64], R83 ;  /* 0x0000005308002986 */ /* 0x0003e2000c101534 */
[----:B------:R-:W-:-:S02]  /*7840*/  ISETP.GT.AND P4, PT, R4, RZ, P0 ;  /* 0x000000ff0400720c */ /* 0x000fc40000784270 */
[C---:B------:R-:W-:Y:S01]  /*7850*/  ISETP.GT.AND P1, PT, R4.reuse, 0x8, P1 ;  /* 0x000000080400780c */ /* 0x040fe20000f24270 */
[----:B------:R1:W-:Y:S01]  /*7860*/  @P3 STG.E.U16 desc[UR52][R10.64], R84 ;  /* 0x000000540a003986 */ /* 0x0003e2000c101534 */
[----:B------:R-:W-:Y:S02]  /*7870*/  ISETP.GT.AND P0, PT, R4, 0x8, P0 ;  /* 0x000000080400780c */ /* 0x000fe40000704270 */
[----:B------:R-:W-:Y:S02]  /*7880*/  IADD3 R4, P2, R6, UR42, RZ ;  /* 0x0000002a06047c10 */ /* 0x000fe4000ff5e0ff */
[----:B------:R-:W-:Y:S02]  /*7890*/  IADD3 R12, P3, R14, UR44, RZ ;  /* 0x0000002c0e0c7c10 */ /* 0x000fe4000ff7e0ff */
[----:B0-----:R-:W-:Y:S02]  /*78a0*/  IADD3 R6, P5, R6, UR44, RZ ;  /* 0x0000002c06067c10 */ /* 0x001fe4000ffbe0ff */
[----:B------:R-:W-:-:S02]  /*78b0*/  F2FP.F16.F32.PACK_AB R85, RZ, R85 ;  /* 0x00000055ff55723e */ /* 0x000fc400000000ff */
[----:B------:R-:W-:Y:S02]  /*78c0*/  IADD3.X R5, R7, UR41, RZ, P2, !PT ;  /* 0x0000002907057c10 */ /* 0x000fe400097fe4ff */
[----:B------:R-:W-:Y:S02]  /*78d0*/  F2FP.F16.F32.PACK_AB R86, RZ, R86 ;  /* 0x00000056ff56723e */ /* 0x000fe400000000ff */
[----:B------:R-:W-:Y:S01]  /*78e0*/  IADD3.X R13, R15, UR46, RZ, P3, !PT ;  /* 0x0000002e0f0d7c10 */ /* 0x000fe20009ffe4ff */
[----:B------:R1:W-:Y:S01]  /*78f0*/  @P4 STG.E.U16 desc[UR52][R4.64], R85 ;  /* 0x0000005504004986 */ /* 0x0003e2000c101534 */
[----:B------:R-:W-:Y:S02]  /*7900*/  F2FP.F16.F32.PACK_AB R87, RZ, R87 ;  /* 0x00000057ff57723e */ /* 0x000fe400000000ff */
[----:B------:R-:W-:Y:S01]  /*7910*/  IADD3.X R7, R7, UR46, RZ, P5, !PT ;  /* 0x0000002e07077c10 */ /* 0x000fe2000affe4ff */
[----:B------:R1:W-:Y:S04]  /*7920*/  @P1 STG.E.U16 desc[UR52][R12.64], R86 ;  /* 0x000000560c001986 */ /* 0x0003e8000c101534 */
[----:B------:R1:W-:Y:S02]  /*7930*/  @P0 STG.E.U16 desc[UR52][R6.64], R87 ;  /* 0x0000005706000986 */ /* 0x0003e4000c101534 */
.L_x_1105:
[----:B------:R-:W-:Y:S05]  /*7940*/  BSYNC B0 ;  /* 0x0000000000007941 */ /* 0x000fea0003800000 */
.L_x_977:
[----:B------:R-:W-:Y:S01]  /*7950*/  IADD3 R16, P0, R16, UR50, RZ ;  /* 0x0000003210107c10 */ /* 0x000fe2000ff1e0ff */
[----:B------:R-:W-:Y:S01]  /*7960*/  ULDC.64 UR4, c[0x0][0x650] ;  /* 0x0001940000047ab9 */ /* 0x000fe20000000a00 */
[----:B0----5:R-:W-:Y:S01]  /*7970*/  PRMT R3, RZ, 0x7610, R3 ;  /* 0x00007610ff037816 */ /* 0x021fe20000000003 */
[----:B------:R-:W-:Y:S01]  /*7980*/  IMAD.MOV.U32 R98, RZ, RZ, -0x1 ;  /* 0xffffffffff627424 */ /* 0x000fe200078e00ff */
[----:B------:R-:W-:Y:S01]  /*7990*/  IADD3.X R17, R17, UR38, RZ, P0, !PT ;  /* 0x0000002611117c10 */ /* 0x000fe200087fe4ff */
[----:B------:R-:W-:Y:S01]  /*79a0*/  IMAD.MOV.U32 R97, RZ, RZ, -0x1 ;  /* 0xffffffffff617424 */ /* 0x000fe200078e00ff */
[----:B------:R-:W-:-:S04]  /*79b0*/  ISETP.GE.U32.AND P0, PT, R16, UR4, PT ;  /* 0x0000000410007c0c */ /* 0x000fc8000bf06070 */
[----:B------:R-:W-:-:S13]  /*79c0*/  ISETP.GE.U32.AND.EX P0, PT, R17, UR5, PT, P0 ;  /* 0x0000000511007c0c */ /* 0x000fda000bf06100 */
[----:B------:R-:W-:Y:S05]  /*79d0*/  @P0 BRA `(.L_x_1106) ;  /* 0x00000004004c0947 */ /* 0x000fea0003800000 */
[----:B-1----:R-:W0:Y:S01]  /*79e0*/  LDC.64 R10, c[0x0][0x628] ;  /* 0x00018a00ff0a7b82 */ /* 0x002e220000000a00 */
[----:B------:R-:W1:Y:S01]  /*79f0*/  S2R R12, SR_CTAID.X ;  /* 0x00000000000c7919 */ /* 0x000e620000002500 */
[----:B------:R-:W-:Y:S02]  /*7a00*/  IMAD.MOV.U32 R8, RZ, RZ, R16 ;  /* 0x000000ffff087224 */ /* 0x000fe400078e0010 */
[----:B------:R-:W-:Y:S01]  /*7a10*/  IMAD.MOV.U32 R9, RZ, RZ, R17 ;  /* 0x000000ffff097224 */ /* 0x000fe200078e0011 */
[----:B------:R-:W0:Y:S03]  /*7a20*/  S2R R20, SR_CTAID.Y ;  /* 0x0000000000147919 */ /* 0x000e260000002600 */
[----:B------:R-:W1:Y:S08]  /*7a30*/  LDC R0, c[0x0][0x630] ;  /* 0x00018c00ff007b82 */ /* 0x000e700000000800 */
[----:B------:R-:W1:Y:S01]  /*7a40*/  LDC.64 R14, c[0x0][0x620] ;  /* 0x00018800ff0e7b82 */ /* 0x000e620000000a00 */
[----:B0-----:R-:W-:-:S04]  /*7a50*/  ISETP.NE.U32.AND P0, PT, R10, RZ, PT ;  /* 0x000000ff0a00720c */ /* 0x001fc80003f05070 */
[----:B------:R-:W-:-:S13]  /*7a60*/  ISETP.NE.AND.EX P0, PT, R11, RZ, PT, P0 ;  /* 0x000000ff0b00720c */ /* 0x000fda0003f05300 */
[----:B-1----:R-:W-:Y:S05]  /*7a70*/  @!P0 BRA `(.L_x_1107) ;  /* 0x0000000000288947 */ /* 0x002fea0003800000 */
        /* <DEDUP_REMOVED lines=10> */
.L_x_1107:
[-CC-:B------:R-:W-:Y:S01]  /*7b20*/  SHF.R.U64 R97, R8, R0.reuse, R9.reuse ;  /* 0x0000000008617219 */ /* 0x180fe20000001209 */
[----:B----4-:R-:W0:Y:S01]  /*7b30*/  LDC.64 R26, c[0x0][0x640] ;  /* 0x00019000ff1a7b82 */ /* 0x010e220000000a00 */
        /* <DEDUP_REMOVED lines=10> */
[----:B------:R-:W4:Y:S01]  /*7be0*/  LDC R11, c[0x0][0x608] ;  /* 0x00018200ff0b7b82 */ /* 0x000f220000000800 */
[----:B------:R-:W5:Y:S02]  /*7bf0*/  F2I.U32.TRUNC.NTZ R7, R7 ;  /* 0x0000000700077305 */ /* 0x000f64000020f000 */
[----:B------:R-:W-:-:S04]  /*7c00*/  IMAD R3, R3, R15, R0 ;  /* 0x0000000f03037224 */ /* 0x000fc800078e0200 */
[----:B------:R-:W-:Y:S01]  /*7c10*/  IMAD.IADD R3, R5, 0x1, R3 ;  /* 0x0000000105037824 */ /* 0x000fe200078e0203 */
[----:B------:R-:W2:Y:S01]  /*7c20*/  LDC R8, c[0x0][0x658] ;  /* 0x00019600ff087b82 */ /* 0x000ea20000000800 */
[----:B------:R-:W-:Y:S02]  /*7c30*/  I2FP.F32.U32 R5, R20 ;  /* 0x0000001400057245 */ /* 0x000fe40000201000 */
[----:B0-----:R-:W-:-:S04]  /*7c40*/  ISETP.NE.U32.AND P0, PT, R26, RZ, PT ;  /* 0x000000ff1a00720c */ /* 0x001fc80003f05070 */
[----:B------:R-:W-:Y:S01]  /*7c50*/  ISETP.NE.AND.EX P0, PT, R27, RZ, PT, P0 ;  /* 0x000000ff1b00720c */ /* 0x000fe20003f05300 */
[----:B------:R-:W0:Y:S01]  /*7c60*/  LDC R9, c[0x0][0x144] ;  /* 0x00005100ff097b82 */ /* 0x000e220000000800 */
[-C--:B-1----:R-:W-:Y:S01]  /*7c70*/  SHF.R.U32.HI R0, RZ, R6.reuse, R3 ;  /* 0x00000006ff007219 */ /* 0x082fe20000011603 */
[----:B-----5:R-:W-:Y:S01]  /*7c80*/  IMAD.MOV R7, RZ, RZ, -R7 ;  /* 0x000000ffff077224 */ /* 0x020fe200078e0a07 */
[----:B------:R-:W-:Y:S01]  /*7c90*/  SHF.R.U64 R13, R4, R6, R3 ;  /* 0x00000006040d7219 */ /* 0x000fe20000001203 */
[----:B------:R-:W-:-:S04]  /*7ca0*/  FMUL R6, R5, UR4 ;  /* 0x0000000405067c20 */ /* 0x000fc80008400000 */
[----:B------:R-:W1:Y:S01]  /*7cb0*/  LDC R21, c[0x0][0x148] ;  /* 0x00005200ff157b82 */ /* 0x000e620000000800 */
[-CC-:B----4-:R-:W-:Y:S02]  /*7cc0*/  SHF.R.U64 R10, R13, R11.reuse, R0.reuse ;  /* 0x0000000b0d0a7219 */ /* 0x190fe40000001200 */
[----:B------:R-:W-:Y:S02]  /*7cd0*/  SHF.R.U32.HI R3, RZ, R11, R0 ;  /* 0x0000000bff037219 */ /* 0x000fe40000011600 */
[----:B------:R4:W0:Y:S03]  /*7ce0*/  F2I.U32.TRUNC.NTZ R0, R6 ;  /* 0x0000000600007305 */ /* 0x000826000020f000 */
[----:B------:R-:W1:Y:S01]  /*7cf0*/  LDC R14, c[0x0][0x648] ;  /* 0x00019200ff0e7b82 */ /* 0x000e620000000800 */
[-CC-:B--2---:R-:W-:Y:S02]  /*7d00*/  SHF.R.U64 R15, R10, R8.reuse, R3.reuse ;  /* 0x000000080a0f7219 */ /* 0x184fe40000001203 */
[----:B------:R-:W-:-:S03]  /*7d10*/  SHF.R.U32.HI R5, RZ, R8, R3 ;  /* 0x00000008ff057219 */ /* 0x000fc60000011603 */
[----:B------:R-:W-:Y:S02]  /*7d20*/  IMAD.MOV.U32 R4, RZ, RZ, R15 ;  /* 0x000000ffff047224 */ /* 0x000fe400078e000f */
[----:B------:R-:W2:Y:S01]  /*7d30*/  LDC R24, c[0x0][0x638] ;  /* 0x00018e00ff187b82 */ /* 0x000ea20000000800 */
[----:B0-----:R-:W-:-:S07]  /*7d40*/  IMAD R25, R9, R7, R12 ;  /* 0x0000000709197224 */ /* 0x001fce00078e020c */
[----:B---3--:R-:W0:Y:S08]  /*7d50*/  LDC R28, c[0x0][0x610] ;  /* 0x00018400ff1c7b82 */ /* 0x008e300000000800 */
[----:B------:R-:W3:Y:S01]  /*7d60*/  LDC R29, c[0x0][0x600] ;  /* 0x00018000ff1d7b82 */ /* 0x000ee20000000800 */
[----:B----4-:R-:W-:Y:S05]  /*7d70*/  @!P0 BRA `(.L_x_1108) ;  /* 0x0000000000288947 */ /* 0x010fea0003800000 */
        /* <DEDUP_REMOVED lines=10> */
.L_x_1108:
[----:B------:R-:W-:Y:S02]  /*7e20*/  ISETP.NE.AND P0, PT, R2, 0x1, PT ;  /* 0x000000010200780c */ /* 0x000fe40003f05270 */
[----:B-1----:R-:W-:Y:S01]  /*7e30*/  SHF.R.U64 R3, R4, R14, R5 ;  /* 0x0000000e04037219 */ /* 0x002fe20000001205 */
[----:B------:R-:W-:Y:S01]  /*7e40*/  IMAD.MOV R5, RZ, RZ, -R0 ;  /* 0x000000ffff057224 */ /* 0x000fe200078e0a00 */
[----:B------:R-:W-:Y:S02]  /*7e50*/  LOP3.LUT R0, R10, R95, RZ, 0xc0, !PT ;  /* 0x0000005f0a007212 */ /* 0x000fe400078ec0ff */
[----:B------:R-:W-:Y:S01]  /*7e60*/  LOP3.LUT R6, R13, R94, RZ, 0xc0, !PT ;  /* 0x0000005e0d067212 */ /* 0x000fe200078ec0ff */
[----:B------:R-:W-:Y:S02]  /*7e70*/  IMAD.MOV R4, RZ, RZ, -R3 ;  /* 0x000000ffff047224 */ /* 0x000fe400078e0a03 */
[----:B------:R-:W-:Y:S02]  /*7e80*/  IMAD R0, R91, R3, R0 ;  /* 0x000000035b007224 */ /* 0x000fe400078e0200 */
[----:B--2---:R-:W-:-:S02]  /*7e90*/  IMAD R3, R4, R24, R15 ;  /* 0x0000001804037224 */ /* 0x004fc400078e020f */
[----:B------:R-:W-:Y:S02]  /*7ea0*/  @P0 IMAD R25, R21, R5, R20 ;  /* 0x0000000515190224 */ /* 0x000fe400078e0214 */
[----:B---3--:R-:W-:Y:S02]  /*7eb0*/  IMAD R5, R3, R29, R6 ;  /* 0x0000001d03057224 */ /* 0x008fe400078e0206 */
[----:B0-----:R-:W-:Y:S02]  /*7ec0*/  IMAD R0, R0, R28, R25 ;  /* 0x0000001c00007224 */ /* 0x001fe400078e0219 */
[----:B------:R-:W-:-:S03]  /*7ed0*/  IMAD.MOV.U32 R4, RZ, RZ, 0x1 ;  /* 0x00000001ff047424 */ /* 0x000fc600078e00ff */
[----:B------:R-:W-:Y:S02]  /*7ee0*/  SEL R98, R5, R0, !P0 ;  /* 0x0000000005627207 */ /* 0x000fe40004000000 */
[----:B------:R-:W-:Y:S02]  /*7ef0*/  PRMT R3, R4, 0x7610, R3 ;  /* 0x0000761004037816 */ /* 0x000fe40000000003 */
[----:B------:R-:W-:-:S07]  /*7f00*/  SEL R0, R0, R5, !P0 ;  /* 0x0000000500007207 */ /* 0x000fce0004000000 */
.L_x_1106:
        /* <DEDUP_REMOVED lines=9> */
.L_x_950:
        /* <DEDUP_REMOVED lines=26> */
.L_x_1111:
[----:B------:R-:W0:Y:S01]  /*8140*/  LDC.64 R28, c[0x0][0x640] ;  /* 0x00019000ff1c7b82 */ /* 0x000e220000000a00 */
[-CC-:B------:R-:W-:Y:S01]  /*8150*/  SHF.R.U64 R21, R14, R6.reuse, R15.reuse ;  /* 0x000000060e157219 */ /* 0x180fe2000000120f */
[----:B------:R-:W-:Y:S01]  /*8160*/  IMAD.MOV.U32 R30, RZ, RZ, 0x1 ;  /* 0x00000001ff1e7424 */ /* 0x000fe200078e00ff */
[----:B------:R-:W-:Y:S02]  /*8170*/  SHF.R.U32.HI R6, RZ, R6, R15 ;  /* 0x00000006ff067219 */ /* 0x000fe4000001160f */
[----:B------:R-:W-:-:S03]  /*8180*/  IADD3 R13, P0, RZ, -R21, RZ ;  /* 0x80000015ff0d7210 */ /* 0x000fc60007f1e0ff */
[----:B------:R-:W1:Y:S02]  /*8190*/  LDC R12, c[0x0][0x618] ;  /* 0x00018600ff0c7b82 */ /* 0x000e640000000800 */
[----:B------:R-:W-:-:S04]  /*81a0*/  IMAD.X R11, RZ, RZ, ~R6, P0 ;  /* 0x000000ffff0b7224 */ /* 0x000fc800000e0e06 */
[-C--:B------:R-:W-:Y:S02]  /*81b0*/  IMAD R6, R11, R24.reuse, RZ ;  /* 0x000000180b067224 */ /* 0x080fe400078e02ff */
[----:B------:R-:W2:Y:S01]  /*81c0*/  LDC R14, c[0x0][0x608] ;  /* 0x00018200ff0e7b82 */ /* 0x000ea20000000800 */
[----:B------:R-:W-:-:S04]  /*81d0*/  IMAD.WIDE.U32 R10, R13, R24, R16 ;  /* 0x000000180d0a7225 */ /* 0x000fc800078e0010 */
[----:B------:R-:W-:-:S03]  /*81e0*/  IMAD R13, R13, R25, R6 ;  /* 0x000000190d0d7224 */ /* 0x000fc600078e0206 */
[----:B------:R-:W3:Y:S01]  /*81f0*/  LDC R27, c[0x0][0x658] ;  /* 0x00019600ff1b7b82 */ /* 0x000ee20000000800 */
[----:B------:R-:W-:Y:S01]  /*8200*/  IMAD.IADD R11, R11, 0x1, R13 ;  /* 0x000000010b0b7824 */ /* 0x000fe200078e020d */
[----:B0-----:R-:W-:-:S04]  /*8210*/  ISETP.NE.U32.AND P0, PT, R28, RZ, PT ;  /* 0x000000ff1c00720c */ /* 0x001fc80003f05070 */
[----:B------:R-:W-:Y:S02]  /*8220*/  ISETP.NE.AND.EX P0, PT, R29, RZ, PT, P0 ;  /* 0x000000ff1d00720c */ /* 0x000fe40003f05300 */
[----:B------:R-:W0:Y:S01]  /*8230*/  LDC R22, c[0x0][0x600] ;  /* 0x00018000ff167b82 */ /* 0x000e220000000800 */
[-CC-:B-1----:R-:W-:Y:S01]  /*8240*/  SHF.R.U64 R8, R10, R12.reuse, R11.reuse ;  /* 0x0000000c0a087219 */ /* 0x182fe2000000120b */
[----:B------:R-:W-:Y:S01]  /*8250*/  IMAD.MOV.U32 R10, RZ, RZ, -0x1 ;  /* 0xffffffffff0a7424 */ /* 0x000fe200078e00ff */
[----:B------:R-:W-:-:S05]  /*8260*/  SHF.R.U32.HI R11, RZ, R12, R11 ;  /* 0x0000000cff0b7219 */ /* 0x000fca000001160b */
[----:B------:R-:W1:Y:S01]  /*8270*/  LDC R24, c[0x0][0x648] ;  /* 0x00019200ff187b82 */ /* 0x000e620000000800 */
[-CC-:B--2---:R-:W-:Y:S02]  /*8280*/  SHF.R.U64 R23, R8, R14.reuse, R11.reuse ;  /* 0x0000000e08177219 */ /* 0x184fe4000000120b */
[----:B------:R-:W-:-:S05]  /*8290*/  SHF.R.U32.HI R6, RZ, R14, R11 ;  /* 0x0000000eff067219 */ /* 0x000fca000001160b */
[----:B------:R-:W2:Y:S01]  /*82a0*/  LDC R26, c[0x0][0x638] ;  /* 0x00018e00ff1a7b82 */ /* 0x000ea20000000800 */
[-C--:B---3--:R-:W-:Y:S02]  /*82b0*/  SHF.L.U32 R10, R10, R27.reuse, RZ ;  /* 0x0000001b0a0a7219 */ /* 0x088fe400000006ff */
[-CC-:B------:R-:W-:Y:S02]  /*82c0*/  SHF.R.U64 R25, R23, R27.reuse, R6.reuse ;  /* 0x0000001b17197219 */ /* 0x180fe40000001206 */
        /* <DEDUP_REMOVED lines=15> */
.L_x_1112:
[----:B------:R-:W-:Y:S02]  /*83c0*/  ISETP.NE.AND P0, PT, R2, 0x1, PT ;  /* 0x000000010200780c */ /* 0x000fe40003f05270 */
[----:B-1----:R-:W-:Y:S01]  /*83d0*/  SHF.R.U64 R6, R10, R24, R11 ;  /* 0x000000180a067219 */ /* 0x002fe2000000120b */
[----:B0-----:R-:W-:Y:S01]  /*83e0*/  VIADD R11, R22, 0xffffffff ;  /* 0xffffffff160b7836 */ /* 0x001fe20000000000 */
[----:B------:R-:W-:Y:S02]  /*83f0*/  SHF.L.U32 R30, R30, R27, RZ ;  /* 0x0000001b1e1e7219 */ /* 0x000fe400000006ff */
[----:B------:R-:W-:Y:S01]  /*8400*/  LOP3.LUT R5, R23, R32, RZ, 0xc0, !PT ;  /* 0x0000002017057212 */ /* 0x000fe200078ec0ff */
[----:B------:R-:W-:-:S04]  /*8410*/  IMAD.MOV R10, RZ, RZ, -R6 ;  /* 0x000000ffff0a7224 */ /* 0x000fc800078e0a06 */
[----:B------:R-:W-:Y:S01]  /*8420*/  IMAD R6, R30, R6, R5 ;  /* 0x000000061e067224 */ /* 0x000fe200078e0205 */
[----:B------:R-:W-:Y:S01]  /*8430*/  LOP3.LUT R5, R8, R11, RZ, 0xc0, !PT ;  /* 0x0000000b08057212 */ /* 0x000fe200078ec0ff */
[----:B------:R-:W-:Y:S02]  /*8440*/  @P0 IMAD R7, R9, R20, R4 ;  /* 0x0000001409070224 */ /* 0x000fe400078e0204 */
[----:B--2---:R-:W-:Y:S02]  /*8450*/  IMAD R4, R10, R26, R25 ;  /* 0x0000001a0a047224 */ /* 0x004fe400078e0219 */
[----:B---3--:R-:W-:Y:S02]  /*8460*/  IMAD R7, R6, R31, R7 ;  /* 0x0000001f06077224 */ /* 0x008fe400078e0207 */
[----:B------:R-:W-:Y:S02]  /*8470*/  IMAD R4, R4, R22, R5 ;  /* 0x0000001604047224 */ /* 0x000fe400078e0205 */
[----:B------:R-:W-:-:S02]  /*8480*/  IMAD.MOV.U32 R8, RZ, RZ, 0x1 ;  /* 0x00000001ff087424 */ /* 0x000fc400078e00ff */
[----:B------:R-:W-:Y:S01]  /*8490*/  IMAD.MOV.U32 R6, RZ, RZ, R21 ;  /* 0x000000ffff067224 */ /* 0x000fe200078e0015 */
[----:B------:R-:W-:Y:S02]  /*84a0*/  SEL R19, R4, R7, !P0 ;  /* 0x0000000704137207 */ /* 0x000fe40004000000 */
[----:B------:R-:W-:-:S07]  /*84b0*/  SEL R12, R7, R4, !P0 ;  /* 0x00000004070c7207 */ /* 0x000fce0004000000 */
.L_x_1110:
        /* <DEDUP_REMOVED lines=41> */
[----:B------:R-:W-:Y:S02]  /*8750*/  ULOP3.LUT UR6, UR6, 0x40, URZ, 0xc0, !UPT ;  /* 0x0000004006067892 */ /* 0x000fe4000f8ec03f */
[----:B------:R-:W-:-:S02]  /*8760*/  ULOP3.LUT UR13, UR13, UR9, URZ, 0xfc, !UPT ;  /* 0x000000090d0d7292 */ /* 0x000fc4000f8efc3f */
[----:B------:R-:W-:-:S12]  /*8770*/  USHF.L.U32 UR14, UR14, UR8, URZ ;  /* 0x000000080e0e7299 */ /* 0x000fd8000800063f */
.L_x_1124:
[----:B------:R-:W-:-:S03]  /*8780*/  UMOV UR8, 0xffffffff ;  /* 0xffffffff00087882 */ /* 0x000fc60000000000 */
[----:B------:R-:W-:Y:S05]  /*8790*/  BRA.DIV UR8, `(.L_x_1114) ;  /* 0x0000001208287947 */ /* 0x000fea000b800000 */
[----:B------:R-:W-:-:S13]  /*87a0*/  ELECT P6, URZ, PT ;  /* 0x00000000003f782f */ /* 0x000fda00038c0000 */
.L_x_1138:
[----:B------:R-:W0:Y:S01]  /*87b0*/  LDC R4, c[0x0][0x28c] ;  /* 0x0000a300ff047b82 */ /* 0x000e220000000800 */
[----:B------:R-:W-:Y:S01]  /*87c0*/  BSSY B1, `(.L_x_1115) ;  /* 0x000003d000017945 */ /* 0x000fe20003800000 */
[----:B0-----:R-:W-:-:S13]  /*87d0*/  ISETP.LT.OR P6, PT, R4, 0x1, !P6 ;  /* 0x000000010400780c */ /* 0x001fda00077c1670 */
[----:B------:R-:W-:Y:S05]  /*87e0*/  @P6 BRA `(.L_x_1116) ;  /* 0x0000000000e86947 */ /* 0x000fea0003800000 */
[----:B------:R-:W-:Y:S01]  /*87f0*/  LEA R12, R12, UR26, 0x1 ;  /* 0x0000001a0c0c7c11 */ /* 0x000fe2000f8e08ff */
[----:B------:R-:W-:Y:S01]  /*8800*/  IMAD.MOV.U32 R22, RZ, RZ, RZ ;  /* 0x000000ffff167224 */ /* 0x000fe200078e00ff */
[----:B------:R-:W-:Y:S01]  /*8810*/  LEA R19, R19, UR6, 0x7 ;  /* 0x0000000613137c11 */ /* 0x000fe2000f8e38ff */
[----:B------:R-:W-:Y:S02]  /*8820*/  IMAD.MOV.U32 R4, RZ, RZ, R9 ;  /* 0x000000ffff047224 */ /* 0x000fe400078e0009 */
[----:B------:R-:W-:Y:S02]  /*8830*/  IMAD.MOV.U32 R5, RZ, RZ, R3 ;  /* 0x000000ffff057224 */ /* 0x000fe400078e0003 */
[----:B------:R-:W-:Y:S02]  /*8840*/  IMAD.MOV.U32 R7, RZ, RZ, R13 ;  /* 0x000000ffff077224 */ /* 0x000fe400078e000d */
[----:B------:R-:W-:-:S07]  /*8850*/  IMAD.SHL.U32 R15, R12, 0x40, RZ ;  /* 0x000000400c0f7824 */ /* 0x000fce00078e00ff */
.L_x_1119:
        /* <DEDUP_REMOVED lines=9> */
.L_x_1139:
[----:B0-----:R-:W-:Y:S01]  /*88f0*/  PRMT R12, R10, 0x9910, RZ ;  /* 0x000099100a0c7816 */ /* 0x001fe200000000ff */
[----:B------:R0:W-:Y:S03]  /*8900*/  @!P1 SYNCS.ARRIVE.TRANS64 RZ, [R21+URZ], R14 ;  /* 0x0000000e15ff99a7 */ /* 0x0001e6000800003f */
[----:B------:R-:W-:-:S13]  /*8910*/  ISETP.NE.AND P0, PT, R12, 0x2, PT ;  /* 0x000000020c00780c */ /* 0x000fda0003f05270 */
[----:B0-----:R-:W-:Y:S05]  /*8920*/  @P0 BRA `(.L_x_1118) ;  /* 0x0000000000040947 */ /* 0x001fea0003800000 */
[----:B------:R-:W-:Y:S01]  /*8930*/  BPT.TRAP 0x1 ;  /* 0x000000040000795c */ /* 0x000fe20000300000 */
.L_x_1118:
[----:B------:R-:W-:Y:S01]  /*8940*/  R2UR UR8, R7 ;  /* 0x00000000070872ca */ /* 0x000fe200000e0000 */
[----:B------:R-:W-:Y:S01]  /*8950*/  VIADD R4, R4, 0xffffffff ;  /* 0xffffffff04047836 */ /* 0x000fe20000000000 */
[----:B------:R-:W-:Y:S01]  /*8960*/  R2UR UR15, R20 ;  /* 0x00000000140f72ca */ /* 0x000fe200000e0000 */
[----:B------:R-:W-:Y:S01]  /*8970*/  UIADD3 UR16, UP0, UR24, 0xf0, URZ ;  /* 0x000000f018107890 */ /* 0x000fe2000ff1e03f */
[----:B------:R-:W-:Y:S01]  /*8980*/  R2UR UR22, R15 ;  /* 0x000000000f1672ca */ /* 0x000fe200000e0000 */
[----:B------:R-:W-:Y:S01]  /*8990*/  UIADD3 UR30, UP1, UR24, 0x1f0, URZ ;  /* 0x000001f0181e7890 */ /* 0x000fe2000ff3e03f */
[----:B------:R-:W-:Y:S01]  /*89a0*/  R2UR UR9, R21 ;  /* 0x00000000150972ca */ /* 0x000fe200000e0000 */
[----:B------:R-:W-:Y:S01]  /*89b0*/  UIADD3.X UR17, URZ, UR25, URZ, UP0, !UPT ;  /* 0x000000193f117290 */ /* 0x000fe200087fe43f */
[----:B------:R-:W-:Y:S01]  /*89c0*/  R2UR UR10, R22 ;  /* 0x00000000160a72ca */ /* 0x000fe200000e0000 */
[----:B------:R-:W-:Y:S01]  /*89d0*/  VIADD R7, R7, 0x1 ;  /* 0x0000000107077836 */ /* 0x000fe20000000000 */
[----:B------:R-:W-:Y:S01]  /*89e0*/  R2UR UR12, R6 ;  /* 0x00000000060c72ca */ /* 0x000fe200000e0000 */
[----:B------:R-:W-:Y:S01]  /*89f0*/  UPRMT UR28, URZ, 0x5410, UR13 ;  /* 0x000054103f1c7896 */ /* 0x000fe2000800000d */
[----:B------:R-:W-:Y:S01]  /*8a00*/  R2UR UR23, R19 ;  /* 0x00000000131772ca */ /* 0x000fe200000e0000 */
[----:B------:R-:W-:Y:S01]  /*8a10*/  USHF.L.U32 UR8, UR8, 0xd, URZ ;  /* 0x0000000d08087899 */ /* 0x000fe2000800063f */
[----:B------:R-:W-:Y:S01]  /*8a20*/  ISETP.GT.AND P1, PT, R4, 0x1, PT ;  /* 0x000000010400780c */ /* 0x000fe20003f24270 */
[----:B------:R-:W-:Y:S01]  /*8a30*/  UIADD3.X UR31, URZ, UR25, URZ, UP1, !UPT ;  /* 0x000000193f1f7290 */ /* 0x000fe20008ffe43f */
[C---:B------:R-:W-:Y:S01]  /*8a40*/  ISETP.NE.AND P0, PT, R7.reuse, 0x7, PT ;  /* 0x000000070700780c */ /* 0x040fe20003f05270 */
[----:B------:R-:W-:Y:S01]  /*8a50*/  ULEA UR11, UR26, UR8, 0xc ;  /* 0x000000081a0b7291 */ /* 0x000fe2000f8e603f */
[----:B------:R-:W-:Y:S01]  /*8a60*/  VIADD R22, R22, 0x40 ;  /* 0x0000004016167836 */ /* 0x000fe20000000000 */
[----:B------:R-:W-:Y:S01]  /*8a70*/  ULOP3.LUT UR8, UR8, 0x1000, UR27, 0xf8, !UPT ;  /* 0x0000100008087892 */ /* 0x000fe2000f8ef81b */
[----:B------:R-:W-:Y:S01]  /*8a80*/  SEL R12, RZ, 0x1, P0 ;  /* 0x00000001ff0c7807 */ /* 0x000fe20000000000 */
[----:B------:R-:W-:Y:S01]  /*8a90*/  ULEA UR11, UR11, UR15, 0x1 ;  /* 0x0000000f0b0b7291 */ /* 0x000fe2000f8e083f */
[----:B------:R-:W-:Y:S01]  /*8aa0*/  SEL R7, R7, RZ, P0 ;  /* 0x000000ff07077207 */ /* 0x000fe20000000000 */
[----:B------:R-:W-:Y:S01]  /*8ab0*/  ULEA UR8, UR8, UR15, 0x1 ;  /* 0x0000000f08087291 */ /* 0x000fe2000f8e083f */
[----:B------:R-:W-:Y:S01]  /*8ac0*/  LOP3.LUT R5, R5, R12, RZ, 0x3c, !PT ;  /* 0x0000000c05057212 */ /* 0x000fe200078e3cff */
[----:B------:R-:W-:-:S02]  /*8ad0*/  UIADD3 UR20, UR11, 0x180, URZ ;  /* 0x000001800b147890 */ /* 0x000fc4000fffe03f */
[----:B------:R-:W-:Y:S02]  /*8ae0*/  UPRMT UR15, URZ, 0x5410, UR14 ;  /* 0x000054103f0f7896 */ /* 0x000fe4000800000e */
[----:B------:R-:W-:Y:S01]  /*8af0*/  UIADD3 UR21, UR8, 0x1c180, URZ ;  /* 0x0001c18008157890 */ /* 0x000fe2000fffe03f */
[----:B------:R-:W-:Y:S01]  /*8b00*/  UMOV UR18, 0x0 ;  /* 0x0000000000127882 */ /* 0x000fe20000000000 */
[----:B------:R-:W-:Y:S01]  /*8b10*/  UMOV UR19, 0x10000000 ;  /* 0x1000000000137882 */ /* 0x000fe20000000000 */
[----:B------:R-:W-:Y:S01]  /*8b20*/  UMOV UR11, UR22 ;  /* 0x00000016000b7c82 */ /* 0x000fe20008000000 */
[----:B------:R-:W-:-:S03]  /*8b30*/  UMOV UR8, UR20 ;  /* 0x0000001400087c82 */ /* 0x000fc60008000000 */
[----:B------:R0:W-:Y:S02]  /*8b40*/  UTMALDG.3D.MULTICAST [UR8], [UR16], UR15, desc[UR18] ;  /* 0x00001208100073b4 */ /* 0x0001e4000801180f */
[----:B0-----:R-:W-:Y:S01]  /*8b50*/  UMOV UR8, UR21 ;  /* 0x0000001500087c82 */ /* 0x001fe20008000000 */
[----:B------:R-:W-:Y:S02]  /*8b60*/  UMOV UR11, UR23 ;  /* 0x00000017000b7c82 */ /* 0x000fe40008000000 */
[----:B------:R0:W-:Y:S02]  /*8b70*/  UTMALDG.3D.MULTICAST [UR8], [UR30], UR28, desc[UR18] ;  /* 0x000012081e0073b4 */ /* 0x0001e4000801181c */
[----:B0-----:R-:W-:Y:S05]  /*8b80*/  @P1 BRA `(.L_x_1119) ;  /* 0xfffffffc00341947 */ /* 0x001fea000383ffff */
.L_x_1116:
[----:B------:R-:W-:Y:S05]  /*8b90*/  BSYNC B1 ;  /* 0x0000000000017941 */ /* 0x000fea0003800000 */
.L_x_1115:
        /* <DEDUP_REMOVED lines=24> */
[----:B0-----:R-:W-:-:S03]  /*8d20*/  IMAD.MOV.U32 R6, RZ, RZ, -0x1 ;  /* 0xffffffffff067424 */ /* 0x001fc600078e00ff */
[--C-:B------:R-:W-:Y:S01]  /*8d30*/  @P2 LOP3.LUT R3, R3, 0x1, R4.reuse, 0x78, !PT ;  /* 0x0000000103032812 */ /* 0x100fe200078e7804 */
[----:B------:R-:W-:Y:S01]  /*8d40*/  IMAD R13, R4, -0x7, R13 ;  /* 0xfffffff9040d7824 */ /* 0x000fe200078e020d */
[----:B------:R-:W-:Y:S01]  /*8d50*/  PRMT R4, RZ, 0x7610, R4 ;  /* 0x00007610ff047816 */ /* 0x000fe20000000004 */
[----:B------:R-:W-:Y:S06]  /*8d60*/  @P0 BRA `(.L_x_1121) ;  /* 0x0000000400500947 */ /* 0x000fec0003800000 */
        /* <DEDUP_REMOVED lines=23> */
.L_x_1122:
        /* <DEDUP_REMOVED lines=42> */
.L_x_1123:
        /* <DEDUP_REMOVED lines=19> */
.L_x_1121:
[----:B------:R-:W-:Y:S05]  /*92b0*/  BSYNC B1 ;  /* 0x0000000000017941 */ /* 0x000fea0003800000 */
.L_x_1120:
[----:B------:R-:W-:-:S13]  /*92c0*/  LOP3.LUT P0, RZ, R4, 0xff, RZ, 0xc0, !PT ;  /* 0x000000ff04ff7812 */ /* 0x000fda000780c0ff */
[----:B------:R-:W-:Y:S05]  /*92d0*/  @P0 BRA `(.L_x_1124) ;  /* 0xfffffff400280947 */ /* 0x000fea000383ffff */
[----:B------:R-:W-:Y:S05]  /*92e0*/  BSYNC B0 ;  /* 0x0000000000007941 */ /* 0x000fea0003800000 */
.L_x_1113:
[----:B------:R-:W-:-:S03]  /*92f0*/  UMOV UR8, 0xffffffff ;  /* 0xffffffff00087882 */ /* 0x000fc60000000000 */
[----:B------:R-:W-:Y:S05]  /*9300*/  BRA.DIV UR8, `(.L_x_1125) ;  /* 0x0000000608807947 */ /* 0x000fea000b800000 */
[----:B------:R-:W-:-:S13]  /*9310*/  ELECT P6, URZ, PT ;  /* 0x00000000003f782f */ /* 0x000fda00038c0000 */
.L_x_1142:
[----:B------:R-:W-:Y:S04]  /*9320*/  BSSY B0, `(.L_x_1126) ;  /* 0x0000046000007945 */ /* 0x000fe80003800000 */
[----:B------:R-:W-:Y:S05]  /*9330*/  @!P6 BRA `(.L_x_1127) ;  /* 0x000000040010e947 */ /* 0x000fea0003800000 */
[----:B------:R-:W-:-:S04]  /*9340*/  LOP3.LUT R18, R18, 0x2, RZ, 0xfc, !PT ;  /* 0x0000000212127812 */ /* 0x000fc800078efcff */
[----:B------:R-:W-:-:S13]  /*9350*/  ISETP.NE.AND P0, PT, R18, 0x3, PT ;  /* 0x000000031200780c */ /* 0x000fda0003f05270 */
[----:B------:R-:W-:Y:S05]  /*9360*/  @!P0 BRA `(.L_x_1128) ;  /* 0x0000000000048947 */ /* 0x000fea0003800000 */
[----:B------:R-:W-:Y:S01]  /*9370*/  BPT.TRAP 0x1 ;  /* 0x000000040000795c */ /* 0x000fe20000300000 */
.L_x_1128:
        /* <DEDUP_REMOVED lines=15> */
.L_x_1143:
        /* <DEDUP_REMOVED lines=9> */
.L_x_1144:
        /* <DEDUP_REMOVED lines=9> */
.L_x_1145:
        /* <DEDUP_REMOVED lines=9> */
.L_x_1146:
        /* <DEDUP_REMOVED lines=9> */
.L_x_1147:
[----:B------:R-:W1:Y:S01]  /*96b0*/  SYNCS.PHASECHK.TRANS64.TRYWAIT P0, [R6+URZ], R5 ;  /* 0x00000005060075a7 */ /* 0x000e62000800017f */
[----:B------:R-:W-:-:S05]  /*96c0*/  VIADD R2, R7, 0x1 ;  /* 0x0000000107027836 */ /* 0x000fca0000000000 */
[----:B------:R-:W-:-:S04]  /*96d0*/  ISETP.NE.AND P1, PT, R2, 0x7, PT ;  /* 0x000000070200780c */ /* 0x000fc80003f25270 */
[----:B0-----:R-:W-:Y:S02]  /*96e0*/  SEL R4, RZ, 0x1, P1 ;  /* 0x00000001ff047807 */ /* 0x001fe40000800000 */
[----:B------:R-:W-:Y:S02]  /*96f0*/  SEL R3, R2, RZ, P1 ;  /* 0x000000ff02037207 */ /* 0x000fe40000800000 */
[----:B------:R-:W-:Y:S01]  /*9700*/  LOP3.LUT R4, R11, R4, RZ, 0x3c, !PT ;  /* 0x000000040b047212 */ /* 0x000fe200078e3cff */
[----:B-1----:R-:W-:Y:S06]  /*9710*/  @!P0 BRA `(.L_x_1134) ;  /* 0x0000000400008947 */ /* 0x002fec0003800000 */
.L_x_1148:
[----:B------:R-:W-:Y:S01]  /*9720*/  IMAD R3, R3, 0x8, R0 ;  /* 0x0000000803037824 */ /* 0x000fe200078e0200 */
[----:B------:R-:W-:-:S07]  /*9730*/  SHF.L.U32 R0, R4, 0x1f, RZ ;  /* 0x0000001f04007819 */ /* 0x000fce00000006ff */
.L_x_1135:
[----:B-1----:R1:W2:Y:S02]  /*9740*/  SYNCS.PHASECHK.TRANS64.TRYWAIT P0, [R3+URZ], R0 ;  /* 0x00000000030075a7 */ /* 0x0022a4000800017f */
[----:B--2---:R-:W-:Y:S05]  /*9750*/  @!P0 NANOSLEEP.SYNCS 0x989680 ;  /* 0x009896800000895d */ /* 0x004fea0003900000 */
[----:B------:R-:W2:Y:S02]  /*9760*/  @!P0 SYNCS.PHASECHK.TRANS64 P0, [R3+URZ], R0 ;  /* 0x00000000030085a7 */ /* 0x000ea4000800007f */
[----:B--2---:R-:W-:Y:S05]  /*9770*/  @!P0 BRA `(.L_x_1135) ;  /* 0xfffffffc00f08947 */ /* 0x004fea000383ffff */
.L_x_1127:
[----:B------:R-:W-:Y:S05]  /*9780*/  BSYNC B0 ;  /* 0x0000000000007941 */ /* 0x000fea0003800000 */
.L_x_1126:
[----:B------:R-:W-:Y:S05]  /*9790*/  EXIT ;  /* 0x000000000000794d */ /* 0x000fea0003800000 */
.L_x_964:
[----:B-1----:R1:W2:Y:S02]  /*97a0*/  SYNCS.PHASECHK.TRANS64.TRYWAIT P1, [R3+URZ], R0 ;  /* 0x00000000030075a7 */ /* 0x0022a4000802017f */
[----:B--2---:R-:W-:Y:S05]  /*97b0*/  @!P1 NANOSLEEP.SYNCS 0x989680 ;  /* 0x009896800000995d */ /* 0x004fea0003900000 */
[----:B------:R-:W2:Y:S02]  /*97c0*/  @!P1 SYNCS.PHASECHK.TRANS64 P1, [R3+URZ], R0 ;  /* 0x00000000030095a7 */ /* 0x000ea4000802007f */
[----:B--2---:R-:W-:Y:S05]  /*97d0*/  @!P1 BRA `(.L_x_964) ;  /* 0xfffffffc00f09947 */ /* 0x004fea000383ffff */
[----:B------:R-:W-:Y:S05]  /*97e0*/  BRA `(.L_x_963) ;  /* 0xffffff8000207947 */ /* 0x000fea000383ffff */
.L_x_969:
[----:B-1----:R1:W2:Y:S02]  /*97f0*/  SYNCS.PHASECHK.TRANS64.TRYWAIT P1, [R5+URZ], R4 ;  /* 0x00000004050075a7 */ /* 0x0022a4000802017f */
[----:B--2---:R-:W-:Y:S05]  /*9800*/  @!P1 NANOSLEEP.SYNCS 0x989680 ;  /* 0x009896800000995d */ /* 0x004fea0003900000 */
[----:B------:R-:W2:Y:S02]  /*9810*/  @!P1 SYNCS.PHASECHK.TRANS64 P1, [R5+URZ], R4 ;  /* 0x00000004050095a7 */ /* 0x000ea4000802007f */
[----:B--2---:R-:W-:Y:S05]  /*9820*/  @!P1 BRA `(.L_x_969) ;  /* 0xfffffffc00f09947 */ /* 0x004fea000383ffff */
[----:B------:R-:W-:Y:S05]  /*9830*/  BRA `(.L_x_968) ;  /* 0xffffff8000fc7947 */ /* 0x000fea000383ffff */
.L_x_1114:
[----:B------:R-:W-:Y:S01]  /*9840*/  BSSY B1, `(.L_x_1136) ;  /* 0x0000006000017945 */ /* 0x000fe20003800000 */
[----:B------:R-:W-:-:S07]  /*9850*/  IMAD.MOV.U32 R15, RZ, RZ, -0x1 ;  /* 0xffffffffff0f7424 */ /* 0x000fce00078e00ff */
[----:B------:R-:W-:Y:S05]  /*9860*/  WARPSYNC.COLLECTIVE R15, `(.L_x_1137) ;  /* 0x000000000f0c7348 */ /* 0x000fea0003c00000 */
[----:B------:R-:W-:Y:S02]  /*9870*/  ELECT P6, UR62, PT ;  /* 0x00000000003e782f */ /* 0x000fe400038c0000 */
[----:B------:R-:W-:Y:S01]  /*9880*/  MOV R14, UR62 ;  /* 0x0000003e000e7c02 */ /* 0x000fe20008000f00 */
[----:B------:R-:W-:Y:S10]  /*9890*/  ENDCOLLECTIVE ;  /* 0x000000000000791b */ /* 0x000ff40003800000 */
.L_x_1137:
[----:B------:R-:W-:Y:S05]  /*98a0*/  BSYNC B1 ;  /* 0x0000000000017941 */ /* 0x000fea0003800000 */
.L_x_1136:
[----:B------:R-:W-:Y:S05]  /*98b0*/  BRA `(.L_x_1138) ;  /* 0xffffffec00bc7947 */ /* 0x000fea000383ffff */
.L_x_1117:
[----:B0-----:R0:W1:Y:S02]  /*98c0*/  SYNCS.PHASECHK.TRANS64.TRYWAIT P0, [R21+URZ+0x38], R12 ;  /* 0x0000380c150075a7 */ /* 0x001064000800017f */
[----:B-1----:R-:W-:Y:S05]  /*98d0*/  @!P0 NANOSLEEP.SYNCS 0x989680 ;  /* 0x009896800000895d */ /* 0x002fea0003900000 */
[----:B------:R-:W1:Y:S02]  /*98e0*/  @!P0 SYNCS.PHASECHK.TRANS64 P0, [R21+URZ+0x38], R12 ;  /* 0x0000380c150085a7 */ /* 0x000e64000800007f */
[----:B-1----:R-:W-:Y:S05]  /*98f0*/  @!P0 BRA `(.L_x_1117) ;  /* 0xfffffffc00f08947 */ /* 0x002fea000383ffff */
[----:B------:R-:W-:Y:S05]  /*9900*/  BRA `(.L_x_1139) ;  /* 0xffffffec00f87947 */ /* 0x000fea000383ffff */
.L_x_1125:
[----:B------:R-:W-:Y:S01]  /*9910*/  BSSY B0, `(.L_x_1140) ;  /* 0x0000006000007945 */ /* 0x000fe20003800000 */
[----:B------:R-:W-:-:S07]  /*9920*/  IMAD.MOV.U32 R15, RZ, RZ, -0x1 ;  /* 0xffffffffff0f7424 */ /* 0x000fce00078e00ff */
[----:B------:R-:W-:Y:S05]  /*9930*/  WARPSYNC.COLLECTIVE R15, `(.L_x_1141) ;  /* 0x000000000f0c7348 */ /* 0x000fea0003c00000 */
[----:B------:R-:W-:Y:S02]  /*9940*/  ELECT P6, UR62, PT ;  /* 0x00000000003e782f */ /* 0x000fe400038c0000 */
[----:B------:R-:W-:Y:S01]  /*9950*/  MOV R14, UR62 ;  /* 0x0000003e000e7c02 */ /* 0x000fe20008000f00 */
[----:B------:R-:W-:Y:S10]  /*9960*/  ENDCOLLECTIVE ;  /* 0x000000000000791b */ /* 0x000ff40003800000 */
.L_x_1141:
[----:B------:R-:W-:Y:S05]  /*9970*/  BSYNC B0 ;  /* 0x0000000000007941 */ /* 0x000fea0003800000 */
.L_x_1140:
[----:B------:R-:W-:Y:S05]  /*9980*/  BRA `(.L_x_1142) ;  /* 0xfffffff800647947 */ /* 0x000fea000383ffff */
.L_x_1129:
[----:B0-----:R0:W1:Y:S02]  /*9990*/  SYNCS.PHASECHK.TRANS64.TRYWAIT P0, [R7+URZ], R4 ;  /* 0x00000004070075a7 */ /* 0x001064000800017f */
[----:B-1----:R-:W-:Y:S05]  /*99a0*/  @!P0 NANOSLEEP.SYNCS 0x989680 ;  /* 0x009896800000895d */ /* 0x002fea0003900000 */
[----:B------:R-:W1:Y:S02]  /*99b0*/  @!P0 SYNCS.PHASECHK.TRANS64 P0, [R7+URZ], R4 ;  /* 0x00000004070085a7 */ /* 0x000e64000800007f */
[----:B-1----:R-:W-:Y:S05]  /*99c0*/  @!P0 BRA `(.L_x_1129) ;  /* 0xfffffffc00f08947 */ /* 0x002fea000383ffff */
[----:B------:R-:W-:Y:S05]  /*99d0*/  BRA `(.L_x_1143) ;  /* 0xfffffff800a47947 */ /* 0x000fea000383ffff */
.L_x_1130:
[----:B0-----:R0:W1:Y:S02]  /*99e0*/  SYNCS.PHASECHK.TRANS64.TRYWAIT P0, [R8+URZ], R5 ;  /* 0x00000005080075a7 */ /* 0x001064000800017f */
[----:B-1----:R-:W-:Y:S05]  /*99f0*/  @!P0 NANOSLEEP.SYNCS 0x989680 ;  /* 0x009896800000895d */ /* 0x002fea0003900000 */
[----:B------:R-:W1:Y:S02]  /*9a00*/  @!P0 SYNCS.PHASECHK.TRANS64 P0, [R8+URZ], R5 ;  /* 0x00000005080085a7 */ /* 0x000e64000800007f */
[----:B-1----:R-:W-:Y:S05]  /*9a10*/  @!P0 BRA `(.L_x_1130) ;  /* 0xfffffffc00f08947 */ /* 0x002fea000383ffff */
[----:B------:R-:W-:Y:S05]  /*9a20*/  BRA `(.L_x_1144) ;  /* 0xfffffff800b47947 */ /* 0x000fea000383ffff */
.L_x_1131:
[----:B0-----:R0:W1:Y:S02]  /*9a30*/  SYNCS.PHASECHK.TRANS64.TRYWAIT P0, [R9+URZ], R4 ;  /* 0x00000004090075a7 */ /* 0x001064000800017f */
[----:B-1----:R-:W-:Y:S05]  /*9a40*/  @!P0 NANOSLEEP.SYNCS 0x989680 ;  /* 0x009896800000895d */ /* 0x002fea0003900000 */
[----:B------:R-:W1:Y:S02]  /*9a50*/  @!P0 SYNCS.PHASECHK.TRANS64 P0, [R9+URZ], R4 ;  /* 0x00000004090085a7 */ /* 0x000e64000800007f */
[----:B-1----:R-:W-:Y:S05]  /*9a60*/  @!P0 BRA `(.L_x_1131) ;  /* 0xfffffffc00f08947 */ /* 0x002fea000383ffff */
[----:B------:R-:W-:Y:S05]  /*9a70*/  BRA `(.L_x_1145) ;  /* 0xfffffff800c47947 */ /* 0x000fea000383ffff */
.L_x_1132:
[----:B0-----:R0:W1:Y:S02]  /*9a80*/  SYNCS.PHASECHK.TRANS64.TRYWAIT P0, [R8+URZ], R5 ;  /* 0x00000005080075a7 */ /* 0x001064000800017f */
[----:B-1----:R-:W-:Y:S05]  /*9a90*/  @!P0 NANOSLEEP.SYNCS 0x989680 ;  /* 0x009896800000895d */ /* 0x002fea0003900000 */
[----:B------:R-:W1:Y:S02]  /*9aa0*/  @!P0 SYNCS.PHASECHK.TRANS64 P0, [R8+URZ], R5 ;  /* 0x00000005080085a7 */ /* 0x000e64000800007f */
[----:B-1----:R-:W-:Y:S05]  /*9ab0*/  @!P0 BRA `(.L_x_1132) ;  /* 0xfffffffc00f08947 */ /* 0x002fea000383ffff */
[----:B------:R-:W-:Y:S05]  /*9ac0*/  BRA `(.L_x_1146) ;  /* 0xfffffff800d47947 */ /* 0x000fea000383ffff */
.L_x_1133:
[----:B0-----:R0:W1:Y:S02]  /*9ad0*/  SYNCS.PHASECHK.TRANS64.TRYWAIT P0, [R9+URZ], R4 ;  /* 0x00000004090075a7 */ /* 0x001064000800017f */
[----:B-1----:R-:W-:Y:S05]  /*9ae0*/  @!P0 NANOSLEEP.SYNCS 0x989680 ;  /* 0x009896800000895d */ /* 0x002fea0003900000 */
[----:B------:R-:W1:Y:S02]  /*9af0*/  @!P0 SYNCS.PHASECHK.TRANS64 P0, [R9+URZ], R4 ;  /* 0x00000004090085a7 */ /* 0x000e64000800007f */
[----:B-1----:R-:W-:Y:S05]  /*9b00*/  @!P0 BRA `(.L_x_1133) ;  /* 0xfffffffc00f08947 */ /* 0x002fea000383ffff */
[----:B------:R-:W-:Y:S05]  /*9b10*/  BRA `(.L_x_1147) ;  /* 0xfffffff800e47947 */ /* 0x000fea000383ffff */
.L_x_1134:
[----:B0-----:R0:W1:Y:S02]  /*9b20*/  SYNCS.PHASECHK.TRANS64.TRYWAIT P0, [R6+URZ], R5 ;  /* 0x00000005060075a7 */ /* 0x001064000800017f */
[----:B-1----:R-:W-:Y:S05]  /*9b30*/  @!P0 NANOSLEEP.SYNCS 0x989680 ;  /* 0x009896800000895d */ /* 0x002fea0003900000 */
[----:B------:R-:W1:Y:S02]  /*9b40*/  @!P0 SYNCS.PHASECHK.TRANS64 P0, [R6+URZ], R5 ;  /* 0x00000005060085a7 */ /* 0x000e64000800007f */
[----:B-1----:R-:W-:Y:S05]  /*9b50*/  @!P0 BRA `(.L_x_1134) ;  /* 0xfffffffc00f08947 */ /* 0x002fea000383ffff */
[----:B------:R-:W-:Y:S05]  /*9b60*/  BRA `(.L_x_1148) ;  /* 0xfffffff800ec7947 */ /* 0x000fea000383ffff */
.L_x_1149:
        /* <DEDUP_REMOVED lines=9> */
.L_x_3184:


//--------------------- .text._ZN7cutlass13device_kernelINS_4gemm6kernel13GemmUniversalIN4cute5tupleIJiiiiEEENS1_10collective13CollectiveMmaINS1_38MainloopSm90CpAsyncGmmaWarpSpecializedILi7ENS5_IJNS4_1CILi1EEESB_SB_EEENS1_28KernelCpAsyncWarpSpecializedEEENS5_IJNSA_ILi128EEESF_NSA_ILi64EEEEEENS_6half_tENS5_IJlSB_lEEESI_SJ_NS4_8TiledMMAINS4_8MMA_AtomIJNS4_4SM904GMMA26MMA_64x128x16_F32F16F16_SSILNSN_5MajorE0ELSP_0ELNSN_7ScaleInE1ELSQ_1EEEEEENS4_6LayoutISC_NS5_IJNSA_ILi0EEESU_SU_EEEEENS5_IJNS4_10UnderscoreESX_SX_EEEEENS4_9TiledCopyINS4_9Copy_AtomIJNS4_31SM80_CP_ASYNC_CACHEALWAYS_ZFILLINS_9uint128_tES13_EESI_EEENST_INS5_IJNS5_IJNSA_ILi8EEENSA_ILi32EEEEEES16_EEENS5_IJNS5_IJNSA_ILi256EEESB_EEES17_EEEEENS5_IJS17_SG_EEEEENS4_14ComposedLayoutINS4_7SwizzleILi3ELi4ELi3EEENS4_18smem_ptr_flag_bitsILi16EEENST_INS5_IJS16_SG_EEENS5_IJSG_SB_EEEEEEEvNS4_8identityES1F_S1O_vS1P_EENS_8epilogue10collective6detail29Sm90TmaWarpSpecializedAdapterINS1S_15DefaultEpilogueISI_NS5_IJSB_llEEES1W_NS1R_6thread17LinearCombinationISI_Li1EffLNS1X_9ScaleType4KindE0ELNS_15FloatRoundStyleE2ESI_EENS1_15EpilogueDefaultEEEEEvvEEEEvNT_6ParamsE --------------------------
	.section	.text._ZN7cutlass13device_kernelINS_4gemm6kernel13GemmUniversalIN4cute5tupleIJiiiiEEENS1_10collective13CollectiveMmaINS1_38MainloopSm90CpAsyncGmmaWarpSpecializedILi7ENS5_IJNS4_1CILi1EEESB_SB_EEENS1_28KernelCpAsyncWarpSpecializedEEENS5_IJNSA_ILi128EEESF_NSA_ILi64EEEEEENS_6half_tENS5_IJlSB_lEEESI_SJ_NS4_8TiledMMAINS4_8MMA_AtomIJNS4_4SM904GMMA26MMA_64x128x16_F32F16F16_SSILNSN_5MajorE0ELSP_0ELNSN_7ScaleInE1ELSQ_1EEEEEENS4_6LayoutISC_NS5_IJNSA_ILi0EEESU_SU_EEEEENS5_IJNS4_10UnderscoreESX_SX_EEEEENS4_9TiledCopyINS4_9Copy_AtomIJNS4_31SM80_CP_ASYNC_CACHEALWAYS_ZFILLINS_9uint128_tES13_EESI_EEENST_INS5_IJNS5_IJNSA_ILi8EEENSA_ILi32EEEEEES16_EEENS5_IJNS5_IJNSA_ILi256EEESB_EEES17_EEEEENS5_IJS17_SG_EEEEENS4_14ComposedLayoutINS4_7SwizzleILi3ELi4ELi3EEENS4_18smem_ptr_flag_bitsILi16EEENST_INS5_IJS16_SG_EEENS5_IJSG_SB_EEEEEEEvNS4_8identityES1F_S1O_vS1P_EENS_8epilogue10collective6detail29Sm90TmaWarpSpecializedAdapterINS1S_15DefaultEpilogueISI_NS5_IJSB_llEEES1W_NS1R_6thread17LinearCombinationISI_Li1EffLNS1X_9ScaleType4KindE0ELNS_15FloatRoundStyleE2ESI_EENS1_15EpilogueDefaultEEEEEvvEEEEvNT_6ParamsE,"ax",@progbits
	.align	128
.text._ZN7cutlass13device_kernelINS_4gemm6kernel13GemmUniversalIN4cute5tupleIJiiiiEEENS1_10collective13CollectiveMmaINS1_38MainloopSm90CpAsyncGmmaWarpSpecializedILi7ENS5_IJNS4_1CILi1EEESB_SB_EEENS1_28KernelCpAsyncWarpSpecializedEEENS5_IJNSA_ILi128EEESF_NSA_ILi64EEEEEENS_6half_tENS5_IJlSB_lEEESI_SJ_NS4_8TiledMMAINS4_8MMA_AtomIJNS4_4SM904GMMA26MMA_64x128x16_F32F16F16_SSILNSN_5MajorE0ELSP_0ELNSN_7ScaleInE1ELSQ_1EEEEEENS4_6LayoutISC_NS5_IJNSA_ILi0EEESU_SU_EEEEENS5_IJNS4_10UnderscoreESX_SX_EEEEENS4_9TiledCopyINS4_9Copy_AtomIJNS4_31SM80_CP_ASYNC_CACHEALWAYS_ZFILLINS_9uint128_tES13_EESI_EEENST_INS5_IJNS5_IJNSA_ILi8EEENSA_ILi32EEEEEES16_EEENS5_IJNS5_IJNSA_ILi256EEESB_EEES17_EEEEENS5_IJS17_SG_EEEEENS4_14ComposedLayoutINS4_7SwizzleILi3ELi4ELi3EEENS4_18smem_ptr_flag_bitsILi16EEENST_INS5_IJS16_SG_EEENS5_IJSG_SB_EEEEEEEvNS4_8identityES1F_S1O_vS1P_EENS_8epilogue10collective6detail29Sm90TmaWarpSpecializedAdapterINS1S_15DefaultEpilogueISI_NS5_IJSB_llEEES1W_NS1R_6thread17LinearCombinationISI_Li1EffLNS1X_9ScaleType4KindE0ELNS_15FloatRoundStyleE2ESI_EENS1_15EpilogueDefaultEEEEEvvEEEEvNT_6ParamsE:
        .type           _ZN7cutlass13device_kernelINS_4gemm6kernel13GemmUniversalIN4cute5tupleIJiiiiEEENS1_10collective13CollectiveMmaINS1_38MainloopSm90CpAsyncGmmaWarpSpecializedILi7ENS5_IJNS4_1CILi1EEESB_SB_EEENS1_28KernelCpAsyncWarpSpecializedEEENS5_IJNSA_ILi128EEESF_NSA_ILi64EEEEEENS_6half_tENS5_IJlSB_lEEESI_SJ_NS4_8TiledMMAINS4_8MMA_AtomIJNS4_4SM904GMMA26MMA_64x128x16_F32F16F16_SSILNSN_5MajorE0ELSP_0ELNSN_7ScaleInE1ELSQ_1EEEEEENS4_6LayoutISC_NS5_IJNSA_ILi0EEESU_SU_EEEEENS5_IJNS4_10UnderscoreESX_SX_EEEEENS4_9TiledCopyINS4_9Copy_AtomIJNS4_31SM80_CP_ASYNC_CACHEALWAYS_ZFILLINS_9uint128_tES13_EESI_EEENST_INS5_IJNS5_IJNSA_ILi8EEENSA_ILi32EEEEEES16_EEENS5_IJNS5_IJNSA_ILi256EEESB_EEES17_EEEEENS5_IJS17_SG_EEEEENS4_14ComposedLayoutINS4_7SwizzleILi3ELi4ELi3EEENS4_18smem_ptr_flag_bitsILi16EEENST_INS5_IJS16_SG_EEENS5_IJSG_SB_EEEEEEEvNS4_8identityES1F_S1O_vS1P_EENS_8epilogue10collective6detail29Sm90TmaWarpSpecializedAdapterINS1S_15DefaultEpilogueISI_NS5_IJSB_llEEES1W_NS1R_6thread17LinearCombinationISI_Li1EffLNS1X_9ScaleType4KindE0ELNS_15FloatRoundStyleE2ESI_EENS1_15EpilogueDefaultEEEEEvvEEEEvNT_6ParamsE,@function
        .size           _ZN7cutlass13device_kernelINS_4gemm6kernel13GemmUniversalIN4cute5tupleIJiiiiEEENS1_10collective13CollectiveMmaINS1_38MainloopSm90CpAsyncGmmaWarpSpecializedILi7ENS5_IJNS4_1CILi1EEESB_SB_EEENS1_28KernelCpAsyncWarpSpecializedEEENS5_IJNSA_ILi128EEESF_NSA_ILi64EEEEEENS_6half_tENS5_IJlSB_lEEESI_SJ_NS4_8TiledMMAINS4_8MMA_AtomIJNS4_4SM904GMMA26MMA_64x128x16_F32F16F16_SSILNSN_5MajorE0ELSP_0ELNSN_7ScaleInE1ELSQ_1EEEEEENS4_6LayoutISC_NS5_IJNSA_ILi0EEESU_SU_EEEEENS5_IJNS4_10UnderscoreESX_SX_EEEEENS4_9TiledCopyINS4_9Copy_AtomIJNS4_31SM80_CP_ASYNC_CACHEALWAYS_ZFILLINS_9uint128_tES13_EESI_EEENST_INS5_IJNS5_IJNSA_ILi8EEENSA_ILi32EEEEEES16_EEENS5_IJNS5_IJNSA_ILi256EEESB_EEES17_EEEEENS5_IJS17_SG_EEEEENS4_14ComposedLayoutINS4_7SwizzleILi3ELi4ELi3EEENS4_18smem_ptr_flag_bitsILi16EEENST_INS5_IJS16_SG_EEENS5_IJSG_SB_EEEEEEEvNS4_8identityES1F_S1O_vS1P_EENS_8epilogue10collective6detail29Sm90TmaWarpSpecializedAdapterINS1S_15DefaultEpilogueISI_NS5_IJSB_llEEES1W_NS1R_6thread17LinearCombinationISI_Li1EffLNS1X_9ScaleType4KindE0ELNS_15FloatRoundStyleE2ESI_EENS1_15EpilogueDefaultEEEEEvvEEEEvNT_6ParamsE,(.L_x_3185 - _ZN7cutlass13device_kernelINS_4gemm6kernel13GemmUniversalIN4cute5tupleIJiiiiEEENS1_10collective13CollectiveMmaINS1_38MainloopSm90CpAsyncGmmaWarpSpecializedILi7ENS5_IJNS4_1CILi1EEESB_SB_EEENS1_28KernelCpAsyncWarpSpecializedEEENS5_IJNSA_ILi128EEESF_NSA_ILi64EEEEEENS_6half_tENS5_IJlSB_lEEESI_SJ_NS4_8TiledMMAINS4_8MMA_AtomIJNS4_4SM904GMMA26MMA_64x128x16_F32F16F16_SSILNSN_5MajorE0ELSP_0ELNSN_7ScaleInE1ELSQ_1EEEEEENS4_6LayoutISC_NS5_IJNSA_ILi0EEESU_SU_EEEEENS5_IJNS4_10UnderscoreESX_SX_EEEEENS4_9TiledCopyINS4_9Copy_AtomIJNS4_31SM80_CP_ASYNC_CACHEALWAYS_ZFILLINS_9uint128_tES13_EESI_EEENST_INS5_IJNS5_IJNSA_ILi8EEENSA_ILi32EEEEEES16_EEENS5_IJNS5_IJNSA_ILi256EEESB_EEES17_EEEEENS5_IJS17_SG_EEEEENS4_14ComposedLayoutINS4_7SwizzleILi3ELi4ELi3EEENS4_18smem_ptr_flag_bitsILi16EEENST_INS5_IJS16_SG_EEENS5_IJSG_SB_EEEEEEEvNS4_8identityES1F_S1O_vS1P_EENS_8epilogue10collective6detail29Sm90TmaWarpSpecializedAdapterINS1S_15DefaultEpilogueISI_NS5_IJSB_llEEES1W_NS1R_6thread17LinearCombinationISI_Li1EffLNS1X_9ScaleType4KindE0ELNS_15FloatRoundStyleE2ESI_EENS1_15EpilogueDefaultEEEEEvvEEEEvNT_6ParamsE)
        .other          _ZN7cutlass13device_kernelINS_4gemm6kernel13GemmUniversalIN4cute5tupleIJiiiiEEENS1_10collective13CollectiveMmaINS1_38MainloopSm90CpAsyncGmmaWarpSpecializedILi7ENS5_IJNS4_1CILi1EEESB_SB_EEENS1_28KernelCpAsyncWarpSpecializedEEENS5_IJNSA_ILi128EEESF_NSA_ILi64EEEEEENS_6half_tENS5_IJlSB_lEEESI_SJ_NS4_8TiledMMAINS4_8MMA_AtomIJNS4_4SM904GMMA26MMA_64x128x16_F32F16F16_SSILNSN_5MajorE0ELSP_0ELNSN_7ScaleInE1ELSQ_1EEEEEENS4_6LayoutISC_NS5_IJNSA_ILi0EEESU_SU_EEEEENS5_IJNS4_10UnderscoreESX_SX_EEEEENS4_9TiledCopyINS4_9Copy_AtomIJNS4_31SM80_CP_ASYNC_CACHEALWAYS_ZFILLINS_9uint128_tES13_EESI_EEENST_INS5_IJNS5_IJNSA_ILi8EEENSA_ILi32EEEEEES16_EEENS5_IJNS5_IJNSA_ILi256EEESB_EEES17_EEEEENS5_IJS17_SG_EEEEENS4_14ComposedLayoutINS4_7SwizzleILi3ELi4ELi3EEENS4_18smem_ptr_flag_bitsILi16EEENST_INS5_IJS16_SG_EEENS5_IJSG_SB_EEEEEEEvNS4_8identityES1F_S1O_vS1P_EENS_8epilogue10collective6detail29Sm90TmaWarpSpecializedAdapterINS1S_15DefaultEpilogueISI_NS5_IJSB_llEEES1W_NS1R_6thread17LinearCombinationISI_Li1EffLNS1X_9ScaleType4KindE0ELNS_15FloatRoundStyleE2ESI_EENS1_15EpilogueDefaultEEEEEvvEEEEvNT_6ParamsE,@"STO_CUDA_ENTRY STV_DEFAULT"
_ZN7cutlass13device_kernelINS_4gemm6kernel13GemmUniversalIN4cute5tupleIJiiiiEEENS1_10collective13CollectiveMmaINS1_38MainloopSm90CpAsyncGmmaWarpSpecializedILi7ENS5_IJNS4_1CILi1EEESB_SB_EEENS1_28KernelCpAsyncWarpSpecializedEEENS5_IJNSA_ILi128EEESF_NSA_ILi64EEEEEENS_6half_tENS5_IJlSB_lEEESI_SJ_NS4_8TiledMMAINS4_8MMA_AtomIJNS4_4SM904GMMA26MMA_64x128x16_F32F16F16_SSILNSN_5MajorE0ELSP_0ELNSN_7ScaleInE1ELSQ_1EEEEEENS4_6LayoutISC_NS5_IJNSA_ILi0EEESU_SU_EEEEENS5_IJNS4_10UnderscoreESX_SX_EEEEENS4_9TiledCopyINS4_9Copy_AtomIJNS4_31SM80_CP_ASYNC_CACHEALWAYS_ZFILLINS_9uint128_tES13_EESI_EEENST_INS5_IJNS5_IJNSA_ILi8EEENSA_ILi32EEEEEES16_EEENS5_IJNS5_IJNSA_ILi256EEESB_EEES17_EEEEENS5_IJS17_SG_EEEEENS4_14ComposedLayoutINS4_7SwizzleILi3ELi4ELi3EEENS4_18smem_ptr_flag_bitsILi16EEENST_INS5_IJS16_SG_EEENS5_IJSG_SB_EEEEEEEvNS4_8identityES1F_S1O_vS1P_EENS_8epilogue10collective6detail29Sm90TmaWarpSpecializedAdapterINS1S_15DefaultEpilogueISI_NS5_IJSB_llEEES1W_NS1R_6thread17LinearCombinationISI_Li1EffLNS1X_9ScaleType4KindE0ELNS_15FloatRoundStyleE2ESI_EENS1_15EpilogueDefaultEEEEEvvEEEEvNT_6ParamsE:
[----:B------:R-:W0:Y:S01]  /*0000*/  LDC R1, c[0x0][0x28] ;  /* 0x00000a00ff017b82 */ /* 0x000e220000000800 */
[----:B------:R-:W1:Y:S01]  /*0010*/  S2R R19, SR_TID.X ;  /* 0x0000000000137919 */ /* 0x000e620000002100 */
[----:B0-----:R-:W-:Y:S01]  /*0020*/  VIADD R1, R1, 0xffffff00 ;  /* 0xffffff0001017836 */ /* 0x001fe20000000000 */
[----:B-1----:R-:W-:-:S05]  /*0030*/  SHF.R.U32.HI R0, RZ, 0x7, R19 ;  /* 0x00000007ff007819 */ /* 0x002fca0000011613 */
[----:B------:R-:W0:Y:S02]  /*0040*/  SHFL.IDX PT, R18, R0, RZ, 0x1f ;  /* 0x00001fff00127589 */ /* 0x000e2400000e0000 */
[----:B0-----:R-:W-:-:S13]  /*0050*/  ISETP.GE.U32.AND P0, PT, R18, 0x3, PT ;  /* 0x000000031200780c */ /* 0x001fda0003f06070 */
[----:B------:R-:W-:Y:S05]  /*0060*/  @!P0 BRA `(.L_x_1150) ;  /* 0x0000000000408947 */ /* 0x000fea0003800000 */
        /* <DEDUP_REMOVED lines=16> */
.L_x_1150:
[----:B------:R-:W-:Y:S01]  /*0170*/  UMOV UR4, 0xffffffff ;  /* 0xffffffff00047882 */ /* 0x000fe20000000000 */
[----:B------:R-:W-:Y:S02]  /*0180*/  ISETP.GT.U32.AND P1, PT, R18, 0x1, PT ;  /* 0x000000011200780c */ /* 0x000fe40003f24070 */
[----:B------:R-:W-:Y:S01]  /*0190*/  SHF.R.U32.HI R13, RZ, 0x5, R19 ;  /* 0x00000005ff0d7819 */ /* 0x000fe20000011613 */
[----:B------:R-:W-:Y:S10]  /*01a0*/  BRA.DIV UR4, `(.L_x_1151) ;  /* 0x000000ea04b47947 */ /* 0x000ff4000b800000 */
[----:B------:R0:W1:Y:S02]  /*01b0*/  SHFL.IDX PT, R14, R13, RZ, 0x1f ;  /* 0x00001fff0d0e7589 */ /* 0x00006400000e0000 */
.L_x_1432:
[----:B-1----:R-:W-:-:S13]  /*01c0*/  ISETP.NE.AND P0, PT, R14, RZ, PT ;  /* 0x000000ff0e00720c */ /* 0x002fda0003f05270 */
[----:B------:R-:W-:Y:S05]  /*01d0*/  @P0 BRA `(.L_x_1152) ;  /* 0x0000000000840947 */ /* 0x000fea0003800000 */
[----:B------:R-:W-:-:S03]  /*01e0*/  UMOV UR4, 0xffffffff ;  /* 0xffffffff00047882 */ /* 0x000fc60000000000 */
[----:B------:R-:W-:Y:S05]  /*01f0*/  BRA.DIV UR4, `(.L_x_1153) ;  /* 0x000000ea04bc7947 */ /* 0x000fea000b800000 */
[----:B------:R-:W-:-:S13]  /*0200*/  ELECT P6, URZ, PT ;  /* 0x00000000003f782f */ /* 0x000fda00038c0000 */
.L_x_1435:
        /* <DEDUP_REMOVED lines=29> */
.L_x_1154:
[----:B------:R-:W-:Y:S05]  /*03e0*/  BSYNC B0 ;  /* 0x0000000000007941 */ /* 0x000fea0003800000 */
.L_x_1152:
[----:B------:R-:W-:-:S03]  /*03f0*/  UMOV UR4, 0xffffffff ;  /* 0xffffffff00047882 */ /* 0x000fc60000000000 */
[----:B------:R-:W-:Y:S05]  /*0400*/  BRA.DIV UR4, `(.L_x_1155) ;  /* 0x000000ea04587947 */ /* 0x000fea000b800000 */
.L_x_1438:
[----:B------:R-:W-:-:S03]  /*0410*/  UMOV UR4, 0xffffffff ;  /* 0xffffffff00047882 */ /* 0x000fc60000000000 */
[----:B------:R-:W-:Y:S05]  /*0420*/  BRA.DIV UR4, `(.L_x_1156) ;  /* 0x000000ea04747947 */ /* 0x000fea000b800000 */
.L_x_1441:
[----:B------:R-:W-:Y:S01]  /*0430*/  UMOV UR4, 0xffffffff ;  /* 0xffffffff00047882 */ /* 0x000fe20000000000 */
[----:B------:R-:W-:Y:S02]  /*0440*/  NOP ;  /* 0x0000000000007918 */ /* 0x000fe40000000000 */
[----:B------:R-:W-:Y:S05]  /*0450*/  BRA.DIV UR4, `(.L_x_1157) ;  /* 0x000000ea04887947 */ /* 0x000fea000b800000 */
[----:B------:R1:W0:Y:S02]  /*0460*/  SHFL.IDX PT, R14, R13, RZ, 0x1f ;  /* 0x00001fff0d0e7589 */ /* 0x00022400000e0000 */
.L_x_1444:
[----:B0-----:R-:W-:-:S13]  /*0470*/  ISETP.NE.AND P0, PT, R14, RZ, PT ;  /* 0x000000ff0e00720c */ /* 0x001fda0003f05270 */
[----:B------:R-:W-:Y:S05]  /*0480*/  @P0 BRA `(.L_x_1158) ;  /* 0x0000000000080947 */ /* 0x000fea0003800000 */
[----:B------:R-:W-:-:S03]  /*0490*/  UMOV UR4, 0xffffffff ;  /* 0xffffffff00047882 */ /* 0x000fc60000000000 */
[----:B------:R-:W-:Y:S05]  /*04a0*/  BRA.DIV UR4, `(.L_x_1159) ;  /* 0x000000ea04987947 */ /* 0x000fea000b800000 */
.L_x_1158:
[----:B------:R-:W0:Y:S01]  /*04b0*/  S2UR UR4, SR_CTAID.Z ;  /* 0x00000000000479c3 */ /* 0x000e220000002700 */
[----:B------:R-:W-:-:S07]  /*04c0*/  NOP ;  /* 0x0000000000007918 */ /* 0x000fce0000000000 */
[----:B------:R-:W5:Y:S08]  /*04d0*/  LDC.64 R4, c[0x0][0x238] ;  /* 0x00008e00ff047b82 */ /* 0x000f700000000a00 */
[----:B------:R-:W1:Y:S01]  /*04e0*/  LDC.64 R6, c[0x0][0x250] ;  /* 0x00009400ff067b82 */ /* 0x000e620000000a00 */
[----:B0-----:R-:W-:-:S06]  /*04f0*/  USHF.R.S32.HI UR5, URZ, 0x1f, UR4 ;  /* 0x0000001f3f057899 */ /* 0x001fcc0008011404 */
[C---:B-----5:R-:W-:Y:S02]  /*0500*/  IMAD R0, R4.reuse, UR5, RZ ;  /* 0x0000000504007c24 */ /* 0x060fe4000f8e02ff */
[----:B------:R-:W-:-:S04]  /*0510*/  IMAD.WIDE.U32 R8, R4, UR4, RZ ;  /* 0x0000000404087c25 */ /* 0x000fc8000f8e00ff */
[----:B------:R-:W-:Y:S02]  /*0520*/  IMAD R5, R5, UR4, R0 ;  /* 0x0000000405057c24 */ /* 0x000fe4000f8e0200 */
[C---:B-1----:R-:W-:Y:S02]  /*0530*/  IMAD R2, R6.reuse, UR5, RZ ;  /* 0x0000000506027c24 */ /* 0x042fe4000f8e02ff */
[----:B------:R-:W-:-:S04]  /*0540*/  IMAD.WIDE.U32 R10, R6, UR4, RZ ;  /* 0x00000004060a7c25 */ /* 0x000fc8000f8e00ff */
[----:B------:R-:W-:Y:S01]  /*0550*/  IMAD R7, R7, UR4, R2 ;  /* 0x0000000407077c24 */ /* 0x000fe2000f8e0202 */
[----:B------:R-:W-:Y:S05]  /*0560*/  WARPSYNC.ALL ;  /* 0x0000000000007948 */ /* 0x000fea0003800000 */
[----:B------:R-:W-:Y:S02]  /*0570*/  IMAD.IADD R5, R9, 0x1, R5 ;  /* 0x0000000109057824 */ /* 0x000fe400078e0205 */
[----:B------:R-:W-:Y:S01]  /*0580*/  IMAD.IADD R7, R11, 0x1, R7 ;  /* 0x000000010b077824 */ /* 0x000fe200078e0207 */
[----:B------:R-:W-:Y:S01]  /*0590*/  ULDC.64 UR4, c[0x0][0x278] ;  /* 0x00009e0000047ab9 */ /* 0x000fe20000000a00 */
[----:B------:R-:W-:Y:S01]  /*05a0*/  ULDC.64 UR36, c[0x0][0x208] ;  /* 0x0000820000247ab9 */ /* 0x000fe20000000a00 */
[----:B--234-:R-:W-:Y:S01]  /*05b0*/  BAR.SYNC.DEFER_BLOCKING 0x0 ;  /* 0x0000000000007b1d */ /* 0x01cfe20000010000 */
        /* <DEDUP_REMOVED lines=10> */
.L_x_1160:
[----:B------:R-:W-:Y:S02]  /*0660*/  ULDC.64 UR4, c[0x0][0x268] ;  /* 0x00009a0000047ab9 */ /* 0x000fe40000000a00 */
[----:B------:R-:W-:-:S04]  /*0670*/  ISETP.NE.U32.AND P0, PT, RZ, UR4, PT ;  /* 0x00000004ff007c0c */ /* 0x000fc8000bf05070 */
[----:B------:R-:W-:-:S13]  /*0680*/  ISETP.NE.AND.EX P0, PT, RZ, UR5, PT, P0 ;  /* 0x00000005ff007c0c */ /* 0x000fda000bf05300 */
[----:B------:R-:W-:Y:S05]  /*0690*/  @!P0 BRA `(.L_x_1162) ;  /* 0x00000000000c8947 */ /* 0x000fea0003800000 */
[----:B------:R-:W0:Y:S02]  /*06a0*/  LDC.64 R16, c[0x0][0x268] ;  /* 0x00009a00ff107b82 */ /* 0x000e240000000a00 */
[----:B0-----:R1:W5:Y:S01]  /*06b0*/  LDG.E R16, desc[UR36][R16.64] ;  /* 0x0000002410107981 */ /* 0x001362000c1e1900 */
[----:B------:R-:W-:Y:S05]  /*06c0*/  BRA `(.L_x_1161) ;  /* 0x0000000000087947 */ /* 0x000fea0003800000 */
.L_x_1162:
[----:B------:R-:W-:Y:S02]  /*06d0*/  ULDC UR4, c[0x0][0x260] ;  /* 0x0000980000047ab9 */ /* 0x000fe40000000800 */
[----:B------:R-:W-:-:S07]  /*06e0*/  IMAD.U32 R16, RZ, RZ, UR4 ;  /* 0x00000004ff107e24 */ /* 0x000fce000f8e00ff */
.L_x_1161:
        /* <DEDUP_REMOVED lines=11> */
.L_x_1163:
[----:B------:R-:W-:Y:S02]  /*07a0*/  ULDC.64 UR4, c[0x0][0x270] ;  /* 0x00009c0000047ab9 */ /* 0x000fe40000000a00 */
[----:B------:R-:W-:-:S04]  /*07b0*/  ISETP.NE.U32.AND P0, PT, RZ, UR4, PT ;  /* 0x00000004ff007c0c */ /* 0x000fc8000bf05070 */
[----:B------:R-:W-:-:S13]  /*07c0*/  ISETP.NE.AND.EX P0, PT, RZ, UR5, PT, P0 ;  /* 0x00000005ff007c0c */ /* 0x000fda000bf05300 */
[----:B------:R-:W-:Y:S05]  /*07d0*/  @!P0 BRA `(.L_x_1165) ;  /* 0x00000000000c8947 */ /* 0x000fea0003800000 */
[----:B0-----:R-:W0:Y:S02]  /*07e0*/  LDC.64 R2, c[0x0][0x270] ;  /* 0x00009c00ff027b82 */ /* 0x001e240000000a00 */
[----:B0-----:R2:W5:Y:S01]  /*07f0*/  LDG.E R2, desc[UR36][R2.64] ;  /* 0x0000002402027981 */ /* 0x001562000c1e1900 */
[----:B------:R-:W-:Y:S05]  /*0800*/  BRA `(.L_x_1164) ;  /* 0x0000000000087947 */ /* 0x000fea0003800000 */
.L_x_1165:
[----:B------:R-:W-:Y:S02]  /*0810*/  ULDC UR4, c[0x0][0x264] ;  /* 0x0000990000047ab9 */ /* 0x000fe40000000800 */
[----:B0-----:R-:W-:-:S07]  /*0820*/  IMAD.U32 R2, RZ, RZ, UR4 ;  /* 0x00000004ff027e24 */ /* 0x001fce000f8e00ff */
.L_x_1164:
[----:B------:R-:W3:Y:S01]  /*0830*/  LDC R0, c[0x0][0x21c] ;  /* 0x00008700ff007b82 */ /* 0x000ee20000000800 */
[----:B------:R-:W-:-:S04]  /*0840*/  ISETP.GE.U32.AND P0, PT, R18, 0x2, PT ;  /* 0x000000021200780c */ /* 0x000fc80003f06070 */
[----:B0-2---:R-:W-:-:S04]  /*0850*/  SEL R3, RZ, 0x1, P0 ;  /* 0x00000001ff037807 */ /* 0x005fc80000000000 */
[----:B------:R-:W-:Y:S01]  /*0860*/  SEL R18, R3, 0x2, !P1 ;  /* 0x0000000203127807 */ /* 0x000fe20004800000 */
[----:B---3--:R-:W-:-:S05]  /*0870*/  VIADD R12, R0, 0x3f ;  /* 0x0000003f000c7836 */ /* 0x008fca0000000000 */
[----:B------:R-:W-:-:S04]  /*0880*/  SHF.R.S32.HI R13, RZ, 0x1f, R12 ;  /* 0x0000001fff0d7819 */ /* 0x000fc8000001140c */
[----:B------:R-:W-:-:S04]  /*0890*/  LEA.HI R13, R13, R12, RZ, 0x6 ;  /* 0x0000000c0d0d7211 */ /* 0x000fc800078f30ff */
[----:B-1----:R-:W-:Y:S01]  /*08a0*/  SHF.R.S32.HI R17, RZ, 0x6, R13 ;  /* 0x00000006ff117819 */ /* 0x002fe2000001140d */
[----:B------:R-:W-:Y:S06]  /*08b0*/  @P1 BRA `(.L_x_1166) ;  /* 0x0000003400dc1947 */ /* 0x000fec0003800000 */
[----:B------:R-:W0:Y:S01]  /*08c0*/  S2R R21, SR_CTAID.X ;  /* 0x0000000000157919 */ /* 0x000e220000002500 */
[----:B------:R-:W0:Y:S01]  /*08d0*/  LDC R12, c[0x0][0x214] ;  /* 0x00008500ff0c7b82 */ /* 0x000e220000000800 */
[----:B-----5:R-:W-:Y:S01]  /*08e0*/  SHF.R.S32.HI R2, RZ, 0x1f, R19 ;  /* 0x0000001fff027819 */ /* 0x020fe20000011413 */
[----:B------:R-:W1:Y:S01]  /*08f0*/  S2R R25, SR_CTAID.Y ;  /* 0x0000000000197919 */ /* 0x000e620000002600 */
[----:B------:R-:W-:Y:S02]  /*0900*/  LOP3.LUT R13, R18, 0x2, RZ, 0xfc, !PT ;  /* 0x00000002120d7812 */ /* 0x000fe400078efcff */
[----:B------:R-:W-:-:S03]  /*0910*/  LEA.HI R2, R2, R19, RZ, 0x3 ;  /* 0x0000001302027211 */ /* 0x000fc600078f18ff */
[----:B------:R-:W1:Y:S01]  /*0920*/  LDC R14, c[0x0][0x218] ;  /* 0x00008600ff0e7b82 */ /* 0x000e620000000800 */
[----:B------:R-:W-:Y:S02]  /*0930*/  ISETP.NE.AND P0, PT, R13, 0x3, PT ;  /* 0x000000030d00780c */ /* 0x000fe40003f05270 */
[----:B------:R-:W-:Y:S02]  /*0940*/  SHF.R.S32.HI R18, RZ, 0x3, R2 ;  /* 0x00000003ff127819 */ /* 0x000fe40000011402 */
[----:B------:R-:W-:-:S03]  /*0950*/  LOP3.LUT R2, R2, 0x1ffffff8, RZ, 0xc0, !PT ;  /* 0x1ffffff802027812 */ /* 0x000fc600078ec0ff */
[C---:B------:R-:W-:Y:S02]  /*0960*/  VIADD R16, R18.reuse, 0x40 ;  /* 0x0000004012107836 */ /* 0x040fe40000000000 */
[----:B------:R-:W-:Y:S02]  /*0970*/  IMAD.IADD R2, R19, 0x1, -R2 ;  /* 0x0000000113027824 */ /* 0x000fe400078e0a02 */
[C---:B------:R-:W-:Y:S02]  /*0980*/  VIADD R20, R18.reuse, 0x60 ;  /* 0x0000006012147836 */ /* 0x040fe40000000000 */
[----:B0-----:R-:W-:Y:S02]  /*0990*/  IMAD R3, R21, -0x80, R12 ;  /* 0xffffff8015037824 */ /* 0x001fe400078e020c */
[C---:B------:R-:W-:Y:S02]  /*09a0*/  VIADD R12, R18.reuse, 0x20 ;  /* 0x00000020120c7836 */ /* 0x040fe40000000000 */
[----:B-1----:R-:W-:Y:S01]  /*09b0*/  IMAD R15, R25, -0x80, R14 ;  /* 0xffffff80190f7824 */ /* 0x002fe200078e020e */
[----:B------:R-:W-:-:S02]  /*09c0*/  ISETP.GE.AND P1, PT, R18, R3, PT ;  /* 0x000000031200720c */ /* 0x000fc40003f26270 */
[C---:B------:R-:W-:Y:S02]  /*09d0*/  ISETP.GE.AND P2, PT, R12.reuse, R3, PT ;  /* 0x000000030c00720c */ /* 0x040fe40003f46270 */
[-C--:B------:R-:W-:Y:S02]  /*09e0*/  ISETP.GE.AND P4, PT, R12, R15.reuse, PT ;  /* 0x0000000f0c00720c */ /* 0x080fe40003f86270 */
[----:B------:R-:W-:Y:S02]  /*09f0*/  SEL R13, RZ, 0xffffffff, P2 ;  /* 0xffffffffff0d7807 */ /* 0x000fe40001000000 */
[----:B------:R-:W-:Y:S02]  /*0a00*/  SEL R12, RZ, 0x1, P1 ;  /* 0x00000001ff0c7807 */ /* 0x000fe40000800000 */
[----:B------:R-:W-:Y:S01]  /*0a10*/  ISETP.GE.AND P3, PT, R18, R15, PT ;  /* 0x0000000f1200720c */ /* 0x000fe20003f66270 */
[----:B------:R-:W-:Y:S01]  /*0a20*/  IMAD.SHL.U32 R19, R13, 0x2, RZ ;  /* 0x000000020d137824 */ /* 0x000fe200078e00ff */
[----:B------:R-:W-:-:S02]  /*0a30*/  SEL R13, RZ, 0xffffffff, P4 ;  /* 0xffffffffff0d7807 */ /* 0x000fc40002000000 */
[-C--:B------:R-:W-:Y:S02]  /*0a40*/  ISETP.GE.AND P1, PT, R16, R3.reuse, PT ;  /* 0x000000031000720c */ /* 0x080fe40003f26270 */
[----:B------:R-:W-:Y:S01]  /*0a50*/  LOP3.LUT R14, R19, 0x2, R12, 0xe2, !PT ;  /* 0x00000002130e7812 */ /* 0x000fe200078ee20c */
[----:B------:R-:W-:Y:S01]  /*0a60*/  IMAD.SHL.U32 R12, R13, 0x2, RZ ;  /* 0x000000020d0c7824 */ /* 0x000fe200078e00ff */
[----:B------:R-:W-:Y:S02]  /*0a70*/  ISETP.GE.AND P2, PT, R20, R3, PT ;  /* 0x000000031400720c */ /* 0x000fe40003f46270 */
[----:B------:R-:W-:Y:S02]  /*0a80*/  SEL R3, RZ, 0x1, P3 ;  /* 0x00000001ff037807 */ /* 0x000fe40001800000 */
[----:B------:R-:W-:Y:S02]  /*0a90*/  SHF.R.S32.HI R19, RZ, 0x1f, R18 ;  /* 0x0000001fff137819 */ /* 0x000fe40000011412 */
[----:B------:R-:W-:-:S02]  /*0aa0*/  ISETP.GE.AND P3, PT, R16, R15, PT ;  /* 0x0000000f1000720c */ /* 0x000fc40003f66270 */
[----:B------:R-:W-:Y:S01]  /*0ab0*/  ISETP.GE.AND P4, PT, R20, R15, PT ;  /* 0x0000000f1400720c */ /* 0x000fe20003f86270 */
[----:B------:R-:W-:Y:S01]  /*0ac0*/  IMAD.SHL.U32 R15, R2, 0x8, RZ ;  /* 0x00000008020f7824 */ /* 0x000fe200078e00ff */
[----:B------:R-:W-:Y:S01]  /*0ad0*/  LOP3.LUT R20, R12, 0x2, R3, 0xe2, !PT ;  /* 0x000000020c147812 */ /* 0x000fe200078ee203 */
[--C-:B------:R-:W-:Y:S01]  /*0ae0*/  IMAD.WIDE R2, R21, 0x80, R18.reuse ;  /* 0x0000008015027825 */ /* 0x100fe200078e0212 */
[----:B------:R-:W-:Y:S02]  /*0af0*/  SEL R21, RZ, 0x4, P1 ;  /* 0x00000004ff157807 */ /* 0x000fe40000800000 */
[----:B------:R-:W-:Y:S01]  /*0b00*/  SEL R16, RZ, 0x8, P2 ;  /* 0x00000008ff107807 */ /* 0x000fe20001000000 */
[----:B------:R-:W-:Y:S01]  /*0b10*/  IMAD.WIDE R12, R25, 0x80, R18 ;  /* 0x00000080190c7825 */ /* 0x000fe200078e0212 */
[----:B------:R-:W-:Y:S02]  /*0b20*/  SEL R23, RZ, 0x4, P3 ;  /* 0x00000004ff177807 */ /* 0x000fe40001800000 */
[----:B------:R-:W-:Y:S01]  /*0b30*/  LOP3.LUT R14, R16, R14, R21, 0xfe, !PT ;  /* 0x0000000e100e7212 */ /* 0x000fe200078efe15 */
[----:B------:R-:W-:Y:S01]  /*0b40*/  IMAD R16, R18, 0x40, R15 ;  /* 0x0000004012107824 */ /* 0x000fe200078e020f */
[----:B------:R-:W-:-:S02]  /*0b50*/  SEL R22, RZ, 0x8, P4 ;  /* 0x00000008ff167807 */ /* 0x000fc40002000000 */
[----:B------:R-:W-:Y:S02]  /*0b60*/  SHF.R.S32.HI R19, RZ, 0x1f, R15 ;  /* 0x0000001fff137819 */ /* 0x000fe4000001140f */
[----:B------:R-:W-:Y:S01]  /*0b70*/  LOP3.LUT R18, R22, R20, R23, 0xfe, !PT ;  /* 0x0000001416127212 */ /* 0x000fe200078efe17 */
[----:B------:R-:W-:Y:S01]  /*0b80*/  IMAD.SHL.U32 R23, R17, 0x40, RZ ;  /* 0x0000004011177824 */ /* 0x000fe200078e00ff */
[----:B------:R-:W-:Y:S01]  /*0b90*/  SHF.R.S32.HI R21, RZ, 0x1f, R16 ;  /* 0x0000001fff157819 */ /* 0x000fe20000011410 */
[----:B------:R-:W-:Y:S06]  /*0ba0*/  @!P0 BRA `(.L_x_1167) ;  /* 0x0000000000048947 */ /* 0x000fec0003800000 */
[----:B------:R-:W-:Y:S01]  /*0bb0*/  BPT.TRAP 0x1 ;  /* 0x000000040000795c */ /* 0x000fe20000300000 */
.L_x_1167:
[----:B------:R-:W0:Y:S01]  /*0bc0*/  S2UR UR5, SR_CgaCtaId ;  /* 0x00000000000579c3 */ /* 0x000e220000008800 */
[----:B------:R-:W-:Y:S01]  /*0bd0*/  UMOV UR4, 0x400 ;  /* 0x0000040000047882 */ /* 0x000fe20000000000 */
[----:B------:R-:W-:Y:S02]  /*0be0*/  IMAD.MOV.U32 R20, RZ, RZ, 0x1 ;  /* 0x00000001ff147424 */ /* 0x000fe400078e00ff */
[----:B------:R-:W-:-:S03]  /*0bf0*/  IMAD.IADD R24, R0, 0x1, -R23 ;  /* 0x0000000100187824 */ /* 0x000fc600078e0a17 */
[----:B------:R-:W-:Y:S01]  /*0c00*/  SHF.L.U32 R20, R20, 0x1f, RZ ;  /* 0x0000001f14147819 */ /* 0x000fe200000006ff */
[----:B------:R-:W-:-:S05]  /*0c10*/  IMAD.MOV R22, RZ, RZ, -R24 ;  /* 0x000000ffff167224 */ /* 0x000fca00078e0a18 */
[----:B------:R-:W-:Y:S01]  /*0c20*/  ISETP.GE.AND P1, PT, R15, R22, PT ;  /* 0x000000160f00720c */ /* 0x000fe20003f26270 */
[----:B0-----:R-:W-:-:S09]  /*0c30*/  ULEA UR7, UR5, UR4, 0x18 ;  /* 0x0000000405077291 */ /* 0x001fd2000f8ec03f */
[----:B------:R-:W0:Y:S02]  /*0c40*/  SYNCS.PHASECHK.TRANS64.TRYWAIT P2, [UR7+0x38038], R20 ;  /* 0x03803814ff0075a7 */ /* 0x000e240008040147 */
[----:B0-----:R-:W-:Y:S05]  /*0c50*/  @!P2 BRA `(.L_x_1168) ;  /* 0x000000e000cca947 */ /* 0x001fea0003800000 */
.L_x_1447:
[----:B------:R-:W-:Y:S01]  /*0c60*/  BSSY B0, `(.L_x_1169) ;  /* 0x0000106000007945 */ /* 0x000fe20003800000 */
[----:B------:R-:W-:-:S03]  /*0c70*/  SHF.R.S32.HI R22, RZ, 0x1f, R24 ;  /* 0x0000001fff167819 */ /* 0x000fc60000011418 */
[----:B------:R-:W-:Y:S05]  /*0c80*/  @!P1 BRA `(.L_x_1170) ;  /* 0x0000000000fc9947 */ /* 0x000fea0003800000 */
[----:B------:R-:W1:Y:S01]  /*0c90*/  S2UR UR6, SR_SWINHI ;  /* 0x00000000000679c3 */ /* 0x000e620000002f00 */
[----:B------:R-:W-:Y:S01]  /*0ca0*/  IADD3 R26, P2, P3, R24, R8, R15 ;  /* 0x00000008181a7210 */ /* 0x000fe20007b5e00f */
[----:B------:R-:W-:Y:S01]  /*0cb0*/  ULDC.64 UR8, c[0x0][0x230] ;  /* 0x00008c0000087ab9 */ /* 0x000fe20000000a00 */
[----:B------:R-:W-:Y:S01]  /*0cc0*/  IMAD.SHL.U32 R28, R14, 0x10, RZ ;  /* 0x000000100e1c7824 */ /* 0x000fe200078e00ff */
[----:B------:R-:W-:Y:S01]  /*0cd0*/  ULDC.64 UR10, c[0x0][0x228] ;  /* 0x00008a00000a7ab9 */ /* 0x000fe20000000a00 */
[----:B------:R-:W-:Y:S01]  /*0ce0*/  IADD3.X R27, R22, R5, R19, P2, P3 ;  /* 0x00000005161b7210 */ /* 0x000fe200017e6413 */
[----:B0-----:R-:W-:Y:S01]  /*0cf0*/  IMAD R25, R3, UR8, RZ ;  /* 0x0000000803197c24 */ /* 0x001fe2000f8e02ff */
[----:B------:R-:W-:Y:S02]  /*0d00*/  LOP3.LUT R32, R14, 0xff, RZ, 0xc0, !PT ;  /* 0x000000ff0e207812 */ /* 0x000fe400078ec0ff */
[----:B------:R-:W-:Y:S01]  /*0d10*/  LOP3.LUT P4, RZ, R28, 0x10, RZ, 0xc0, !PT ;  /* 0x000000101cff7812 */ /* 0x000fe2000788c0ff */
[----:B------:R-:W-:-:S02]  /*0d20*/  IMAD R25, R2, UR9, R25 ;  /* 0x0000000902197c24 */ /* 0x000fc4000f8e0219 */
[----:B------:R-:W-:-:S04]  /*0d30*/  IMAD.WIDE.U32 R26, R2, UR8, R26 ;  /* 0x00000008021a7c25 */ /* 0x000fc8000f8e001a */
[----:B------:R-:W-:Y:S01]  /*0d40*/  IMAD.IADD R27, R27, 0x1, R25 ;  /* 0x000000011b1b7824 */ /* 0x000fe200078e0219 */
[----:B------:R-:W-:-:S04]  /*0d50*/  LEA R30, P2, R26, UR10, 0x1 ;  /* 0x0000000a1a1e7c11 */ /* 0x000fc8000f8408ff */
[----:B------:R-:W-:Y:S01]  /*0d60*/  LEA.HI.X R31, R26, UR11, R27, 0x1, P2 ;  /* 0x0000000b1a1f7c11 */ /* 0x000fe200090f0c1b */
[C---:B------:R-:W-:Y:S01]  /*0d70*/  IMAD.SHL.U32 R27, R32.reuse, 0x4, RZ ;  /* 0x00000004201b7824 */ /* 0x040fe200078e00ff */
[----:B------:R-:W-:Y:S01]  /*0d80*/  UMOV UR4, UR7 ;  /* 0x0000000700047c82 */ /* 0x000fe20008000000 */
[----:B-1----:R-:W-:Y:S01]  /*0d90*/  UMOV UR5, UR6 ;  /* 0x0000000600057c82 */ /* 0x002fe20008000000 */
[----:B------:R-:W-:Y:S01]  /*0da0*/  IMAD.SHL.U32 R26, R32, 0x8, RZ ;  /* 0x00000008201a7824 */ /* 0x000fe200078e00ff */
[----:B------:R-:W-:Y:S01]  /*0db0*/  LEA R20, P3, R16, UR4, 0x1 ;  /* 0x0000000410147c11 */ /* 0x000fe2000f8608ff */
[----:B------:R-:W-:Y:S01]  /*0dc0*/  USHF.L.U32 UR4, UR8, 0x6, URZ ;  /* 0x0000000608047899 */ /* 0x000fe2000800063f */
[----:B------:R-:W-:Y:S02]  /*0dd0*/  IMAD.SHL.U32 R32, R32, 0x2, RZ ;  /* 0x0000000220207824 */ /* 0x000fe400078e00ff */
[----:B------:R-:W-:Y:S02]  /*0de0*/  LOP3.LUT R29, R20, 0x380, RZ, 0xc0, !PT ;  /* 0x00000380141d7812 */ /* 0x000fe400078ec0ff */
[----:B------:R-:W-:Y:S01]  /*0df0*/  LEA.HI.X R25, R16, UR5, R21, 0x1, P3 ;  /* 0x0000000510197c11 */ /* 0x000fe200098f0c15 */
[----:B------:R-:W-:Y:S01]  /*0e00*/  USHF.L.U64.HI UR5, UR8, 0x6, UR9 ;  /* 0x0000000608057899 */ /* 0x000fe20008010209 */
[----:B------:R-:W-:-:S02]  /*0e10*/  SHF.R.U64 R29, R29, 0x3, RZ ;  /* 0x000000031d1d7819 */ /* 0x000fc400000012ff */
[C---:B------:R-:W-:Y:S02]  /*0e20*/  IADD3 R36, P6, R20.reuse, 0x1000, RZ ;  /* 0x0000100014247810 */ /* 0x040fe40007fde0ff */
[----:B------:R-:W-:Y:S01]  /*0e30*/  LOP3.LUT R28, R29, R20, RZ, 0x3c, !PT ;  /* 0x000000141d1c7212 */ /* 0x000fe200078e3cff */
[--C-:B------:R-:W-:Y:S01]  /*0e40*/  IMAD.MOV.U32 R29, RZ, RZ, R25.reuse ;  /* 0x000000ffff1d7224 */ /* 0x100fe200078e0019 */
[----:B------:R-:W-:Y:S02]  /*0e50*/  IADD3 R35, P5, R20, 0x3000, RZ ;  /* 0x0000300014237810 */ /* 0x000fe40007fbe0ff */
[----:B------:R-:W-:Y:S01]  /*0e60*/  LOP3.LUT P3, RZ, R27, 0x10, RZ, 0xc0, !PT ;  /* 0x000000101bff7812 */ /* 0x000fe2000786c0ff */
[----:B------:R-:W-:Y:S01]  /*0e70*/  IMAD.X R27, RZ, RZ, R25, P6 ;  /* 0x000000ffff1b7224 */ /* 0x000fe200030e0619 */
[----:B------:R-:W-:Y:S02]  /*0e80*/  MOV R33, R28 ;  /* 0x0000001c00217202 */ /* 0x000fe40000000f00 */
[----:B------:R-:W-:-:S02]  /*0e90*/  LOP3.LUT R29, R36, 0x380, RZ, 0xc0, !PT ;  /* 0x00000380241d7812 */ /* 0x000fc400078ec0ff */
[----:B------:R-:W-:Y:S01]  /*0ea0*/  LOP3.LUT P2, RZ, R26, 0x10, RZ, 0xc0, !PT ;  /* 0x000000101aff7812 */ /* 0x000fe2000784c0ff */
[----:B------:R-:W-:Y:S01]  /*0eb0*/  @!PT LDS RZ, [RZ] ;  /* 0x00000000fffff984 */ /* 0x000fe20000000800 */
[----:B------:R-:W-:Y:S01]  /*0ec0*/  @!PT LDS RZ, [RZ] ;  /* 0x00000000fffff984 */ /* 0x000fe20000000800 */
[----:B------:R-:W-:Y:S01]  /*0ed0*/  @!PT LDS RZ, [RZ] ;  /* 0x00000000fffff984 */ /* 0x000fe20000000800 */
[----:B------:R0:W-:Y:S01]  /*0ee0*/  LDGSTS.E.LTC128B.128 [R33], desc[UR36][R30.64], P4 ;  /* 0x000000001e217fae */ /* 0x0001e2000a121d64 */
[----:B------:R-:W-:Y:S02]  /*0ef0*/  IADD3 R37, P4, R20, 0x2000, RZ ;  /* 0x0000200014257810 */ /* 0x000fe40007f9e0ff */
[----:B------:R-:W-:Y:S02]  /*0f00*/  IADD3 R28, P6, R30, UR4, RZ ;  /* 0x000000041e1c7c10 */ /* 0x000fe4000ffde0ff */
[----:B------:R-:W-:Y:S02]  /*0f10*/  LOP3.LUT R26, R37, 0x380, RZ, 0xc0, !PT ;  /* 0x00000380251a7812 */ /* 0x000fe400078ec0ff */
[----:B------:R-:W-:-:S04]  /*0f20*/  LOP3.LUT R34, R35, 0x380, RZ, 0xc0, !PT ;  /* 0x0000038023227812 */ /* 0x000fc800078ec0ff */
[----:B------:R-:W-:Y:S02]  /*0f30*/  SHF.R.U64 R34, R34, 0x3, RZ ;  /* 0x0000000322227819 */ /* 0x000fe400000012ff */
[----:B0-----:R-:W-:Y:S02]  /*0f40*/  SHF.R.U64 R33, R29, 0x3, RZ ;  /* 0x000000031d217819 */ /* 0x001fe400000012ff */
[----:B------:R-:W-:Y:S01]  /*0f50*/  IADD3.X R29, R31, UR5, RZ, P6, !PT ;  /* 0x000000051f1d7c10 */ /* 0x000fe2000b7fe4ff */
[----:B------:R-:W-:Y:S01]  /*0f60*/  IMAD.X R31, RZ, RZ, R25, P4 ;  /* 0x000000ffff1f7224 */ /* 0x000fe200020e0619 */
[----:B------:R-:W-:Y:S02]  /*0f70*/  SHF.R.U64 R30, R26, 0x3, RZ ;  /* 0x000000031a1e7819 */ /* 0x000fe400000012ff */
[----:B------:R-:W-:Y:S02]  /*0f80*/  LOP3.LUT P6, RZ, R32, 0x10, RZ, 0xc0, !PT ;  /* 0x0000001020ff7812 */ /* 0x000fe400078cc0ff */
[----:B------:R-:W-:-:S02]  /*0f90*/  LOP3.LUT R26, R33, R36, RZ, 0x3c, !PT ;  /* 0x00000024211a7212 */ /* 0x000fc400078e3cff */
[----:B------:R-:W-:Y:S02]  /*0fa0*/  IADD3 R32, P4, R28, UR4, RZ ;  /* 0x000000041c207c10 */ /* 0x000fe4000ff9e0ff */
[----:B------:R-:W-:Y:S02]  /*0fb0*/  LOP3.LUT R30, R30, R37, RZ, 0x3c, !PT ;  /* 0x000000251e1e7212 */ /* 0x000fe400078e3cff */
[----:B------:R-:W-:Y:S01]  /*0fc0*/  LOP3.LUT R34, R34, R35, RZ, 0x3c, !PT ;  /* 0x0000002322227212 */ /* 0x000fe200078e3cff */
[----:B------:R-:W-:Y:S01]  /*0fd0*/  IMAD.X R35, RZ, RZ, R25, P5 ;  /* 0x000000ffff237224 */ /* 0x000fe200028e0619 */
[----:B------:R-:W-:Y:S02]  /*0fe0*/  MOV R37, R26 ;  /* 0x0000001a00257202 */ /* 0x000fe40000000f00 */
[----:B------:R-:W-:Y:S02]  /*0ff0*/  IADD3.X R33, R29, UR5, RZ, P4, !PT ;  /* 0x000000051d217c10 */ /* 0x000fe4000a7fe4ff */
[----:B------:R-:W-:Y:S01]  /*1000*/  IADD3 R26, P4, R32, UR4, RZ ;  /* 0x00000004201a7c10 */ /* 0x000fe2000ff9e0ff */
[----:B------:R0:W-:Y:S01]  /*1010*/  LDGSTS.E.LTC128B.128 [R37], desc[UR36][R28.64], P2 ;  /* 0x000000001c257fae */ /* 0x0001e20009121d64 */
[----:B------:R-:W-:-:S02]  /*1020*/  MOV R31, R30 ;  /* 0x0000001e001f7202 */ /* 0x000fc40000000f00 */
[----:B------:R-:W-:Y:S02]  /*1030*/  MOV R35, R34 ;  /* 0x0000002200237202 */ /* 0x000fe40000000f00 */
[----:B------:R-:W-:Y:S01]  /*1040*/  IADD3.X R27, R33, UR5, RZ, P4, !PT ;  /* 0x00000005211b7c10 */ /* 0x000fe2000a7fe4ff */
[----:B------:R0:W-:Y:S04]  /*1050*/  LDGSTS.E.LTC128B.128 [R31], desc[UR36][R32.64], P3 ;  /* 0x00000000201f7fae */ /* 0x0001e80009921d64 */
[----:B------:R0:W-:Y:S01]  /*1060*/  LDGSTS.E.LTC128B.128 [R35], desc[UR36][R26.64], P6 ;  /* 0x000000001a237fae */ /* 0x0001e2000b121d64 */
[----:B------:R-:W-:Y:S05]  /*1070*/  BRA `(.L_x_1171) ;  /* 0x0000000c00107947 */ /* 0x000fea0003800000 */
.L_x_1170:
[----:B------:R-:W1:Y:S01]  /*1080*/  S2UR UR6, SR_SWINHI ;  /* 0x00000000000679c3 */ /* 0x000e620000002f00 */
[----:B------:R-:W-:Y:S01]  /*1090*/  UMOV UR4, UR7 ;  /* 0x0000000700047c82 */ /* 0x000fe20008000000 */
[----:B-1----:R-:W-:Y:S01]  /*10a0*/  UMOV UR5, UR6 ;  /* 0x0000000600057c82 */ /* 0x002fe20008000000 */
[----:B0-----:R-:W-:-:S04]  /*10b0*/  LEA R20, P2, R16, UR4, 0x1 ;  /* 0x0000000410147c11 */ /* 0x001fc8000f8408ff */
[----:B------:R-:W-:Y:S02]  /*10c0*/  IADD3 R33, P5, R20, 0x4, RZ ;  /* 0x0000000414217810 */ /* 0x000fe40007fbe0ff */
[----:B------:R-:W-:Y:S02]  /*10d0*/  LEA.HI.X R25, R16, UR5, R21, 0x1, P2 ;  /* 0x0000000510197c11 */ /* 0x000fe400090f0c15 */
[----:B------:R-:W-:Y:S02]  /*10e0*/  LOP3.LUT R32, R33, 0x380, RZ, 0xc0, !PT ;  /* 0x0000038021207812 */ /* 0x000fe400078ec0ff */
[----:B------:R-:W-:Y:S01]  /*10f0*/  IADD3 R31, P4, R20, 0x2, RZ ;  /* 0x00000002141f7810 */ /* 0x000fe20007f9e0ff */
[----:B------:R-:W-:Y:S01]  /*1100*/  IMAD.MOV.U32 R87, RZ, RZ, R25 ;  /* 0x000000ffff577224 */ /* 0x000fe200078e0019 */
[----:B------:R-:W-:Y:S02]  /*1110*/  SHF.R.U64 R32, R32, 0x3, RZ ;  /* 0x0000000320207819 */ /* 0x000fe400000012ff */
[----:B------:R-:W-:-:S02]  /*1120*/  IADD3 R27, P6, R20, 0x6, RZ ;  /* 0x00000006141b7810 */ /* 0x000fc40007fde0ff */
[----:B------:R-:W-:Y:S01]  /*1130*/  LOP3.LUT R32, R32, R33, RZ, 0x3c, !PT ;  /* 0x0000002120207212 */ /* 0x000fe200078e3cff */
[----:B------:R-:W-:Y:S01]  /*1140*/  IMAD.X R33, RZ, RZ, R25, P5 ;  /* 0x000000ffff217224 */ /* 0x000fe200028e0619 */
[----:B------:R-:W-:Y:S02]  /*1150*/  IADD3 R41, P5, R20, 0xe, RZ ;  /* 0x0000000e14297810 */ /* 0x000fe40007fbe0ff */
[----:B------:R-:W-:Y:S02]  /*1160*/  LOP3.LUT R30, R31, 0x380, RZ, 0xc0, !PT ;  /* 0x000003801f1e7812 */ /* 0x000fe400078ec0ff */
[----:B------:R-:W-:Y:S02]  /*1170*/  LOP3.LUT R40, R41, 0x380, RZ, 0xc0, !PT ;  /* 0x0000038029287812 */ /* 0x000fe400078ec0ff */
[----:B------:R-:W-:Y:S02]  /*1180*/  LOP3.LUT R26, R27, 0x380, RZ, 0xc0, !PT ;  /* 0x000003801b1a7812 */ /* 0x000fe400078ec0ff */
[----:B------:R-:W-:-:S02]  /*1190*/  SHF.R.U64 R40, R40, 0x3, RZ ;  /* 0x0000000328287819 */ /* 0x000fc400000012ff */
[----:B------:R-:W-:Y:S02]  /*11a0*/  SHF.R.U64 R30, R30, 0x3, RZ ;  /* 0x000000031e1e7819 */ /* 0x000fe400000012ff */
[----:B------:R-:W-:Y:S01]  /*11b0*/  LOP3.LUT R40, R40, R41, RZ, 0x3c, !PT ;  /* 0x0000002928287212 */ /* 0x000fe200078e3cff */
[----:B------:R-:W-:Y:S01]  /*11c0*/  IMAD.X R41, RZ, RZ, R25, P5 ;  /* 0x000000ffff297224 */ /* 0x000fe200028e0619 */
[----:B------:R-:W-:Y:S02]  /*11d0*/  IADD3 R59, P5, R20, 0x1008, RZ ;  /* 0x00001008143b7810 */ /* 0x000fe40007fbe0ff */
[----:B------:R-:W-:Y:S02]  /*11e0*/  SHF.R.U64 R26, R26, 0x3, RZ ;  /* 0x000000031a1a7819 */ /* 0x000fe400000012ff */
[----:B------:R-:W-:Y:S02]  /*11f0*/  LOP3.LUT R58, R59, 0x380, RZ, 0xc0, !PT ;  /* 0x000003803b3a7812 */ /* 0x000fe400078ec0ff */
[----:B------:R-:W-:-:S02]  /*1200*/  IADD3 R29, P2, R20, 0x8, RZ ;  /* 0x00000008141d7810 */ /* 0x000fc40007f5e0ff */
[----:B------:R-:W-:Y:S02]  /*1210*/  SHF.R.U64 R58, R58, 0x3, RZ ;  /* 0x000000033a3a7819 */ /* 0x000fe400000012ff */
[----:B------:R-:W-:Y:S01]  /*1220*/  LOP3.LUT R30, R30, R31, RZ, 0x3c, !PT ;  /* 0x0000001f1e1e7212 */ /* 0x000fe200078e3cff */
[--C-:B------:R-:W-:Y:S01]  /*1230*/  IMAD.X R31, RZ, RZ, R25.reuse, P4 ;  /* 0x000000ffff1f7224 */ /* 0x100fe200020e0619 */
[----:B------:R-:W-:Y:S02]  /*1240*/  IADD3 R35, P3, R20, 0xa, RZ ;  /* 0x0000000a14237810 */ /* 0x000fe40007f7e0ff */
[----:B------:R-:W-:Y:S01]  /*1250*/  LOP3.LUT R26, R26, R27, RZ, 0x3c, !PT ;  /* 0x0000001b1a1a7212 */ /* 0x000fe200078e3cff */
[----:B------:R-:W-:Y:S01]  /*1260*/  IMAD.X R27, RZ, RZ, R25, P6 ;  /* 0x000000ffff1b7224 */ /* 0x000fe200030e0619 */
[----:B------:R-:W-:Y:S02]  /*1270*/  IADD3 R39, P4, R20, 0xc, RZ ;  /* 0x0000000c14277810 */ /* 0x000fe40007f9e0ff */
[----:B------:R-:W-:-:S02]  /*1280*/  LOP3.LUT R28, R29, 0x380, RZ, 0xc0, !PT ;  /* 0x000003801d1c7812 */ /* 0x000fc400078ec0ff */
[----:B------:R-:W-:Y:S01]  /*1290*/  LOP3.LUT R58, R58, R59, RZ, 0x3c, !PT ;  /* 0x0000003b3a3a7212 */ /* 0x000fe200078e3cff */
[----:B------:R-:W-:Y:S01]  /*12a0*/  IMAD.X R59, RZ, RZ, R25, P5 ;  /* 0x000000ffff3b7224 */ /* 0x000fe200028e0619 */
[C---:B------:R-:W-:Y:S02]  /*12b0*/  IADD3 R36, P6, R20.reuse, 0x1000, RZ ;  /* 0x0000100014247810 */ /* 0x040fe40007fde0ff */
[----:B------:R-:W-:Y:S02]  /*12c0*/  LOP3.LUT R34, R35, 0x380, RZ, 0xc0, !PT ;  /* 0x0000038023227812 */ /* 0x000fe400078ec0ff */
[----:B------:R-:W-:Y:S02]  /*12d0*/  IADD3 R49, P5, R20, 0x2002, RZ ;  /* 0x0000200214317810 */ /* 0x000fe40007fbe0ff */
[----:B------:R-:W-:Y:S02]  /*12e0*/  LOP3.LUT R38, R39, 0x380, RZ, 0xc0, !PT ;  /* 0x0000038027267812 */ /* 0x000fe400078ec0ff */
[----:B------:R-:W-:-:S02]  /*12f0*/  SHF.R.U64 R28, R28, 0x3, RZ ;  /* 0x000000031c1c7819 */ /* 0x000fc400000012ff */
[----:B------:R-:W-:Y:S02]  /*1300*/  LOP3.LUT R37, R36, 0x380, RZ, 0xc0, !PT ;  /* 0x0000038024257812 */ /* 0x000fe400078ec0ff */
[----:B------:R-:W-:Y:S02]  /*1310*/  SHF.R.U64 R34, R34, 0x3, RZ ;  /* 0x0000000322227819 */ /* 0x000fe400000012ff */
[----:B------:R-:W-:Y:S02]  /*1320*/  LOP3.LUT R48, R49, 0x380, RZ, 0xc0, !PT ;  /* 0x0000038031307812 */ /* 0x000fe400078ec0ff */
[----:B------:R-:W-:Y:S02]  /*1330*/  SHF.R.U64 R38, R38, 0x3, RZ ;  /* 0x0000000326267819 */ /* 0x000fe400000012ff */
[----:B------:R-:W-:Y:S01]  /*1340*/  LOP3.LUT R28, R28, R29, RZ, 0x3c, !PT ;  /* 0x0000001d1c1c7212 */ /* 0x000fe200078e3cff */
[----:B------:R-:W-:Y:S01]  /*1350*/  IMAD.X R29, RZ, RZ, R25, P2 ;  /* 0x000000ffff1d7224 */ /* 0x000fe200010e0619 */
[----:B------:R-:W-:-:S02]  /*1360*/  SHF.R.U64 R37, R37, 0x3, RZ ;  /* 0x0000000325257819 */ /* 0x000fc400000012ff */
[----:B------:R-:W-:Y:S01]  /*1370*/  LOP3.LUT R34, R34, R35, RZ, 0x3c, !PT ;  /* 0x0000002322227212 */ /* 0x000fe200078e3cff */
[--C-:B------:R-:W-:Y:S01]  /*1380*/  IMAD.X R35, RZ, RZ, R25.reuse, P3 ;  /* 0x000000ffff237224 */ /* 0x100fe200018e0619 */
[----:B------:R-:W-:Y:S02]  /*1390*/  IADD3 R43, P2, R20, 0x1002, RZ ;  /* 0x00001002142b7810 */ /* 0x000fe40007f5e0ff */
[----:B------:R-:W-:Y:S02]  /*13a0*/  SHF.R.U64 R48, R48, 0x3, RZ ;  /* 0x0000000330307819 */ /* 0x000fe400000012ff */
[----:B------:R-:W-:Y:S01]  /*13b0*/  LOP3.LUT R38, R38, R39, RZ, 0x3c, !PT ;  /* 0x0000002726267212 */ /* 0x000fe200078e3cff */
[----:B------:R-:W-:Y:S01]  /*13c0*/  IMAD.X R39, RZ, RZ, R25, P4 ;  /* 0x000000ffff277224 */ /* 0x000fe200020e0619 */
[C---:B------:R-:W-:Y:S02]  /*13d0*/  IADD3 R63, P3, R20.reuse, 0x1004, RZ ;  /* 0x00001004143f7810 */ /* 0x040fe40007f7e0ff */
[----:B------:R-:W-:-:S02]  /*13e0*/  IADD3 R61, P4, R20, 0x1006, RZ ;  /* 0x00001006143d7810 */ /* 0x000fc40007f9e0ff */
[----:B------:R-:W-:Y:S01]  /*13f0*/  LOP3.LUT R36, R37, R36, RZ, 0x3c, !PT ;  /* 0x0000002425247212 */ /* 0x000fe200078e3cff */
[--C-:B------:R-:W-:Y:S01]  /*1400*/  IMAD.X R37, RZ, RZ, R25.reuse, P6 ;  /* 0x000000ffff257224 */ /* 0x100fe200030e0619 */
[----:B------:R-:W-:Y:S02]  /*1410*/  LOP3.LUT R42, R43, 0x380, RZ, 0xc0, !PT ;  /* 0x000003802b2a7812 */ /* 0x000fe400078ec0ff */
[----:B------:R-:W-:Y:S01]  /*1420*/  LOP3.LUT R48, R48, R49, RZ, 0x3c, !PT ;  /* 0x0000003130307212 */ /* 0x000fe200078e3cff */
[----:B------:R-:W-:Y:S01]  /*1430*/  IMAD.X R49, RZ, RZ, R25, P5 ;  /* 0x000000ffff317224 */ /* 0x000fe200028e0619 */
[C---:B------:R-:W-:Y:S02]  /*1440*/  IADD3 R57, P6, R20.reuse, 0x100a, RZ ;  /* 0x0000100a14397810 */ /* 0x040fe40007fde0ff */
[----:B------:R-:W-:Y:S02]  /*1450*/  LOP3.LUT R62, R63, 0x380, RZ, 0xc0, !PT ;  /* 0x000003803f3e7812 */ /* 0x000fe400078ec0ff */
[----:B------:R-:W-:-:S02]  /*1460*/  IADD3 R69, P5, R20, 0x200c, RZ ;  /* 0x0000200c14457810 */ /* 0x000fc40007fbe0ff */
[----:B------:R-:W-:Y:S02]  /*1470*/  LOP3.LUT R60, R61, 0x380, RZ, 0xc0, !PT ;  /* 0x000003803d3c7812 */ /* 0x000fe400078ec0ff */
[----:B------:R-:W-:Y:S02]  /*1480*/  SHF.R.U64 R42, R42, 0x3, RZ ;  /* 0x000000032a2a7819 */ /* 0x000fe400000012ff */
[----:B------:R-:W-:Y:S02]  /*1490*/  LOP3.LUT R56, R57, 0x380, RZ, 0xc0, !PT ;  /* 0x0000038039387812 */ /* 0x000fe400078ec0ff */
[----:B------:R-:W-:Y:S02]  /*14a0*/  SHF.R.U64 R62, R62, 0x3, RZ ;  /* 0x000000033e3e7819 */ /* 0x000fe400000012ff */
[----:B------:R-:W-:Y:S02]  /*14b0*/  LOP3.LUT R68, R69, 0x380, RZ, 0xc0, !PT ;  /* 0x0000038045447812 */ /* 0x000fe400078ec0ff */
[----:B------:R-:W-:-:S02]  /*14c0*/  SHF.R.U64 R60, R60, 0x3, RZ ;  /* 0x000000033c3c7819 */ /* 0x000fc400000012ff */
[----:B------:R-:W-:Y:S01]  /*14d0*/  LOP3.LUT R42, R42, R43, RZ, 0x3c, !PT ;  /* 0x0000002b2a2a7212 */ /* 0x000fe200078e3cff */
[--C-:B------:R-:W-:Y:S01]  /*14e0*/  IMAD.X R43, RZ, RZ, R25.reuse, P2 ;  /* 0x000000ffff2b7224 */ /* 0x100fe200010e0619 */
[----:B------:R-:W-:Y:S02]  /*14f0*/  SHF.R.U64 R56, R56, 0x3, RZ ;  /* 0x0000000338387819 */ /* 0x000fe400000012ff */
[----:B------:R-:W-:Y:S01]  /*1500*/  LOP3.LUT R62, R62, R63, RZ, 0x3c, !PT ;  /* 0x0000003f3e3e7212 */ /* 0x000fe200078e3cff */
[--C-:B------:R-:W-:Y:S01]  /*1510*/  IMAD.X R63, RZ, RZ, R25.reuse, P3 ;  /* 0x000000ffff3f7224 */ /* 0x100fe200018e0619 */
[----:B------:R-:W-:Y:S02]  /*1520*/  IADD3 R55, P2, R20, 0x100c, RZ ;  /* 0x0000100c14377810 */ /* 0x000fe40007f5e0ff */
[----:B------:R-:W-:Y:S02]  /*1530*/  SHF.R.U64 R68, R68, 0x3, RZ ;  /* 0x0000000344447819 */ /* 0x000fe400000012ff */
[----:B------:R-:W-:Y:S01]  /*1540*/  LOP3.LUT R60, R60, R61, RZ, 0x3c, !PT ;  /* 0x0000003d3c3c7212 */ /* 0x000fe200078e3cff */
[----:B------:R-:W-:Y:S01]  /*1550*/  IMAD.X R61, RZ, RZ, R25, P4 ;  /* 0x000000ffff3d7224 */ /* 0x000fe200020e0619 */
[----:B------:R-:W-:-:S02]  /*1560*/  IADD3 R53, P3, R20, 0x100e, RZ ;  /* 0x0000100e14357810 */ /* 0x000fc40007f7e0ff */
[----:B------:R-:W-:Y:S01]  /*1570*/  LOP3.LUT R56, R56, R57, RZ, 0x3c, !PT ;  /* 0x0000003938387212 */ /* 0x000fe200078e3cff */
[--C-:B------:R-:W-:Y:S01]  /*1580*/  IMAD.X R57, RZ, RZ, R25.reuse, P6 ;  /* 0x000000ffff397224 */ /* 0x100fe200030e0619 */
[----:B------:R-:W-:Y:S02]  /*1590*/  IADD3 R50, P4, R20, 0x2000, RZ ;  /* 0x0000200014327810 */ /* 0x000fe40007f9e0ff */
[----:B------:R-:W-:Y:S02]  /*15a0*/  LOP3.LUT R54, R55, 0x380, RZ, 0xc0, !PT ;  /* 0x0000038037367812 */ /* 0x000fe400078ec0ff */
[----:B------:R-:W-:Y:S01]  /*15b0*/  LOP3.LUT R68, R68, R69, RZ, 0x3c, !PT ;  /* 0x0000004544447212 */ /* 0x000fe200078e3cff */
[----:B------:R-:W-:Y:S01]  /*15c0*/  IMAD.X R69, RZ, RZ, R25, P5 ;  /* 0x000000ffff457224 */ /* 0x000fe200028e0619 */
[----:B------:R-:W-:Y:S02]  /*15d0*/  IADD3 R47, P6, R20, 0x2004, RZ ;  /* 0x00002004142f7810 */ /* 0x000fe40007fde0ff */
[----:B------:R-:W-:-:S02]  /*15e0*/  LOP3.LUT R52, R53, 0x380, RZ, 0xc0, !PT ;  /* 0x0000038035347812 */ /* 0x000fc400078ec0ff */
[----:B------:R-:W-:Y:S02]  /*15f0*/  IADD3 R77, P5, R20, 0x3006, RZ ;  /* 0x00003006144d7810 */ /* 0x000fe40007fbe0ff */
[----:B------:R-:W-:Y:S02]  /*1600*/  LOP3.LUT R51, R50, 0x380, RZ, 0xc0, !PT ;  /* 0x0000038032337812 */ /* 0x000fe400078ec0ff */
[----:B------:R-:W-:Y:S02]  /*1610*/  SHF.R.U64 R54, R54, 0x3, RZ ;  /* 0x0000000336367819 */ /* 0x000fe400000012ff */
[----:B------:R-:W-:Y:S02]  /*1620*/  LOP3.LUT R46, R47, 0x380, RZ, 0xc0, !PT ;  /* 0x000003802f2e7812 */ /* 0x000fe400078ec0ff */
[----:B------:R-:W-:Y:S02]  /*1630*/  SHF.R.U64 R52, R52, 0x3, RZ ;  /* 0x0000000334347819 */ /* 0x000fe400000012ff */
[----:B------:R-:W-:-:S02]  /*1640*/  LOP3.LUT R76, R77, 0x380, RZ, 0xc0, !PT ;  /* 0x000003804d4c7812 */ /* 0x000fc400078ec0ff */
[----:B------:R-:W-:Y:S02]  /*1650*/  SHF.R.U64 R51, R51, 0x3, RZ ;  /* 0x0000000333337819 */ /* 0x000fe400000012ff */
[----:B------:R-:W-:Y:S01]  /*1660*/  LOP3.LUT R54, R54, R55, RZ, 0x3c, !PT ;  /* 0x0000003736367212 */ /* 0x000fe200078e3cff */
[--C-:B------:R-:W-:Y:S01]  /*1670*/  IMAD.X R55, RZ, RZ, R25.reuse, P2 ;  /* 0x000000ffff377224 */ /* 0x100fe200010e0619 */
[----:B------:R-:W-:Y:S02]  /*1680*/  SHF.R.U64 R46, R46, 0x3, RZ ;  /* 0x000000032e2e7819 */ /* 0x000fe400000012ff */
[----:B------:R-:W-:Y:S01]  /*1690*/  LOP3.LUT R52, R52, R53, RZ, 0x3c, !PT ;  /* 0x0000003534347212 */ /* 0x000fe200078e3cff */
[----:B------:R-:W-:Y:S01]  /*16a0*/  IMAD.X R53, RZ, RZ, R25, P3 ;  /* 0x000000ffff357224 */ /* 0x000fe200018e0619 */
[----:B------:R-:W-:Y:S02]  /*16b0*/  IADD3 R45, P2, R20, 0x2006, RZ ;  /* 0x00002006142d7810 */ /* 0x000fe40007f5e0ff */
[----:B------:R-:W-:-:S02]  /*16c0*/  SHF.R.U64 R76, R76, 0x3, RZ ;  /* 0x000000034c4c7819 */ /* 0x000fc400000012ff */
[----:B------:R-:W-:Y:S01]  /*16d0*/  LOP3.LUT R50, R51, R50, RZ, 0x3c, !PT ;  /* 0x0000003233327212 */ /* 0x000fe200078e3cff */
[--C-:B------:R-:W-:Y:S01]  /*16e0*/  IMAD.X R51, RZ, RZ, R25.reuse, P4 ;  /* 0x000000ffff337224 */ /* 0x100fe200020e0619 */
[----:B------:R-:W-:Y:S02]  /*16f0*/  IADD3 R65, P3, R20, 0x2008, RZ ;  /* 0x0000200814417810 */ /* 0x000fe40007f7e0ff */
[----:B------:R-:W-:Y:S01]  /*1700*/  LOP3.LUT R46, R46, R47, RZ, 0x3c, !PT ;  /* 0x0000002f2e2e7212 */ /* 0x000fe200078e3cff */
[----:B------:R-:W-:Y:S01]  /*1710*/  IMAD.X R47, RZ, RZ, R25, P6 ;  /* 0x000000ffff2f7224 */ /* 0x000fe200030e0619 */
[----:B------:R-:W-:Y:S02]  /*1720*/  IADD3 R67, P4, R20, 0x200a, RZ ;  /* 0x0000200a14437810 */ /* 0x000fe40007f9e0ff */
[----:B------:R-:W-:Y:S02]  /*1730*/  LOP3.LUT R44, R45, 0x380, RZ, 0xc0, !PT ;  /* 0x000003802d2c7812 */ /* 0x000fe400078ec0ff */
[----:B------:R-:W-:-:S02]  /*1740*/  LOP3.LUT R76, R76, R77, RZ, 0x3c, !PT ;  /* 0x0000004d4c4c7212 */ /* 0x000fc400078e3cff */
[C---:B------:R-:W-:Y:S02]  /*1750*/  IADD3 R71, P6, R20.reuse, 0x200e, RZ ;  /* 0x0000200e14477810 */ /* 0x040fe40007fde0ff */
[----:B------:R-:W-:Y:S02]  /*1760*/  LOP3.LUT R77, R20, 0x380, RZ, 0xc0, !PT ;  /* 0x00000380144d7812 */ /* 0x000fe400078ec0ff */
[----:B------:R-:W-:Y:S02]  /*1770*/  LOP3.LUT R64, R65, 0x380, RZ, 0xc0, !PT ;  /* 0x0000038041407812 */ /* 0x000fe400078ec0ff */
[----:B------:R-:W-:Y:S02]  /*1780*/  LOP3.LUT R66, R67, 0x380, RZ, 0xc0, !PT ;  /* 0x0000038043427812 */ /* 0x000fe400078ec0ff */
[----:B------:R-:W-:Y:S02]  /*1790*/  SHF.R.U64 R44, R44, 0x3, RZ ;  /* 0x000000032c2c7819 */ /* 0x000fe400000012ff */
[----:B------:R-:W-:-:S02]  /*17a0*/  LOP3.LUT R70, R71, 0x380, RZ, 0xc0, !PT ;  /* 0x0000038047467812 */ /* 0x000fc400078ec0ff */
[----:B------:R-:W-:Y:S02]  /*17b0*/  SHF.R.U64 R77, R77, 0x3, RZ ;  /* 0x000000034d4d7819 */ /* 0x000fe400000012ff */
[----:B------:R-:W-:Y:S02]  /*17c0*/  SHF.R.U64 R64, R64, 0x3, RZ ;  /* 0x0000000340407819 */ /* 0x000fe400000012ff */
[----:B------:R-:W-:Y:S02]  /*17d0*/  SHF.R.U64 R66, R66, 0x3, RZ ;  /* 0x0000000342427819 */ /* 0x000fe400000012ff */
[----:B------:R-:W-:Y:S01]  /*17e0*/  LOP3.LUT R44, R44, R45, RZ, 0x3c, !PT ;  /* 0x0000002d2c2c7212 */ /* 0x000fe200078e3cff */
[--C-:B------:R-:W-:Y:S01]  /*17f0*/  IMAD.X R45, RZ, RZ, R25.reuse, P2 ;  /* 0x000000ffff2d7224 */ /* 0x100fe200010e0619 */
[----:B------:R-:W-:Y:S02]  /*1800*/  SHF.R.U64 R70, R70, 0x3, RZ ;  /* 0x0000000346467819 */ /* 0x000fe400000012ff */
[----:B------:R-:W-:Y:S01]  /*1810*/  LOP3.LUT R86, R77, R20, RZ, 0x3c, !PT ;  /* 0x000000144d567212 */ /* 0x000fe200078e3cff */
[--C-:B------:R-:W-:Y:S01]  /*1820*/  IMAD.X R77, RZ, RZ, R25.reuse, P5 ;  /* 0x000000ffff4d7224 */ /* 0x100fe200028e0619 */
[----:B------:R-:W-:Y:S01]  /*1830*/  LOP3.LUT R64, R64, R65, RZ, 0x3c, !PT ;  /* 0x0000004140407212 */ /* 0x000fe200078e3cff */
[--C-:B------:R-:W-:Y:S01]  /*1840*/  IMAD.X R65, RZ, RZ, R25.reuse, P3 ;  /* 0x000000ffff417224 */ /* 0x100fe200018e0619 */
[----:B------:R-:W-:Y:S01]  /*1850*/  IADD3 R88, P2, R20, 0x3000, RZ ;  /* 0x0000300014587810 */ /* 0x000fe20007f5e0ff */
[----:B------:R1:W-:Y:S01]  /*1860*/  ST.E.U16 desc[UR36][R86.64], RZ ;  /* 0x000000ff56007985 */ /* 0x0003e2000c101524 */
[----:B------:R-:W-:Y:S01]  /*1870*/  LOP3.LUT R66, R66, R67, RZ, 0x3c, !PT ;  /* 0x0000004342427212 */ /* 0x000fe200078e3cff */
[--C-:B------:R-:W-:Y:S01]  /*1880*/  IMAD.X R67, RZ, RZ, R25.reuse, P4 ;  /* 0x000000ffff437224 */ /* 0x100fe200020e0619 */
[----:B------:R-:W-:Y:S01]  /*1890*/  IADD3 R73, P3, R20, 0x3002, RZ ;  /* 0x0000300214497810 */ /* 0x000fe20007f7e0ff */
[----:B------:R1:W-:Y:S01]  /*18a0*/  ST.E.U16 desc[UR36][R30.64], RZ ;  /* 0x000000ff1e007985 */ /* 0x0003e2000c101524 */
[----:B------:R-:W-:Y:S01]  /*18b0*/  LOP3.LUT R70, R70, R71, RZ, 0x3c, !PT ;  /* 0x0000004746467212 */ /* 0x000fe200078e3cff */
[----:B------:R-:W-:Y:S01]  /*18c0*/  IMAD.X R89, RZ, RZ, R25, P2 ;  /* 0x000000ffff597224 */ /* 0x000fe200010e0619 */
[----:B------:R-:W-:Y:S01]  /*18d0*/  IADD3 R75, P4, R20, 0x3004, RZ ;  /* 0x00003004144b7810 */ /* 0x000fe20007f9e0ff */
[----:B------:R1:W-:Y:S01]  /*18e0*/  ST.E.U16 desc[UR36][R32.64], RZ ;  /* 0x000000ff20007985 */ /* 0x0003e2000c101524 */
[----:B------:R-:W-:-:S02]  /*18f0*/  LOP3.LUT R71, R88, 0x380, RZ, 0xc0, !PT ;  /* 0x0000038058477812 */ /* 0x000fc400078ec0ff */
[----:B------:R-:W-:Y:S01]  /*1900*/  LOP3.LUT R72, R73, 0x380, RZ, 0xc0, !PT ;  /* 0x0000038049487812 */ /* 0x000fe200078ec0ff */
[----:B------:R1:W-:Y:S01]  /*1910*/  ST.E.U16 desc[UR36][R26.64], RZ ;  /* 0x000000ff1a007985 */ /* 0x0003e2000c101524 */
[----:B------:R-:W-:Y:S02]  /*1920*/  LOP3.LUT R74, R75, 0x380, RZ, 0xc0, !PT ;  /* 0x000003804b4a7812 */ /* 0x000fe400078ec0ff */
[----:B------:R-:W-:Y:S01]  /*1930*/  SHF.R.U64 R71, R71, 0x3, RZ ;  /* 0x0000000347477819 */ /* 0x000fe200000012ff */
[----:B------:R1:W-:Y:S01]  /*1940*/  ST.E.U16 desc[UR36][R28.64], RZ ;  /* 0x000000ff1c007985 */ /* 0x0003e2000c101524 */
[----:B------:R-:W-:Y:S02]  /*1950*/  SHF.R.U64 R72, R72, 0x3, RZ ;  /* 0x0000000348487819 */ /* 0x000fe400000012ff */
[----:B------:R-:W-:Y:S01]  /*1960*/  SHF.R.U64 R74, R74, 0x3, RZ ;  /* 0x000000034a4a7819 */ /* 0x000fe200000012ff */
[----:B------:R1:W-:Y:S01]  /*1970*/  ST.E.U16 desc[UR36][R34.64], RZ ;  /* 0x000000ff22007985 */ /* 0x0003e2000c101524 */
[----:B------:R-:W-:Y:S01]  /*1980*/  LOP3.LUT R88, R71, R88, RZ, 0x3c, !PT ;  /* 0x0000005847587212 */ /* 0x000fe200078e3cff */
[--C-:B------:R-:W-:Y:S01]  /*1990*/  IMAD.X R71, RZ, RZ, R25.reuse, P6 ;  /* 0x000000ffff477224 */ /* 0x100fe200030e0619 */
[----:B------:R-:W-:Y:S01]  /*19a0*/  LOP3.LUT R72, R72, R73, RZ, 0x3c, !PT ;  /* 0x0000004948487212 */ /* 0x000fe200078e3cff */
[----:B------:R1:W-:Y:S01]  /*19b0*/  ST.E.U16 desc[UR36][R38.64], RZ ;  /* 0x000000ff26007985 */ /* 0x0003e2000c101524 */
[----:B------:R-:W-:Y:S01]  /*19c0*/  IADD3 R79, P6, R20, 0x3008, RZ ;  /* 0x00003008144f7810 */ /* 0x000fe20007fde0ff */
[--C-:B------:R-:W-:Y:S01]  /*19d0*/  IMAD.X R73, RZ, RZ, R25.reuse, P3 ;  /* 0x000000ffff497224 */ /* 0x100fe200018e0619 */
[----:B------:R-:W-:Y:S01]  /*19e0*/  LOP3.LUT R74, R74, R75, RZ, 0x3c, !PT ;  /* 0x0000004b4a4a7212 */ /* 0x000fe200078e3cff */
[----:B------:R1:W-:Y:S01]  /*19f0*/  ST.E.U16 desc[UR36][R40.64], RZ ;  /* 0x000000ff28007985 */ /* 0x0003e2000c101524 */
        /* <DEDUP_REMOVED lines=14> */
[----:B------:R-:W-:Y:S01]  /*1ae0*/  SHF.R.U64 R82, R82, 0x3, RZ ;  /* 0x0000000352527819 */ /* 0x000fe200000012ff */
[----:B------:R1:W-:Y:S01]  /*1af0*/  ST.E.U16 desc[UR36][R58.64], RZ ;  /* 0x000000ff3a007985 */ /* 0x0003e2000c101524 */
[----:B------:R-:W-:Y:S02]  /*1b00*/  SHF.R.U64 R84, R84, 0x3, RZ ;  /* 0x0000000354547819 */ /* 0x000fe400000012ff */
[----:B------:R-:W-:Y:S01]  /*1b10*/  LOP3.LUT R78, R78, R79, RZ, 0x3c, !PT ;  /* 0x0000004f4e4e7212 */ /* 0x000fe200078e3cff */
[----:B------:R1:W-:Y:S01]  /*1b20*/  ST.E.U16 desc[UR36][R56.64], RZ ;  /* 0x000000ff38007985 */ /* 0x0003e2000c101524 */
[----:B------:R-:W-:Y:S01]  /*1b30*/  LOP3.LUT R80, R80, R81, RZ, 0x3c, !PT ;  /* 0x0000005150507212 */ /* 0x000fe200078e3cff */
[--C-:B------:R-:W-:Y:S01]  /*1b40*/  IMAD.X R79, RZ, RZ, R25.reuse, P6 ;  /* 0x000000ffff4f7224 */ /* 0x100fe200030e0619 */
[----:B------:R-:W-:Y:S01]  /*1b50*/  LOP3.LUT R82, R82, R83, RZ, 0x3c, !PT ;  /* 0x0000005352527212 */ /* 0x000fe200078e3cff */
[----:B------:R1:W-:Y:S01]  /*1b60*/  ST.E.U16 desc[UR36][R54.64], RZ ;  /* 0x000000ff36007985 */ /* 0x0003e2000c101524 */
[--C-:B------:R-:W-:Y:S01]  /*1b70*/  IMAD.X R81, RZ, RZ, R25.reuse, P2 ;  /* 0x000000ffff517224 */ /* 0x100fe200010e0619 */
[----:B------:R-:W-:Y:S01]  /*1b80*/  LOP3.LUT R84, R84, R85, RZ, 0x3c, !PT ;  /* 0x0000005554547212 */ /* 0x000fe200078e3cff */
[--C-:B------:R-:W-:Y:S01]  /*1b90*/  IMAD.X R83, RZ, RZ, R25.reuse, P3 ;  /* 0x000000ffff537224 */ /* 0x100fe200018e0619 */
[----:B------:R1:W-:Y:S01]  /*1ba0*/  ST.E.U16 desc[UR36][R52.64], RZ ;  /* 0x000000ff34007985 */ /* 0x0003e2000c101524 */
[----:B------:R-:W-:-:S03]  /*1bb0*/  IMAD.X R85, RZ, RZ, R25, P4 ;  /* 0x000000ffff557224 */ /* 0x000fc600020e0619 */
[----:B------:R1:W-:Y:S04]  /*1bc0*/  ST.E.U16 desc[UR36][R50.64], RZ ;  /* 0x000000ff32007985 */ /* 0x0003e8000c101524 */
        /* <DEDUP_REMOVED lines=14> */
[----:B------:R1:W-:Y:S02]  /*1cb0*/  ST.E.U16 desc[UR36][R84.64], RZ ;  /* 0x000000ff54007985 */ /* 0x0003e4000c101524 */
.L_x_1171:
[----:B------:R-:W-:Y:S05]  /*1cc0*/  BSYNC B0 ;  /* 0x0000000000007941 */ /* 0x000fea0003800000 */
.L_x_1169:
[----:B------:R-:W-:Y:S04]  /*1cd0*/  BSSY B0, `(.L_x_1172) ;  /* 0x00000fd000007945 */ /* 0x000fe80003800000 */
[----:B------:R-:W-:Y:S05]  /*1ce0*/  @!P1 BRA `(.L_x_1173) ;  /* 0x0000000000ec9947 */ /* 0x000fea0003800000 */
[----:B01----:R-:W-:Y:S01]  /*1cf0*/  IADD3 R26, P1, P2, R10, R24, R15 ;  /* 0x000000180a1a7210 */ /* 0x003fe20007a3e00f */
[----:B------:R-:W-:Y:S01]  /*1d00*/  ULDC.64 UR4, c[0x0][0x248] ;  /* 0x0000920000047ab9 */ /* 0x000fe20000000a00 */
[C---:B------:R-:W-:Y:S01]  /*1d10*/  IMAD.SHL.U32 R28, R18.reuse, 0x10, RZ ;  /* 0x00000010121c7824 */ /* 0x040fe200078e00ff */
[----:B------:R-:W-:Y:S01]  /*1d20*/  LOP3.LUT R24, R18, 0xff, RZ, 0xc0, !PT ;  /* 0x000000ff12187812 */ /* 0x000fe200078ec0ff */
[----:B------:R-:W-:Y:S01]  /*1d30*/  IMAD R29, R13, UR4, RZ ;  /* 0x000000040d1d7c24 */ /* 0x000fe2000f8e02ff */
[----:B------:R-:W-:Y:S01]  /*1d40*/  IADD3.X R27, R7, R22, R19, P1, P2 ;  /* 0x00000016071b7210 */ /* 0x000fe20000fe4413 */
[----:B------:R-:W-:Y:S01]  /*1d50*/  ULDC.64 UR8, c[0x0][0x240] ;  /* 0x0000900000087ab9 */ /* 0x000fe20000000a00 */
[----:B------:R-:W-:Y:S01]  /*1d60*/  LOP3.LUT P3, RZ, R28, 0x10, RZ, 0xc0, !PT ;  /* 0x000000101cff7812 */ /* 0x000fe2000786c0ff */
[----:B------:R-:W-:Y:S01]  /*1d70*/  IMAD R29, R12, UR5, R29 ;  /* 0x000000050c1d7c24 */ /* 0x000fe2000f8e021d */
[----:B------:R-:W-:Y:S01]  /*1d80*/  IADD3 R39, P6, R20, 0x1c000, RZ ;  /* 0x0001c00014277810 */ /* 0x000fe20007fde0ff */
[----:B------:R-:W-:Y:S01]  /*1d90*/  IMAD.WIDE.U32 R26, R12, UR4, R26 ;  /* 0x000000040c1a7c25 */ /* 0x000fe2000f8e001a */
[----:B------:R-:W-:-:S02]  /*1da0*/  USHF.L.U32 UR6, UR4, 0x6, URZ ;  /* 0x0000000604067899 */ /* 0x000fc4000800063f */
[----:B------:R-:W-:Y:S01]  /*1db0*/  USHF.L.U64.HI UR4, UR4, 0x6, UR5 ;  /* 0x0000000604047899 */ /* 0x000fe20008010205 */
[----:B------:R-:W-:Y:S01]  /*1dc0*/  IMAD.IADD R27, R27, 0x1, R29 ;  /* 0x000000011b1b7824 */ /* 0x000fe200078e021d */
[----:B------:R-:W-:Y:S01]  /*1dd0*/  LEA R28, P5, R26, UR8, 0x1 ;  /* 0x000000081a1c7c11 */ /* 0x000fe2000f8a08ff */
[----:B------:R-:W-:-:S03]  /*1de0*/  IMAD.SHL.U32 R22, R24, 0x8, RZ ;  /* 0x0000000818167824 */ /* 0x000fc600078e00ff */
[----:B------:R-:W-:Y:S01]  /*1df0*/  LEA.HI.X R29, R26, UR9, R27, 0x1, P5 ;  /* 0x000000091a1d7c11 */ /* 0x000fe2000a8f0c1b */
[--C-:B------:R-:W-:Y:S01]  /*1e00*/  IMAD.X R27, RZ, RZ, R25.reuse, P6 ;  /* 0x000000ffff1b7224 */ /* 0x100fe200030e0619 */
[----:B------:R-:W-:Y:S01]  /*1e10*/  LOP3.LUT P2, RZ, R22, 0x10, RZ, 0xc0, !PT ;  /* 0x0000001016ff7812 */ /* 0x000fe2000784c0ff */
[----:B------:R-:W-:Y:S01]  /*1e20*/  IMAD.SHL.U32 R22, R24, 0x4, RZ ;  /* 0x0000000418167824 */ /* 0x000fe200078e00ff */
[----:B------:R-:W-:Y:S01]  /*1e30*/  IADD3 R37, P5, R20, 0x1d000, RZ ;  /* 0x0001d00014257810 */ /* 0x000fe20007fbe0ff */
[----:B------:R-:W-:Y:S01]  /*1e40*/  IMAD.SHL.U32 R24, R24, 0x2, RZ ;  /* 0x0000000218187824 */ /* 0x000fe200078e00ff */
[----:B------:R-:W-:Y:S02]  /*1e50*/  IADD3 R33, P6, R20, 0x1e000, RZ ;  /* 0x0001e00014217810 */ /* 0x000fe40007fde0ff */
[----:B------:R-:W-:Y:S01]  /*1e60*/  LOP3.LUT P1, RZ, R22, 0x10, RZ, 0xc0, !PT ;  /* 0x0000001016ff7812 */ /* 0x000fe2000782c0ff */
[----:B------:R-:W-:Y:S01]  /*1e70*/  IMAD.X R31, RZ, RZ, R25, P5 ;  /* 0x000000ffff1f7224 */ /* 0x000fe200028e0619 */
[----:B------:R-:W-:-:S02]  /*1e80*/  IADD3 R35, P5, R20, 0x1f000, RZ ;  /* 0x0001f00014237810 */ /* 0x000fc40007fbe0ff */
[----:B------:R-:W-:Y:S02]  /*1e90*/  LOP3.LUT R32, R33, 0x380, RZ, 0xc0, !PT ;  /* 0x0000038021207812 */ /* 0x000fe400078ec0ff */
[----:B------:R-:W-:Y:S02]  /*1ea0*/  LOP3.LUT R22, R39, 0x380, RZ, 0xc0, !PT ;  /* 0x0000038027167812 */ /* 0x000fe400078ec0ff */
[----:B------:R-:W-:Y:S02]  /*1eb0*/  LOP3.LUT R20, R37, 0x380, RZ, 0xc0, !PT ;  /* 0x0000038025147812 */ /* 0x000fe400078ec0ff */
[----:B------:R-:W-:Y:S02]  /*1ec0*/  LOP3.LUT R34, R35, 0x380, RZ, 0xc0, !PT ;  /* 0x0000038023227812 */ /* 0x000fe400078ec0ff */
[----:B------:R-:W-:Y:S02]  /*1ed0*/  SHF.R.U64 R32, R32, 0x3, RZ ;  /* 0x0000000320207819 */ /* 0x000fe400000012ff */
[----:B------:R-:W-:-:S02]  /*1ee0*/  SHF.R.U64 R22, R22, 0x3, RZ ;  /* 0x0000000316167819 */ /* 0x000fc400000012ff */
[----:B------:R-:W-:Y:S02]  /*1ef0*/  SHF.R.U64 R20, R20, 0x3, RZ ;  /* 0x0000000314147819 */ /* 0x000fe400000012ff */
[----:B------:R-:W-:Y:S02]  /*1f00*/  SHF.R.U64 R34, R34, 0x3, RZ ;  /* 0x0000000322227819 */ /* 0x000fe400000012ff */
[----:B------:R-:W-:Y:S01]  /*1f10*/  LOP3.LUT R32, R32, R33, RZ, 0x3c, !PT ;  /* 0x0000002120207212 */ /* 0x000fe200078e3cff */
[----:B------:R-:W-:Y:S01]  /*1f20*/  IMAD.X R33, RZ, RZ, R25, P6 ;  /* 0x000000ffff217224 */ /* 0x000fe200030e0619 */
[----:B------:R-:W-:Y:S02]  /*1f30*/  LOP3.LUT P4, RZ, R24, 0x10, RZ, 0xc0, !PT ;  /* 0x0000001018ff7812 */ /* 0x000fe4000788c0ff */
[----:B------:R-:W-:Y:S02]  /*1f40*/  LOP3.LUT R26, R22, R39, RZ, 0x3c, !PT ;  /* 0x00000027161a7212 */ /* 0x000fe400078e3cff */
[----:B------:R-:W-:-:S02]  /*1f50*/  IADD3 R24, P6, R28, UR6, RZ ;  /* 0x000000061c187c10 */ /* 0x000fc4000ffde0ff */
[----:B------:R-:W-:Y:S02]  /*1f60*/  LOP3.LUT R30, R20, R37, RZ, 0x3c, !PT ;  /* 0x00000025141e7212 */ /* 0x000fe400078e3cff */
[----:B------:R-:W-:Y:S01]  /*1f70*/  LOP3.LUT R34, R34, R35, RZ, 0x3c, !PT ;  /* 0x0000002322227212 */ /* 0x000fe200078e3cff */
[----:B------:R-:W-:Y:S01]  /*1f80*/  IMAD.X R35, RZ, RZ, R25, P5 ;  /* 0x000000ffff237224 */ /* 0x000fe200028e0619 */
[----:B------:R-:W-:Y:S02]  /*1f90*/  MOV R37, R26 ;  /* 0x0000001a00257202 */ /* 0x000fe40000000f00 */
[----:B------:R-:W-:Y:S02]  /*1fa0*/  IADD3.X R25, R29, UR4, RZ, P6, !PT ;  /* 0x000000041d197c10 */ /* 0x000fe4000b7fe4ff */
[----:B------:R-:W-:Y:S01]  /*1fb0*/  IADD3 R26, P5, R24, UR6, RZ ;  /* 0x00000006181a7c10 */ /* 0x000fe2000ffbe0ff */
[----:B------:R-:W-:Y:S01]  /*1fc0*/  @!PT LDS RZ, [RZ] ;  /* 0x00000000fffff984 */ /* 0x000fe20000000800 */
[----:B------:R-:W-:Y:S01]  /*1fd0*/  @!PT LDS RZ, [RZ] ;  /* 0x00000000fffff984 */ /* 0x000fe20000000800 */
[----:B------:R-:W-:Y:S01]  /*1fe0*/  @!PT LDS RZ, [RZ] ;  /* 0x00000000fffff984 */ /* 0x000fe20000000800 */
[----:B------:R1:W-:Y:S01]  /*1ff0*/  LDGSTS.E.LTC128B.128 [R37], desc[UR36][R28.64], P3 ;  /* 0x000000001c257fae */ /* 0x0003e20009921d64 */
[----:B------:R-:W-:-:S02]  /*2000*/  MOV R39, R30 ;  /* 0x0000001e00277202 */ /* 0x000fc40000000f00 */
[----:B------:R-:W-:Y:S02]  /*2010*/  IADD3.X R27, R25, UR4, RZ, P5, !PT ;  /* 0x00000004191b7c10 */ /* 0x000fe4000affe4ff */
[----:B------:R-:W-:Y:S01]  /*2020*/  IADD3 R30, P5, R26, UR6, RZ ;  /* 0x000000061a1e7c10 */ /* 0x000fe2000ffbe0ff */
[----:B------:R1:W-:Y:S01]  /*2030*/  LDGSTS.E.LTC128B.128 [R39], desc[UR36][R24.64], P2 ;  /* 0x0000000018277fae */ /* 0x0003e20009121d64 */
[----:B------:R-:W-:Y:S02]  /*2040*/  MOV R33, R32 ;  /* 0x0000002000217202 */ /* 0x000fe40000000f00 */
[----:B------:R-:W-:Y:S02]  /*2050*/  MOV R35, R34 ;  /* 0x0000002200237202 */ /* 0x000fe40000000f00 */
[----:B------:R-:W-:Y:S01]  /*2060*/  IADD3.X R31, R27, UR4, RZ, P5, !PT ;  /* 0x000000041b1f7c10 */ /* 0x000fe2000affe4ff */
[----:B------:R1:W-:Y:S04]  /*2070*/  LDGSTS.E.LTC128B.128 [R33], desc[UR36][R26.64], P1 ;  /* 0x000000001a217fae */ /* 0x0003e80008921d64 */
[----:B------:R1:W-:Y:S01]  /*2080*/  LDGSTS.E.LTC128B.128 [R35], desc[UR36][R30.64], P4 ;  /* 0x000000001e237fae */ /* 0x0003e2000a121d64 */
[----:B------:R-:W-:Y:S05]  /*2090*/  BRA `(.L_x_1174) ;  /* 0x0000000c00007947 */ /* 0x000fea0003800000 */
.L_x_1173:
[C---:B01----:R-:W-:Y:S02]  /*20a0*/  IADD3 R31, P6, R20.reuse, 0x1c002, RZ ;  /* 0x0001c002141f7810 */ /* 0x043fe40007fde0ff */
[C---:B------:R-:W-:Y:S02]  /*20b0*/  IADD3 R29, P5, R20.reuse, 0x1c004, RZ ;  /* 0x0001c004141d7810 */ /* 0x040fe40007fbe0ff */
[----:B------:R-:W-:Y:S02]  /*20c0*/  IADD3 R26, P3, R20, 0x1c000, RZ ;  /* 0x0001c000141a7810 */ /* 0x000fe40007f7e0ff */
[----:B------:R-:W-:Y:S02]  /*20d0*/  LOP3.LUT R30, R31, 0x380, RZ, 0xc0, !PT ;  /* 0x000003801f1e7812 */ /* 0x000fe400078ec0ff */
[----:B------:R-:W-:Y:S02]  /*20e0*/  LOP3.LUT R28, R29, 0x380, RZ, 0xc0, !PT ;  /* 0x000003801d1c7812 */ /* 0x000fe400078ec0ff */
[----:B------:R-:W-:-:S02]  /*20f0*/  LOP3.LUT R22, R26, 0x380, RZ, 0xc0, !PT ;  /* 0x000003801a167812 */ /* 0x000fc400078ec0ff */
[----:B------:R-:W-:Y:S02]  /*2100*/  SHF.R.U64 R30, R30, 0x3, RZ ;  /* 0x000000031e1e7819 */ /* 0x000fe400000012ff */
[----:B------:R-:W-:Y:S02]  /*2110*/  SHF.R.U64 R28, R28, 0x3, RZ ;  /* 0x000000031c1c7819 */ /* 0x000fe400000012ff */
[----:B------:R-:W-:Y:S02]  /*2120*/  SHF.R.U64 R27, R22, 0x3, RZ ;  /* 0x00000003161b7819 */ /* 0x000fe400000012ff */
[----:B------:R-:W-:Y:S01]  /*2130*/  LOP3.LUT R30, R30, R31, RZ, 0x3c, !PT ;  /* 0x0000001f1e1e7212 */ /* 0x000fe200078e3cff */
[--C-:B------:R-:W-:Y:S01]  /*2140*/  IMAD.X R31, RZ, RZ, R25.reuse, P6 ;  /* 0x000000ffff1f7224 */ /* 0x100fe200030e0619 */
[----:B------:R-:W-:Y:S01]  /*2150*/  LOP3.LUT R28, R28, R29, RZ, 0x3c, !PT ;  /* 0x0000001d1c1c7212 */ /* 0x000fe200078e3cff */
[----:B------:R-:W-:Y:S01]  /*2160*/  IMAD.X R29, RZ, RZ, R25, P5 ;  /* 0x000000ffff1d7224 */ /* 0x000fe200028e0619 */
[----:B------:R-:W-:-:S02]  /*2170*/  IADD3 R41, P6, R20, 0x1c00e, RZ ;  /* 0x0001c00e14297810 */ /* 0x000fc40007fde0ff */
[C---:B------:R-:W-:Y:S02]  /*2180*/  IADD3 R33, P2, R20.reuse, 0x1c006, RZ ;  /* 0x0001c00614217810 */ /* 0x040fe40007f5e0ff */
[C---:B------:R-:W-:Y:S02]  /*2190*/  IADD3 R44, P5, R20.reuse, 0x1d000, RZ ;  /* 0x0001d000142c7810 */ /* 0x040fe40007fbe0ff */
[----:B------:R-:W-:Y:S01]  /*21a0*/  LOP3.LUT R26, R27, R26, RZ, 0x3c, !PT ;  /* 0x0000001a1b1a7212 */ /* 0x000fe200078e3cff */
[----:B------:R-:W-:Y:S01]  /*21b0*/  IMAD.X R27, RZ, RZ, R25, P3 ;  /* 0x000000ffff1b7224 */ /* 0x000fe200018e0619 */
[C---:B------:R-:W-:Y:S02]  /*21c0*/  IADD3 R37, P1, R20.reuse, 0x1c008, RZ ;  /* 0x0001c00814257810 */ /* 0x040fe40007f3e0ff */
[C---:B------:R-:W-:Y:S02]  /*21d0*/  IADD3 R39, P4, R20.reuse, 0x1c00a, RZ ;  /* 0x0001c00a14277810 */ /* 0x040fe40007f9e0ff */
[----:B------:R-:W-:Y:S01]  /*21e0*/  IADD3 R35, P3, R20, 0x1c00c, RZ ;  /* 0x0001c00c14237810 */ /* 0x000fe20007f7e0ff */
[----:B------:R0:W-:Y:S01]  /*21f0*/  ST.E.U16 desc[UR36][R26.64], RZ ;  /* 0x000000ff1a007985 */ /* 0x0001e2000c101524 */
[----:B------:R-:W-:-:S02]  /*2200*/  LOP3.LUT R40, R41, 0x380, RZ, 0xc0, !PT ;  /* 0x0000038029287812 */ /* 0x000fc400078ec0ff */
[----:B------:R-:W-:Y:S01]  /*2210*/  LOP3.LUT R32, R33, 0x380, RZ, 0xc0, !PT ;  /* 0x0000038021207812 */ /* 0x000fe200078ec0ff */
        /* <DEDUP_REMOVED lines=27> */
[----:B------:R-:W-:Y:S01]  /*23d0*/  LOP3.LUT R34, R34, R35, RZ, 0x3c, !PT ;  /* 0x0000002322227212 */ /* 0x000fe200078e3cff */
[----:B------:R-:W-:Y:S01]  /*23e0*/  IMAD.X R35, RZ, RZ, R25, P3 ;  /* 0x000000ffff237224 */ /* 0x000fe200018e0619 */
[C---:B------:R-:W-:Y:S01]  /*23f0*/  IADD3 R43, P1, R20.reuse, 0x1d004, RZ ;  /* 0x0001d004142b7810 */ /* 0x040fe20007f3e0ff */
[----:B------:R0:W-:Y:S01]  /*2400*/  ST.E.U16 desc[UR36][R38.64], RZ ;  /* 0x000000ff26007985 */ /* 0x0001e2000c101524 */
[C---:B------:R-:W-:Y:S02]  /*2410*/  IADD3 R49, P4, R20.reuse, 0x1d006, RZ ;  /* 0x0001d00614317810 */ /* 0x040fe40007f9e0ff */
[----:B------:R-:W-:Y:S01]  /*2420*/  IADD3 R57, P3, R20, 0x1d008, RZ ;  /* 0x0001d00814397810 */ /* 0x000fe20007f7e0ff */
[----:B------:R0:W-:Y:S01]  /*2430*/  ST.E.U16 desc[UR36][R34.64], RZ ;  /* 0x000000ff22007985 */ /* 0x0001e2000c101524 */
[----:B------:R-:W-:Y:S02]  /*2440*/  LOP3.LUT R54, R55, 0x380, RZ, 0xc0, !PT ;  /* 0x0000038037367812 */ /* 0x000fe400078ec0ff */
[----:B------:R-:W-:Y:S01]  /*2450*/  LOP3.LUT R46, R47, 0x380, RZ, 0xc0, !PT ;  /* 0x000003802f2e7812 */ /* 0x000fe200078ec0ff */
        /* <DEDUP_REMOVED lines=87> */
[----:B------:R-:W-:Y:S01]  /*29d0*/  IMAD.X R69, RZ, RZ, R25, P2 ;  /* 0x000000ffff457224 */ /* 0x000fe200010e0619 */
[----:B------:R-:W-:-:S02]  /*29e0*/  LOP3.LUT R76, R76, R77, RZ, 0x3c, !PT ;  /* 0x0000004d4c4c7212 */ /* 0x000fc400078e3cff */
[----:B------:R-:W-:Y:S01]  /*29f0*/  LOP3.LUT R70, R70, R71, RZ, 0x3c, !PT ;  /* 0x0000004746467212 */ /* 0x000fe200078e3cff */
[--C-:B------:R-:W-:Y:S01]  /*2a00*/  IMAD.X R71, RZ, RZ, R25.reuse, P1 ;  /* 0x000000ffff477224 */ /* 0x100fe200008e0619 */
[----:B------:R-:W-:Y:S01]  /*2a10*/  IADD3 R77, P6, R20, 0x1f00e, RZ ;  /* 0x0001f00e144d7810 */ /* 0x000fe20007fde0ff */
[----:B------:R0:W-:Y:S01]  /*2a20*/  ST.E.U16 desc[UR36][R68.64], RZ ;  /* 0x000000ff44007985 */ /* 0x0001e2000c101524 */
[----:B------:R-:W-:Y:S01]  /*2a30*/  LOP3.LUT R72, R72, R73, RZ, 0x3c, !PT ;  /* 0x0000004948487212 */ /* 0x000fe200078e3cff */
[--C-:B------:R-:W-:Y:S01]  /*2a40*/  IMAD.X R73, RZ, RZ, R25.reuse, P4 ;  /* 0x000000ffff497224 */ /* 0x100fe200020e0619 */
[C---:B------:R-:W-:Y:S01]  /*2a50*/  IADD3 R79, P2, R20.reuse, 0x1f006, RZ ;  /* 0x0001f006144f7810 */ /* 0x040fe20007f5e0ff */
        /* <DEDUP_REMOVED lines=13> */
[----:B------:R-:W-:-:S02]  /*2b30*/  LOP3.LUT R84, R85, 0x380, RZ, 0xc0, !PT ;  /* 0x0000038055547812 */ /* 0x000fc400078ec0ff */
        /* <DEDUP_REMOVED lines=21> */
[----:B------:R0:W-:Y:S02]  /*2c90*/  ST.E.U16 desc[UR36][R24.64], RZ ;  /* 0x000000ff18007985 */ /* 0x0001e4000c101524 */
.L_x_1174:
[----:B------:R-:W-:Y:S05]  /*2ca0*/  BSYNC B0 ;  /* 0x0000000000007941 */ /* 0x000fea0003800000 */
.L_x_1172:
[----:B------:R-:W-:Y:S01]  /*2cb0*/  NOP ;  /* 0x0000000000007918 */ /* 0x000fe20000000000 */
[----:B------:R-:W-:Y:S01]  /*2cc0*/  SYNCS.ARRIVE.TRANS64.RED.A0T1 RZ, [UR7+0x38000], RZ ;  /* 0x038000ffffff79a7 */ /* 0x000fe20008200407 */
[----:B------:R-:W-:Y:S01]  /*2cd0*/  ARRIVES.LDGSTSBAR.64.TRANSCNT [UR7+0x38000] ;  /* 0x03800000ff0079b0 */ /* 0x000fe20008000a87 */
[----:B------:R-:W-:Y:S01]  /*2ce0*/  NOP ;  /* 0x0000000000007918 */ /* 0x000fe20000000000 */
[----:B------:R-:W-:Y:S05]  /*2cf0*/  @!P0 BRA `(.L_x_1175) ;  /* 0x0000000000048947 */ /* 0x000fea0003800000 */
[----:B------:R-:W-:Y:S01]  /*2d00*/  BPT.TRAP 0x1 ;  /* 0x000000040000795c */ /* 0x000fe20000300000 */
.L_x_1175:
[----:B------:R-:W-:Y:S01]  /*2d10*/  ISETP.GE.AND P1, PT, R0, 0x41, PT ;  /* 0x000000410000780c */ /* 0x000fe20003f26270 */
[----:B------:R-:W-:-:S12]  /*2d20*/  SYNCS.ARRIVE.TRANS64.A1T0 RZ, [UR7+0x38000], RZ ;  /* 0x038000ffffff79a7 */ /* 0x000fd80008100007 */
[----:B------:R-:W-:Y:S05]  /*2d30*/  @!P1 BRA `(.L_x_1176) ;  /* 0x0000000c00549947 */ /* 0x000fea0003800000 */
[C---:B01----:R-:W-:Y:S01]  /*2d40*/  IADD3 R29, P1, R12.reuse, 0x60, RZ ;  /* 0x000000600c1d7810 */ /* 0x043fe20007f3e0ff */
[----:B------:R-:W-:Y:S01]  /*2d50*/  IMAD.MOV.U32 R4, RZ, RZ, R8 ;  /* 0x000000ffff047224 */ /* 0x000fe200078e0008 */
[----:B------:R-:W-:Y:S01]  /*2d60*/  ULDC.64 UR4, c[0x0][0x248] ;  /* 0x0000920000047ab9 */ /* 0x000fe20000000a00 */
[----:B------:R-:W-:Y:S01]  /*2d70*/  IMAD.MOV.U32 R6, RZ, RZ, R10 ;  /* 0x000000ffff067224 */ /* 0x000fe200078e000a */
[C---:B------:R-:W-:Y:S01]  /*2d80*/  IADD3 R27, P2, R12.reuse, 0x40, RZ ;  /* 0x000000400c1b7810 */ /* 0x040fe20007f5e0ff */
[----:B------:R-:W-:Y:S01]  /*2d90*/  IMAD.WIDE R8, R23, 0x2, RZ ;  /* 0x0000000217087825 */ /* 0x000fe200078e02ff */
[----:B------:R-:W-:Y:S01]  /*2da0*/  IADD3 R25, P3, R12, 0x20, RZ ;  /* 0x000000200c197810 */ /* 0x000fe20007f7e0ff */
[----:B------:R-:W-:Y:S01]  /*2db0*/  ULDC.64 UR8, c[0x0][0x228] ;  /* 0x00008a0000087ab9 */ /* 0x000fe20000000a00 */
[----:B------:R-:W-:Y:S01]  /*2dc0*/  UMOV UR6, 0x1 ;  /* 0x0000000100067882 */ /* 0x000fe20000000000 */
[----:B------:R-:W-:Y:S02]  /*2dd0*/  IMAD R23, R13, UR4, RZ ;  /* 0x000000040d177c24 */ /* 0x000fe4000f8e02ff */
[----:B------:R-:W-:Y:S01]  /*2de0*/  IMAD.X R22, RZ, RZ, R13, P1 ;  /* 0x000000ffff167224 */ /* 0x000fe200008e060d */
[----:B------:R-:W-:Y:S01]  /*2df0*/  IADD3 R8, P1, -R8, 0x80, RZ ;  /* 0x0000008008087810 */ /* 0x000fe20007f3e1ff */
[----:B------:R-:W-:-:S04]  /*2e00*/  IMAD.WIDE.U32 R10, R12, UR4, R6 ;  /* 0x000000040c0a7c25 */ /* 0x000fc8000f8e0006 */
[----:B------:R-:W-:Y:S02]  /*2e10*/  IMAD.X R20, RZ, RZ, R13, P2 ;  /* 0x000000ffff147224 */ /* 0x000fe400010e060d */
[----:B------:R-:W-:Y:S02]  /*2e20*/  IMAD R23, R12, UR5, R23 ;  /* 0x000000050c177c24 */ /* 0x000fe4000f8e0217 */
[----:B------:R-:W-:Y:S02]  /*2e30*/  IMAD R22, R22, UR4, RZ ;  /* 0x0000000416167c24 */ /* 0x000fe4000f8e02ff */
[----:B------:R-:W-:Y:S01]  /*2e40*/  IMAD.X R12, RZ, RZ, R13, P3 ;  /* 0x000000ffff0c7224 */ /* 0x000fe200018e060d */
[----:B------:R-:W-:Y:S01]  /*2e50*/  IADD3 R32, P3, P2, R15, R10, R0 ;  /* 0x0000000a0f207210 */ /* 0x000fe20007a7e000 */
[----:B------:R-:W-:Y:S02]  /*2e60*/  IMAD.IADD R26, R23, 0x1, R11 ;  /* 0x00000001171a7824 */ /* 0x000fe400078e020b */
[----:B------:R-:W-:-:S02]  /*2e70*/  IMAD R20, R20, UR4, RZ ;  /* 0x0000000414147c24 */ /* 0x000fc4000f8e02ff */
[----:B------:R-:W-:Y:S02]  /*2e80*/  IMAD.X R9, RZ, RZ, ~R9, P1 ;  /* 0x000000ffff097224 */ /* 0x000fe400008e0e09 */
[C---:B------:R-:W-:Y:S02]  /*2e90*/  IMAD R23, R29.reuse, UR5, R22 ;  /* 0x000000051d177c24 */ /* 0x040fe4000f8e0216 */
[----:B------:R-:W-:Y:S01]  /*2ea0*/  IMAD.WIDE.U32 R10, R29, UR4, R6 ;  /* 0x000000041d0a7c25 */ /* 0x000fe2000f8e0006 */
[----:B------:R-:W-:-:S03]  /*2eb0*/  IADD3 R29, P1, R2, 0x60, RZ ;  /* 0x00000060021d7810 */ /* 0x000fc60007f3e0ff */
[----:B------:R-:W-:Y:S02]  /*2ec0*/  IMAD R22, R12, UR4, RZ ;  /* 0x000000040c167c24 */ /* 0x000fe4000f8e02ff */
[C---:B------:R-:W-:Y:S01]  /*2ed0*/  IMAD R31, R27.reuse, UR5, R20 ;  /* 0x000000051b1f7c24 */ /* 0x040fe2000f8e0214 */
[----:B------:R-:W-:Y:S01]  /*2ee0*/  SHF.R.S32.HI R20, RZ, 0x1f, R0 ;  /* 0x0000001fff147819 */ /* 0x000fe20000011400 */
[----:B------:R-:W-:Y:S01]  /*2ef0*/  IMAD.WIDE.U32 R12, R27, UR4, R6 ;  /* 0x000000041b0c7c25 */ /* 0x000fe2000f8e0006 */
[----:B------:R-:W-:-:S03]  /*2f00*/  IADD3 R27, P4, R2, 0x40, RZ ;  /* 0x00000040021b7810 */ /* 0x000fc60007f9e0ff */
[----:B------:R-:W-:-:S04]  /*2f10*/  IMAD.WIDE.U32 R6, R25, UR4, R6 ;  /* 0x0000000419067c25 */ /* 0x000fc8000f8e0006 */
[----:B------:R-:W-:Y:S01]  /*2f20*/  IMAD R33, R25, UR5, R22 ;  /* 0x0000000519217c24 */ /* 0x000fe2000f8e0216 */
[----:B------:R-:W-:Y:S01]  /*2f30*/  IADD3 R25, P5, R2, 0x20, RZ ;  /* 0x0000002002197810 */ /* 0x000fe20007fbe0ff */
[--C-:B------:R-:W-:Y:S01]  /*2f40*/  IMAD.X R22, RZ, RZ, R3.reuse, P1 ;  /* 0x000000ffff167224 */ /* 0x100fe200008e0603 */
[----:B------:R-:W-:Y:S01]  /*2f50*/  ULDC.64 UR4, c[0x0][0x230] ;  /* 0x00008c0000047ab9 */ /* 0x000fe20000000a00 */
[----:B------:R-:W-:Y:S01]  /*2f60*/  IMAD.X R24, RZ, RZ, R3, P4 ;  /* 0x000000ffff187224 */ /* 0x000fe200020e0603 */
[--C-:B------:R-:W-:Y:S01]  /*2f70*/  IADD3 R38, P1, P4, R15, R10, R0.reuse ;  /* 0x0000000a0f267210 */ /* 0x100fe20007c3e000 */
[----:B------:R-:W-:Y:S02]  /*2f80*/  IMAD R30, R22, UR4, RZ ;  /* 0x00000004161e7c24 */ /* 0x000fe4000f8e02ff */
[----:B------:R-:W-:Y:S02]  /*2f90*/  IMAD.IADD R28, R11, 0x1, R23 ;  /* 0x000000010b1c7824 */ /* 0x000fe400078e0217 */
[----:B------:R-:W-:Y:S01]  /*2fa0*/  IMAD.X R10, RZ, RZ, R3, P5 ;  /* 0x000000ffff0a7224 */ /* 0x000fe200028e0603 */
[----:B------:R-:W-:Y:S01]  /*2fb0*/  IADD3 R36, P5, P6, R15, R12, R0 ;  /* 0x0000000c0f247210 */ /* 0x000fe20007ebe000 */
[----:B------:R-:W-:-:S02]  /*2fc0*/  IMAD R11, R3, UR4, RZ ;  /* 0x00000004030b7c24 */ /* 0x000fc4000f8e02ff */
[----:B------:R-:W-:Y:S02]  /*2fd0*/  IMAD R24, R24, UR4, RZ ;  /* 0x0000000418187c24 */ /* 0x000fe4000f8e02ff */
[----:B------:R-:W-:Y:S02]  /*2fe0*/  IMAD R35, R29, UR5, R30 ;  /* 0x000000051d237c24 */ /* 0x000fe4000f8e021e */
[----:B------:R-:W-:Y:S02]  /*2ff0*/  IMAD R30, R10, UR4, RZ ;  /* 0x000000040a1e7c24 */ /* 0x000fe4000f8e02ff */
[C---:B------:R-:W-:Y:S02]  /*3000*/  IMAD R41, R2.reuse, UR5, R11 ;  /* 0x0000000502297c24 */ /* 0x040fe4000f8e020b */
[----:B------:R-:W-:-:S04]  /*3010*/  IMAD.WIDE.U32 R22, R2, UR4, R4 ;  /* 0x0000000402167c25 */ /* 0x000fc8000f8e0004 */
[C---:B------:R-:W-:Y:S02]  /*3020*/  IMAD R37, R27.reuse, UR5, R24 ;  /* 0x000000051b257c24 */ /* 0x040fe4000f8e0218 */
[----:B------:R-:W-:-:S04]  /*3030*/  IMAD.WIDE.U32 R10, R27, UR4, R4 ;  /* 0x000000041b0a7c25 */ /* 0x000fc8000f8e0004 */
[----:B------:R-:W-:Y:S01]  /*3040*/  IMAD.WIDE.U32 R2, R29, UR4, R4 ;  /* 0x000000041d027c25 */ /* 0x000fe2000f8e0004 */
[----:B------:R-:W-:Y:S02]  /*3050*/  IADD3.X R29, R19, R28, R20, P1, P4 ;  /* 0x0000001c131d7210 */ /* 0x000fe40000fe8414 */
[----:B------:R-:W-:Y:S01]  /*3060*/  IADD3 R34, P4, P1, R15, R6, R0 ;  /* 0x000000060f227210 */ /* 0x000fe2000799e000 */
[----:B------:R-:W-:Y:S01]  /*3070*/  IMAD.IADD R27, R13, 0x1, R31 ;  /* 0x000000010d1b7824 */ /* 0x000fe200078e021f */
[----:B------:R-:W-:Y:S01]  /*3080*/  IADD3.X R13, R19, R26, R20, P3, P2 ;  /* 0x0000001a130d7210 */ /* 0x000fe20001fe4414 */
[----:B------:R-:W-:-:S03]  /*3090*/  IMAD.WIDE.U32 R4, R25, UR4, R4 ;  /* 0x0000000419047c25 */ /* 0x000fc6000f8e0004 */
[----:B------:R-:W-:Y:S01]  /*30a0*/  IADD3.X R27, R19, R27, R20, P5, P6 ;  /* 0x0000001b131b7210 */ /* 0x000fe20002fec414 */
[----:B------:R-:W-:Y:S01]  /*30b0*/  IMAD R39, R25, UR5, R30 ;  /* 0x0000000519277c24 */ /* 0x000fe2000f8e021e */
[--C-:B------:R-:W-:Y:S01]  /*30c0*/  IADD3 R30, P6, P5, R15, R2, R0.reuse ;  /* 0x000000020f1e7210 */ /* 0x100fe20007dde000 */
[----:B------:R-:W-:Y:S01]  /*30d0*/  IMAD.IADD R25, R7, 0x1, R33 ;  /* 0x0000000107197824 */ /* 0x000fe200078e0221 */
[----:B------:R-:W-:Y:S01]  /*30e0*/  IADD3 R26, P2, P3, R15, R4, R0 ;  /* 0x000000040f1a7210 */ /* 0x000fe20007b5e000 */
[----:B------:R-:W-:Y:S01]  /*30f0*/  IMAD.IADD R7, R3, 0x1, R35 ;  /* 0x0000000103077824 */ /* 0x000fe200078e0223 */
[----:B------:R-:W-:Y:S01]  /*3100*/  ULDC.64 UR4, c[0x0][0x240] ;  /* 0x0000900000047ab9 */ /* 0x000fe20000000a00 */
[----:B------:R-:W-:Y:S01]  /*3110*/  IMAD.IADD R3, R41, 0x1, R23 ;  /* 0x0000000129037824 */ /* 0x000fe200078e0217 */
[----:B------:R-:W-:Y:S01]  /*3120*/  IADD3.X R25, R19, R25, R20, P4, P1 ;  /* 0x0000001913197210 */ /* 0x000fe200027e2414 */
[----:B------:R-:W-:Y:S01]  /*3130*/  IMAD.IADD R4, R5, 0x1, R39 ;  /* 0x0000000105047824 */ /* 0x000fe200078e0227 */
[----:B------:R-:W-:Y:S01]  /*3140*/  IADD3 R28, P1, P4, R15, R10, R0 ;  /* 0x0000000a0f1c7210 */ /* 0x000fe20007c3e000 */
[----:B------:R-:W-:Y:S01]  /*3150*/  IMAD.IADD R10, R11, 0x1, R37 ;  /* 0x000000010b0a7824 */ /* 0x000fe200078e0225 */
[----:B------:R-:W-:Y:S01]  /*3160*/  IADD3.X R7, R19, R7, R20, P6, P5 ;  /* 0x0000000713077210 */ /* 0x000fe200037ea414 */
[----:B------:R-:W-:Y:S01]  /*3170*/  IMAD.SHL.U32 R46, R14, 0x10, RZ ;  /* 0x000000100e2e7824 */ /* 0x000fe200078e00ff */
[----:B------:R-:W-:Y:S01]  /*3180*/  IADD3 R0, P5, P6, R15, R22, R0 ;  /* 0x000000160f007210 */ /* 0x000fe20007ebe000 */
[----:B------:R-:W-:Y:S01]  /*3190*/  IMAD.SHL.U32 R50, R18, 0x10, RZ ;  /* 0x0000001012327824 */ /* 0x000fe200078e00ff */
[--C-:B------:R-:W-:Y:S01]  /*31a0*/  IADD3.X R5, R19, R10, R20.reuse, P1, P4 ;  /* 0x0000000a13057210 */ /* 0x100fe20000fe8414 */
[----:B------:R-:W-:Y:S01]  /*31b0*/  VIADD R44, R17, 0x1 ;  /* 0x00000001112c7836 */ /* 0x000fe20000000000 */
[----:B------:R-:W-:-:S02]  /*31c0*/  IADD3.X R3, R19, R3, R20, P5, P6 ;  /* 0x0000000313037210 */ /* 0x000fc40002fec414 */
[----:B------:R-:W-:Y:S02]  /*31d0*/  LEA R47, P1, R38, UR4, 0x1 ;  /* 0x00000004262f7c11 */ /* 0x000fe4000f8208ff */
[----:B------:R-:W-:Y:S02]  /*31e0*/  IADD3.X R19, R19, R4, R20, P2, P3 ;  /* 0x0000000413137210 */ /* 0x000fe400017e6414 */
[----:B------:R-:W-:Y:S02]  /*31f0*/  LEA R41, P3, R32, UR4, 0x1 ;  /* 0x0000000420297c11 */ /* 0x000fe4000f8608ff */
[----:B------:R-:W-:Y:S02]  /*3200*/  LEA R33, P4, R0, UR8, 0x1 ;  /* 0x0000000800217c11 */ /* 0x000fe4000f8808ff */
[----:B------:R-:W-:Y:S02]  /*3210*/  LEA R45, P2, R36, UR4, 0x1 ;  /* 0x00000004242d7c11 */ /* 0x000fe4000f8408ff */
[----:B------:R-:W-:-:S02]  /*3220*/  LEA.HI.X R38, R38, UR5, R29, 0x1, P1 ;  /* 0x0000000526267c11 */ /* 0x000fc400088f0c1d */
[----:B------:R-:W-:Y:S02]  /*3230*/  LOP3.LUT R14, R14, 0xff, RZ, 0xc0, !PT ;  /* 0x000000ff0e0e7812 */ /* 0x000fe400078ec0ff */
[----:B------:R-:W-:Y:S02]  /*3240*/  LOP3.LUT R18, R18, 0xff, RZ, 0xc0, !PT ;  /* 0x000000ff12127812 */ /* 0x000fe400078ec0ff */
[----:B------:R-:W-:Y:S01]  /*3250*/  LEA R43, P1, R34, UR4, 0x1 ;  /* 0x00000004222b7c11 */ /* 0x000fe2000f8208ff */
[----:B------:R-:W-:Y:S01]  /*3260*/  IMAD.SHL.U32 R48, R14, 0x8, RZ ;  /* 0x000000080e307824 */ /* 0x000fe200078e00ff */
[----:B------:R-:W-:Y:S01]  /*3270*/  LEA.HI.X R32, R32, UR5, R13, 0x1, P3 ;  /* 0x0000000520207c11 */ /* 0x000fe200098f0c0d */
[----:B------:R-:W-:Y:S01]  /*3280*/  IMAD.SHL.U32 R49, R14, 0x4, RZ ;  /* 0x000000040e317824 */ /* 0x000fe200078e00ff */
[----:B------:R-:W-:Y:S01]  /*3290*/  LEA.HI.X R20, R0, UR9, R3, 0x1, P4 ;  /* 0x0000000900147c11 */ /* 0x000fe2000a0f0c03 */
[----:B------:R-:W-:Y:S01]  /*32a0*/  IMAD.SHL.U32 R40, R14, 0x2, RZ ;  /* 0x000000020e287824 */ /* 0x000fe200078e00ff */
[----:B------:R-:W-:Y:S01]  /*32b0*/  LEA.HI.X R36, R36, UR5, R27, 0x1, P2 ;  /* 0x0000000524247c11 */ /* 0x000fe200090f0c1b */
[----:B------:R-:W-:Y:S01]  /*32c0*/  IMAD.SHL.U32 R51, R18, 0x8, RZ ;  /* 0x0000000812337824 */ /* 0x000fe200078e00ff */
[----:B------:R-:W-:Y:S01]  /*32d0*/  LEA R39, P2, R30, UR8, 0x1 ;  /* 0x000000081e277c11 */ /* 0x000fe2000f8408ff */
[----:B------:R-:W-:Y:S01]  /*32e0*/  IMAD.SHL.U32 R52, R18, 0x4, RZ ;  /* 0x0000000412347824 */ /* 0x000fe200078e00ff */
[----:B------:R-:W-:Y:S01]  /*32f0*/  LEA R37, P3, R28, UR8, 0x1 ;  /* 0x000000081c257c11 */ /* 0x000fe2000f8608ff */
[----:B------:R-:W-:Y:S01]  /*3300*/  IMAD.SHL.U32 R42, R18, 0x2, RZ ;  /* 0x00000002122a7824 */ /* 0x000fe200078e00ff */
[----:B------:R-:W-:-:S02]  /*3310*/  LEA R35, P4, R26, UR8, 0x1 ;  /* 0x000000081a237c11 */ /* 0x000fc4000f8808ff */
[----:B------:R-:W-:Y:S02]  /*3320*/  LEA.HI.X R34, R34, UR5, R25, 0x1, P1 ;  /* 0x0000000522227c11 */ /* 0x000fe400088f0c19 */
[----:B------:R-:W-:Y:S02]  /*3330*/  LEA.HI.X R30, R30, UR9, R7, 0x1, P2 ;  /* 0x000000091e1e7c11 */ /* 0x000fe400090f0c07 */
[----:B------:R-:W-:Y:S02]  /*3340*/  LEA.HI.X R28, R28, UR9, R5, 0x1, P3 ;  /* 0x000000091c1c7c11 */ /* 0x000fe400098f0c05 */
[----:B------:R-:W-:Y:S01]  /*3350*/  LEA.HI.X R26, R26, UR9, R19, 0x1, P4 ;  /* 0x000000091a1a7c11 */ /* 0x000fe2000a0f0c13 */
[----:B------:R-:W-:-:S06]  /*3360*/  UMOV UR9, 0x1 ;  /* 0x0000000100097882 */ /* 0x000fcc0000000000 */
.L_x_1180:
[----:B--2---:R-:W-:Y:S05]  /*3370*/  @!P0 BRA `(.L_x_1177) ;  /* 0x0000000000048947 */ /* 0x004fea0003800000 */
[----:B------:R-:W-:Y:S01]  /*3380*/  BPT.TRAP 0x1 ;  /* 0x000000040000795c */ /* 0x000fe20000300000 */
.L_x_1177:
[----:B------:R-:W-:Y:S01]  /*3390*/  ULEA UR10, UR6, UR7, 0x3 ;  /* 0x00000007060a7291 */ /* 0x000fe2000f8e183f */
[----:B------:R-:W-:-:S05]  /*33a0*/  IMAD.U32 R0, RZ, RZ, UR9 ;  /* 0x00000009ff007e24 */ /* 0x000fca000f8e00ff */
[----:B------:R-:W-:-:S04]  /*33b0*/  SHF.L.U32 R0, R0, 0x1f, RZ ;  /* 0x0000001f00007819 */ /* 0x000fc800000006ff */
[----:B------:R-:W0:Y:S02]  /*33c0*/  SYNCS.PHASECHK.TRANS64.TRYWAIT P1, [UR10+0x38038], R0 ;  /* 0x03803800ff0075a7 */ /* 0x000e24000802014a */
[----:B0-----:R-:W-:Y:S05]  /*33d0*/  @!P1 BRA `(.L_x_1178) ;  /* 0x000000bc00049947 */ /* 0x001fea0003800000 */
.L_x_1448:
[----:B------:R-:W1:Y:S01]  /*33e0*/  S2UR UR8, SR_SWINHI ;  /* 0x00000000000879c3 */ /* 0x000e620000002f00 */
[----:B------:R-:W-:Y:S01]  /*33f0*/  USHF.L.U32 UR4, UR6, 0xd, URZ ;  /* 0x0000000d06047899 */ /* 0x000fe2000800063f */
[----:B------:R-:W-:Y:S02]  /*3400*/  LOP3.LUT P3, RZ, R46, 0x10, RZ, 0xc0, !PT ;  /* 0x000000102eff7812 */ /* 0x000fe4000786c0ff */
[----:B------:R-:W-:-:S03]  /*3410*/  IADD3 R4, P2, R8, R33, RZ ;  /* 0x0000002108047210 */ /* 0x000fc60007f5e0ff */
[----:B0-----:R-:W-:Y:S01]  /*3420*/  IMAD.U32 R0, RZ, RZ, UR4 ;  /* 0x00000004ff007e24 */ /* 0x001fe2000f8e00ff */
[----:B------:R-:W-:Y:S01]  /*3430*/  IADD3 R2, P1, R16, UR4, RZ ;  /* 0x0000000410027c10 */ /* 0x000fe2000ff3e0ff */
[----:B------:R-:W-:-:S03]  /*3440*/  IMAD.X R5, R9, 0x1, R20, P2 ;  /* 0x0000000109057824 */ /* 0x000fc600010e0614 */
[----:B------:R-:W-:Y:S01]  /*3450*/  LEA.HI.X.SX32 R3, R0, R21, 0x1, P1 ;  /* 0x0000001500037211 */ /* 0x000fe200008f0eff */
[----:B------:R-:W-:Y:S01]  /*3460*/  UMOV UR4, UR7 ;  /* 0x0000000700047c82 */ /* 0x000fe20008000000 */
[----:B-1----:R-:W-:Y:S01]  /*3470*/  UMOV UR5, UR8 ;  /* 0x0000000800057c82 */ /* 0x002fe20008000000 */
[----:B------:R-:W-:-:S04]  /*3480*/  LEA R25, P1, R2, UR4, 0x1 ;  /* 0x0000000402197c11 */ /* 0x000fc8000f8208ff */
[----:B------:R-:W-:Y:S02]  /*3490*/  LEA.HI.X R3, R2, UR5, R3, 0x1, P1 ;  /* 0x0000000502037c11 */ /* 0x000fe400088f0c03 */
[C---:B------:R-:W-:Y:S02]  /*34a0*/  LOP3.LUT R0, R25.reuse, 0x380, RZ, 0xc0, !PT ;  /* 0x0000038019007812 */ /* 0x040fe400078ec0ff */
[----:B------:R-:W-:Y:S02]  /*34b0*/  IADD3 R15, P1, R25, 0x1000, RZ ;  /* 0x00001000190f7810 */ /* 0x000fe40007f3e0ff */
[----:B------:R-:W-:Y:S02]  /*34c0*/  SHF.R.U64 R0, R0, 0x3, RZ ;  /* 0x0000000300007819 */ /* 0x000fe400000012ff */
[----:B------:R-:W-:Y:S02]  /*34d0*/  LOP3.LUT R6, R15, 0x380, RZ, 0xc0, !PT ;  /* 0x000003800f067812 */ /* 0x000fe400078ec0ff */
[----:B------:R-:W-:-:S02]  /*34e0*/  LOP3.LUT R2, R0, R25, RZ, 0x3c, !PT ;  /* 0x0000001900027212 */ /* 0x000fc400078e3cff */
[----:B------:R-:W-:Y:S02]  /*34f0*/  SHF.R.U64 R6, R6, 0x3, RZ ;  /* 0x0000000306067819 */ /* 0x000fe400000012ff */
[----:B------:R-:W-:Y:S02]  /*3500*/  MOV R11, R2 ;  /* 0x00000002000b7202 */ /* 0x000fe40000000f00 */
[----:B------:R-:W-:Y:S02]  /*3510*/  LOP3.LUT R6, R6, R15, RZ, 0x3c, !PT ;  /* 0x0000000f06067212 */ /* 0x000fe400078e3cff */
[C---:B------:R-:W-:Y:S01]  /*3520*/  IADD3 R15, P6, R25.reuse, 0x1c000, RZ ;  /* 0x0001c000190f7810 */ /* 0x040fe20007fde0ff */
[----:B------:R-:W-:Y:S01]  /*3530*/  @!PT LDS RZ, [RZ] ;  /* 0x00000000fffff984 */ /* 0x000fe20000000800 */
[----:B------:R-:W-:Y:S01]  /*3540*/  @!PT LDS RZ, [RZ] ;  /* 0x00000000fffff984 */ /* 0x000fe20000000800 */
[----:B------:R-:W-:Y:S01]  /*3550*/  @!PT LDS RZ, [RZ] ;  /* 0x00000000fffff984 */ /* 0x000fe20000000800 */
[----:B------:R0:W-:Y:S01]  /*3560*/  LDGSTS.E.LTC128B.128 [R11], desc[UR36][R4.64], P3 ;  /* 0x00000000040b7fae */ /* 0x0001e20009921d64 */
[C---:B------:R-:W-:Y:S02]  /*3570*/  IADD3 R7, P4, R25.reuse, 0x2000, RZ ;  /* 0x0000200019077810 */ /* 0x040fe40007f9e0ff */
[----:B------:R-:W-:-:S02]  /*3580*/  IADD3 R13, P5, R25, 0x3000, RZ ;  /* 0x00003000190d7810 */ /* 0x000fc40007fbe0ff */
[----:B------:R-:W-:Y:S02]  /*3590*/  IADD3 R19, P3, R25, 0x1d000, RZ ;  /* 0x0001d00019137810 */ /* 0x000fe40007f7e0ff */
[----:B------:R-:W-:Y:S02]  /*35a0*/  LOP3.LUT R14, R15, 0x380, RZ, 0xc0, !PT ;  /* 0x000003800f0e7812 */ /* 0x000fe400078ec0ff */
[----:B------:R-:W-:Y:S02]  /*35b0*/  LOP3.LUT R10, R7, 0x380, RZ, 0xc0, !PT ;  /* 0x00000380070a7812 */ /* 0x000fe400078ec0ff */
[----:B------:R-:W-:Y:S01]  /*35c0*/  LOP3.LUT R12, R13, 0x380, RZ, 0xc0, !PT ;  /* 0x000003800d0c7812 */ /* 0x000fe200078ec0ff */
[----:B0-----:R-:W-:Y:S01]  /*35d0*/  IMAD.X R11, RZ, RZ, R3, P4 ;  /* 0x000000ffff0b7224 */ /* 0x001fe200020e0603 */
[----:B------:R-:W-:Y:S02]  /*35e0*/  IADD3 R23, P2, R25, 0x1e000, RZ ;  /* 0x0001e00019177810 */ /* 0x000fe40007f5e0ff */
[----:B------:R-:W-:-:S02]  /*35f0*/  LOP3.LUT R18, R19, 0x380, RZ, 0xc0, !PT ;  /* 0x0000038013127812 */ /* 0x000fc400078ec0ff */
[----:B------:R-:W-:Y:S02]  /*3600*/  SHF.R.U64 R14, R14, 0x3, RZ ;  /* 0x000000030e0e7819 */ /* 0x000fe400000012ff */
[----:B------:R-:W-:Y:S02]  /*3610*/  SHF.R.U64 R10, R10, 0x3, RZ ;  /* 0x000000030a0a7819 */ /* 0x000fe400000012ff */
[----:B------:R-:W-:Y:S02]  /*3620*/  SHF.R.U64 R12, R12, 0x3, RZ ;  /* 0x000000030c0c7819 */ /* 0x000fe400000012ff */
[----:B------:R-:W-:Y:S02]  /*3630*/  LOP3.LUT R22, R23, 0x380, RZ, 0xc0, !PT ;  /* 0x0000038017167812 */ /* 0x000fe400078ec0ff */
[----:B------:R-:W-:Y:S02]  /*3640*/  SHF.R.U64 R18, R18, 0x3, RZ ;  /* 0x0000000312127819 */ /* 0x000fe400000012ff */
[----:B------:R-:W-:Y:S01]  /*3650*/  LOP3.LUT R14, R14, R15, RZ, 0x3c, !PT ;  /* 0x0000000f0e0e7212 */ /* 0x000fe200078e3cff */
[--C-:B------:R-:W-:Y:S01]  /*3660*/  IMAD.X R15, RZ, RZ, R3.reuse, P6 ;  /* 0x000000ffff0f7224 */ /* 0x100fe200030e0603 */
[----:B------:R-:W-:Y:S01]  /*3670*/  LOP3.LUT R10, R10, R7, RZ, 0x3c, !PT ;  /* 0x000000070a0a7212 */ /* 0x000fe200078e3cff */
[--C-:B------:R-:W-:Y:S01]  /*3680*/  IMAD.X R7, RZ, RZ, R3.reuse, P1 ;  /* 0x000000ffff077224 */ /* 0x100fe200008e0603 */
[----:B------:R-:W-:Y:S01]  /*3690*/  LOP3.LUT R12, R12, R13, RZ, 0x3c, !PT ;  /* 0x0000000d0c0c7212 */ /* 0x000fe200078e3cff */
[----:B------:R-:W-:Y:S01]  /*36a0*/  IMAD.X R13, RZ, RZ, R3, P5 ;  /* 0x000000ffff0d7224 */ /* 0x000fe200028e0603 */
[----:B------:R-:W-:-:S02]  /*36b0*/  IADD3 R4, P6, R8, R35, RZ ;  /* 0x0000002308047210 */ /* 0x000fc40007fde0ff */
[----:B------:R-:W-:Y:S02]  /*36c0*/  SHF.R.U64 R22, R22, 0x3, RZ ;  /* 0x0000000316167819 */ /* 0x000fe400000012ff */
[----:B------:R-:W-:Y:S01]  /*36d0*/  LOP3.LUT R18, R18, R19, RZ, 0x3c, !PT ;  /* 0x0000001312127212 */ /* 0x000fe200078e3cff */
[--C-:B------:R-:W-:Y:S01]  /*36e0*/  IMAD.X R19, RZ, RZ, R3.reuse, P3 ;  /* 0x000000ffff137224 */ /* 0x100fe200018e0603 */
[----:B------:R-:W-:Y:S01]  /*36f0*/  LOP3.LUT P5, RZ, R48, 0x10, RZ, 0xc0, !PT ;  /* 0x0000001030ff7812 */ /* 0x000fe200078ac0ff */
[----:B------:R-:W-:Y:S01]  /*3700*/  IMAD.X R5, R9, 0x1, R26, P6 ;  /* 0x0000000109057824 */ /* 0x000fe200030e061a */
[----:B------:R-:W-:Y:S02]  /*3710*/  LOP3.LUT P4, RZ, R49, 0x10, RZ, 0xc0, !PT ;  /* 0x0000001031ff7812 */ /* 0x000fe4000788c0ff */
[----:B------:R-:W-:Y:S02]  /*3720*/  LOP3.LUT P3, RZ, R40, 0x10, RZ, 0xc0, !PT ;  /* 0x0000001028ff7812 */ /* 0x000fe4000786c0ff */
[----:B------:R-:W-:Y:S01]  /*3730*/  LOP3.LUT R22, R22, R23, RZ, 0x3c, !PT ;  /* 0x0000001716167212 */ /* 0x000fe200078e3cff */
[----:B------:R-:W-:Y:S01]  /*3740*/  IMAD.X R23, RZ, RZ, R3, P2 ;  /* 0x000000ffff177224 */ /* 0x000fe200010e0603 */
[----:B------:R-:W-:-:S02]  /*3750*/  MOV R27, R6 ;  /* 0x00000006001b7202 */ /* 0x000fc40000000f00 */
[----:B------:R-:W-:Y:S02]  /*3760*/  MOV R29, R10 ;  /* 0x0000000a001d7202 */ /* 0x000fe40000000f00 */
[C---:B------:R-:W-:Y:S01]  /*3770*/  IADD3 R6, P6, R8.reuse, R37, RZ ;  /* 0x0000002508067210 */ /* 0x040fe20007fde0ff */
[----:B------:R0:W-:Y:S01]  /*3780*/  LDGSTS.E.LTC128B.128 [R27], desc[UR36][R4.64], P5 ;  /* 0x00000000041b7fae */ /* 0x0001e2000a921d64 */
[----:B------:R-:W-:Y:S02]  /*3790*/  IADD3 R25, P1, R25, 0x1f000, RZ ;  /* 0x0001f00019197810 */ /* 0x000fe40007f3e0ff */
[----:B------:R-:W-:Y:S01]  /*37a0*/  IADD3 R10, P2, R8, R39, RZ ;  /* 0x00000027080a7210 */ /* 0x000fe20007f5e0ff */
[----:B------:R-:W-:Y:S01]  /*37b0*/  IMAD.X R7, R9, 0x1, R28, P6 ;  /* 0x0000000109077824 */ /* 0x000fe200030e061c */
[----:B------:R-:W-:Y:S02]  /*37c0*/  LOP3.LUT R24, R25, 0x380, RZ, 0xc0, !PT ;  /* 0x0000038019187812 */ /* 0x000fe400078ec0ff */
[----:B------:R-:W-:Y:S01]  /*37d0*/  MOV R31, R12 ;  /* 0x0000000c001f7202 */ /* 0x000fe20000000f00 */
[----:B------:R-:W-:Y:S01]  /*37e0*/  IMAD.X R11, R9, 0x1, R30, P2 ;  /* 0x00000001090b7824 */ /* 0x000fe200010e061e */
[----:B------:R-:W-:Y:S01]  /*37f0*/  SHF.R.U64 R24, R24, 0x3, RZ ;  /* 0x0000000318187819 */ /* 0x000fe200000012ff */
[----:B------:R1:W-:Y:S01]  /*3800*/  LDGSTS.E.LTC128B.128 [R29], desc[UR36][R6.64], P4 ;  /* 0x00000000061d7fae */ /* 0x0003e2000a121d64 */
[----:B------:R-:W-:-:S02]  /*3810*/  IADD3 R2, P5, R8, R41, RZ ;  /* 0x0000002908027210 */ /* 0x000fc40007fbe0ff */
[----:B------:R-:W-:Y:S01]  /*3820*/  IADD3 R12, P6, R8, R43, RZ ;  /* 0x0000002b080c7210 */ /* 0x000fe20007fde0ff */
[----:B------:R2:W-:Y:S01]  /*3830*/  LDGSTS.E.LTC128B.128 [R31], desc[UR36][R10.64], P3 ;  /* 0x000000000a1f7fae */ /* 0x0005e20009921d64 */
[----:B------:R-:W-:Y:S02]  /*3840*/  LOP3.LUT P3, RZ, R50, 0x10, RZ, 0xc0, !PT ;  /* 0x0000001032ff7812 */ /* 0x000fe4000786c0ff */
[----:B------:R-:W-:Y:S01]  /*3850*/  LOP3.LUT R24, R24, R25, RZ, 0x3c, !PT ;  /* 0x0000001918187212 */ /* 0x000fe200078e3cff */
[----:B------:R-:W-:Y:S01]  /*3860*/  IMAD.X R25, RZ, RZ, R3, P1 ;  /* 0x000000ffff197224 */ /* 0x000fe200008e0603 */
[----:B------:R-:W-:Y:S01]  /*3870*/  LOP3.LUT P2, RZ, R51, 0x10, RZ, 0xc0, !PT ;  /* 0x0000001033ff7812 */ /* 0x000fe2000784c0ff */
[C---:B------:R-:W-:Y:S01]  /*3880*/  IMAD.X R3, R9.reuse, 0x1, R32, P5 ;  /* 0x0000000109037824 */ /* 0x040fe200028e0620 */
[----:B------:R-:W-:Y:S01]  /*3890*/  LOP3.LUT P4, RZ, R52, 0x10, RZ, 0xc0, !PT ;  /* 0x0000001034ff7812 */ /* 0x000fe2000788c0ff */
[----:B------:R-:W-:Y:S01]  /*38a0*/  IMAD.X R13, R9, 0x1, R34, P6 ;  /* 0x00000001090d7824 */ /* 0x000fe200030e0622 */
[----:B------:R-:W-:-:S02]  /*38b0*/  LOP3.LUT P1, RZ, R42, 0x10, RZ, 0xc0, !PT ;  /* 0x000000102aff7812 */ /* 0x000fc4000782c0ff */
[C---:B0-----:R-:W-:Y:S02]  /*38c0*/  IADD3 R4, P5, R8.reuse, R45, RZ ;  /* 0x0000002d08047210 */ /* 0x041fe40007fbe0ff */
[----:B-1----:R-:W-:Y:S02]  /*38d0*/  IADD3 R6, P6, R8, R47, RZ ;  /* 0x0000002f08067210 */ /* 0x002fe40007fde0ff */
[----:B------:R-:W-:Y:S01]  /*38e0*/  MOV R15, R14 ;  /* 0x0000000e000f7202 */ /* 0x000fe20000000f00 */
[C---:B------:R-:W-:Y:S01]  /*38f0*/  IMAD.X R5, R9.reuse, 0x1, R36, P5 ;  /* 0x0000000109057824 */ /* 0x040fe200028e0624 */
[----:B------:R-:W-:Y:S01]  /*3900*/  MOV R19, R18 ;  /* 0x0000001200137202 */ /* 0x000fe20000000f00 */
[----:B------:R-:W-:Y:S01]  /*3910*/  IMAD.X R7, R9, 0x1, R38, P6 ;  /* 0x0000000109077824 */ /* 0x000fe200030e0626 */
[----:B------:R-:W-:Y:S01]  /*3920*/  MOV R23, R22 ;  /* 0x0000001600177202 */ /* 0x000fe20000000f00 */
[----:B------:R2:W-:Y:S01]  /*3930*/  LDGSTS.E.LTC128B.128 [R15], desc[UR36][R2.64], P3 ;  /* 0x00000000020f7fae */ /* 0x0005e20009921d64 */
[----:B------:R-:W-:-:S03]  /*3940*/  MOV R25, R24 ;  /* 0x0000001800197202 */ /* 0x000fc60000000f00 */
[----:B------:R2:W-:Y:S04]  /*3950*/  LDGSTS.E.LTC128B.128 [R19], desc[UR36][R12.64], P2 ;  /* 0x000000000c137fae */ /* 0x0005e80009121d64 */
[----:B------:R2:W-:Y:S04]  /*3960*/  LDGSTS.E.LTC128B.128 [R23], desc[UR36][R4.64], P4 ;  /* 0x0000000004177fae */ /* 0x0005e8000a121d64 */
[----:B------:R2:W-:Y:S01]  /*3970*/  LDGSTS.E.LTC128B.128 [R25], desc[UR36][R6.64], P1 ;  /* 0x0000000006197fae */ /* 0x0005e20008921d64 */
[----:B------:R-:W-:Y:S01]  /*3980*/  NOP ;  /* 0x0000000000007918 */ /* 0x000fe20000000000 */
[----:B------:R-:W-:Y:S02]  /*3990*/  SYNCS.ARRIVE.TRANS64.RED.A0T1 RZ, [UR10+0x38000], RZ ;  /* 0x038000ffffff79a7 */ /* 0x000fe4000820040a */
[----:B------:R-:W-:Y:S01]  /*39a0*/  ARRIVES.LDGSTSBAR.64.TRANSCNT [UR10+0x38000] ;  /* 0x03800000ff0079b0 */ /* 0x000fe20008000a8a */
[----:B------:R-:W-:Y:S01]  /*39b0*/  NOP ;  /* 0x0000000000007918 */ /* 0x000fe20000000000 */
[----:B------:R-:W-:Y:S05]  /*39c0*/  @!P0 BRA `(.L_x_1179) ;  /* 0x0000000000048947 */ /* 0x000fea0003800000 */
[----:B------:R-:W-:Y:S01]  /*39d0*/  BPT.TRAP 0x1 ;  /* 0x000000040000795c */ /* 0x000fe20000300000 */
.L_x_1179:
[----:B------:R-:W-:Y:S01]  /*39e0*/  VIADD R44, R44, 0xffffffff ;  /* 0xffffffff2c2c7836 */ /* 0x000fe20000000000 */
[----:B------:R-:W-:Y:S01]  /*39f0*/  UIADD3 UR6, UR6, 0x1, URZ ;  /* 0x0000000106067890 */ /* 0x000fe2000fffe03f */
[----:B------:R-:W-:Y:S01]  /*3a00*/  IADD3 R8, P2, R8, 0x80, RZ ;  /* 0x0000008008087810 */ /* 0x000fe20007f5e0ff */
[----:B------:R-:W-:Y:S02]  /*3a10*/  SYNCS.ARRIVE.TRANS64.A1T0 RZ, [UR10+0x38000], RZ ;  /* 0x038000ffffff79a7 */ /* 0x000fe4000810000a */
[----:B------:R-:W-:Y:S01]  /*3a20*/  ISETP.GT.AND P1, PT, R44, 0x2, PT ;  /* 0x000000022c00780c */ /* 0x000fe20003f24270 */
[----:B------:R-:W-:Y:S01]  /*3a30*/  UISETP.NE.AND UP0, UPT, UR6, 0x7, UPT ;  /* 0x000000070600788c */ /* 0x000fe2000bf05270 */
[----:B------:R-:W-:-:S03]  /*3a40*/  IMAD.X R9, RZ, RZ, R9, P2 ;  /* 0x000000ffff097224 */ /* 0x000fc600010e0609 */
[----:B------:R-:W-:Y:S02]  /*3a50*/  USEL UR4, URZ, 0x1, UP0 ;  /* 0x000000013f047887 */ /* 0x000fe40008000000 */
[----:B------:R-:W-:Y:S02]  /*3a60*/  USEL UR6, UR6, URZ, UP0 ;  /* 0x0000003f06067287 */ /* 0x000fe40008000000 */
[----:B------:R-:W-:-:S04]  /*3a70*/  ULOP3.LUT UR9, UR9, UR4, URZ, 0x3c, !UPT ;  /* 0x0000000409097292 */ /* 0x000fc8000f8e3c3f */
[----:B------:R-:W-:Y:S08]  /*3a80*/  @P1 BRA `(.L_x_1180) ;  /* 0xfffffff800381947 */ /* 0x000ff0000383ffff */
.L_x_1176:
[----:B------:R-:W-:Y:S01]  /*3a90*/  ISETP.GE.U32.AND P1, PT, R17, 0x7, PT ;  /* 0x000000071100780c */ /* 0x000fe20003f26070 */
[----:B------:R-:W-:-:S12]  /*3aa0*/  IMAD.MOV.U32 R0, RZ, RZ, 0x1 ;  /* 0x00000001ff007424 */ /* 0x000fd800078e00ff */
[----:B------:R-:W-:Y:S05]  /*3ab0*/  @!P1 BRA `(.L_x_1181) ;  /* 0x00000000001c9947 */ /* 0x000fea0003800000 */
[----:B--2---:R-:W-:-:S04]  /*3ac0*/  IMAD.WIDE.U32 R2, R17, 0x24924925, RZ ;  /* 0x2492492511027825 */ /* 0x004fc800078e00ff */
[----:B------:R-:W-:-:S05]  /*3ad0*/  IMAD.IADD R2, R17, 0x1, -R3 ;  /* 0x0000000111027824 */ /* 0x000fca00078e0a03 */
[----:B------:R-:W-:-:S04]  /*3ae0*/  LEA.HI R2, R2, R3, RZ, 0x1f ;  /* 0x0000000302027211 */ /* 0x000fc800078ff8ff */
[----:B------:R-:W-:-:S04]  /*3af0*/  SHF.R.U32.HI R2, RZ, 0x2, R2 ;  /* 0x00000002ff027819 */ /* 0x000fc80000011602 */
[----:B------:R-:W-:-:S04]  /*3b00*/  LOP3.LUT R2, R2, 0x1, RZ, 0xc0, !PT ;  /* 0x0000000102027812 */ /* 0x000fc800078ec0ff */
[----:B------:R-:W-:-:S04]  /*3b10*/  ISETP.NE.U32.AND P1, PT, R2, 0x1, PT ;  /* 0x000000010200780c */ /* 0x000fc80003f25070 */
[----:B------:R-:W-:-:S09]  /*3b20*/  SEL R0, RZ, 0x1, !P1 ;  /* 0x00000001ff007807 */ /* 0x000fd20004800000 */
.L_x_1181:
[----:B------:R-:W-:Y:S05]  /*3b30*/  @!P0 BRA `(.L_x_1182) ;  /* 0x0000000000048947 */ /* 0x000fea0003800000 */
[----:B------:R-:W-:Y:S01]  /*3b40*/  BPT.TRAP 0x1 ;  /* 0x000000040000795c */ /* 0x000fe20000300000 */
.L_x_1182:
[----:B--2---:R-:W-:-:S04]  /*3b50*/  IMAD.WIDE.U32 R2, R17, 0x24924925, RZ ;  /* 0x2492492511027825 */ /* 0x004fc800078e00ff */
[----:B------:R-:W-:-:S05]  /*3b60*/  IMAD.IADD R2, R17, 0x1, -R3 ;  /* 0x0000000111027824 */ /* 0x000fca00078e0a03 */
[----:B------:R-:W-:Y:S02]  /*3b70*/  LEA.HI R2, R2, R3, RZ, 0x1f ;  /* 0x0000000302027211 */ /* 0x000fe400078ff8ff */
[----:B------:R-:W-:Y:S02]  /*3b80*/  SHF.L.U32 R3, R0, 0x1f, RZ ;  /* 0x0000001f00037819 */ /* 0x000fe400000006ff */
[----:B------:R-:W-:-:S05]  /*3b90*/  SHF.R.U32.HI R2, RZ, 0x2, R2 ;  /* 0x00000002ff027819 */ /* 0x000fca0000011602 */
[----:B------:R-:W-:-:S05]  /*3ba0*/  IMAD R17, R2, -0x7, R17 ;  /* 0xfffffff902117824 */ /* 0x000fca00078e0211 */
[----:B------:R-:W-:-:S04]  /*3bb0*/  LEA R2, R17, UR7, 0x3 ;  /* 0x0000000711027c11 */ /* 0x000fc8000f8e18ff */
[----:B------:R-:W2:Y:S02]  /*3bc0*/  SYNCS.PHASECHK.TRANS64.TRYWAIT P1, [R2+URZ+0x38038], R3 ;  /* 0x03803803020075a7 */ /* 0x000ea4000802017f */
[----:B--2---:R-:W-:Y:S05]  /*3bd0*/  @!P1 BRA `(.L_x_1183) ;  /* 0x000000b4001c9947 */ /* 0x004fea0003800000 */
.L_x_1449:
[----:B------:R-:W-:Y:S05]  /*3be0*/  @!P0 BRA `(.L_x_1184) ;  /* 0x0000000000048947 */ /* 0x000fea0003800000 */
[----:B------:R-:W-:Y:S01]  /*3bf0*/  BPT.TRAP 0x1 ;  /* 0x000000040000795c */ /* 0x000fe20000300000 */
.L_x_1184:
        /* <DEDUP_REMOVED lines=9> */
.L_x_1450:
[----:B------:R-:W-:Y:S05]  /*3c90*/  @!P0 BRA `(.L_x_1186) ;  /* 0x0000000000048947 */ /* 0x000fea0003800000 */
[----:B------:R-:W-:Y:S01]  /*3ca0*/  BPT.TRAP 0x1 ;  /* 0x000000040000795c */ /* 0x000fe20000300000 */
.L_x_1186:
        /* <DEDUP_REMOVED lines=9> */
.L_x_1451:
[----:B------:R-:W-:Y:S05]  /*3d40*/  @!P0 BRA `(.L_x_1188) ;  /* 0x0000000000048947 */ /* 0x000fea0003800000 */
[----:B------:R-:W-:Y:S01]  /*3d50*/  BPT.TRAP 0x1 ;  /* 0x000000040000795c */ /* 0x000fe20000300000 */
.L_x_1188:
        /* <DEDUP_REMOVED lines=9> */
.L_x_1452:
[----:B------:R-:W-:Y:S05]  /*3df0*/  @!P0 BRA `(.L_x_1190) ;  /* 0x0000000000048947 */ /* 0x000fea0003800000 */
[----:B------:R-:W-:Y:S01]  /*3e00*/  BPT.TRAP 0x1 ;  /* 0x000000040000795c */ /* 0x000fe20000300000 */
.L_x_1190:
        /* <DEDUP_REMOVED lines=9> */
.L_x_1453:
[----:B------:R-:W-:Y:S05]  /*3ea0*/  @!P0 BRA `(.L_x_1192) ;  /* 0x0000000000048947 */ /* 0x000fea0003800000 */
[----:B------:R-:W-:Y:S01]  /*3eb0*/  BPT.TRAP 0x1 ;  /* 0x000000040000795c */ /* 0x000fe20000300000 */
.L_x_1192:
        /* <DEDUP_REMOVED lines=9> */
.L_x_1454:
[----:B------:R-:W-:Y:S05]  /*3f50*/  @!P0 BRA `(.L_x_1194) ;  /* 0x0000000000048947 */ /* 0x000fea0003800000 */
[----:B------:R-:W-:Y:S01]  /*3f60*/  BPT.TRAP 0x1 ;  /* 0x000000040000795c */ /* 0x000fe20000300000 */
.L_x_1194:
[----:B------:R-:W-:-:S05]  /*3f70*/  VIADD R17, R17, 0x1 ;  /* 0x0000000111117836 */ /* 0x000fca0000000000 */
[----:B------:R-:W-:-:S04]  /*3f80*/  ISETP.NE.AND P0, PT, R17, 0x7, PT ;  /* 0x000000071100780c */ /* 0x000fc80003f05270 */
[----:B--2---:R-:W-:Y:S02]  /*3f90*/  SEL R0, RZ, 0x1, P0 ;  /* 0x00000001ff007807 */ /* 0x004fe40000000000 */
[----:B------:R-:W-:Y:S02]  /*3fa0*/  SEL R17, R17, RZ, P0 ;  /* 0x000000ff11117207 */ /* 0x000fe40000000000 */
[----:B------:R-:W-:Y:S02]  /*3fb0*/  LOP3.LUT R0, R5, R0, RZ, 0x3c, !PT ;  /* 0x0000000005007212 */ /* 0x000fe400078e3cff */
[----:B------:R-:W-:Y:S02]  /*3fc0*/  LEA R17, R17, UR7, 0x3 ;  /* 0x0000000711117c11 */ /* 0x000fe4000f8e18ff */
[----:B------:R-:W-:-:S07]  /*3fd0*/  SHF.L.U32 R0, R0, 0x1f, RZ ;  /* 0x0000001f00007819 */ /* 0x000fce00000006ff */
.L_x_1195:
[----:B--2---:R2:W3:Y:S02]  /*3fe0*/  SYNCS.PHASECHK.TRANS64.TRYWAIT P0, [R17+URZ+0x38038], R0 ;  /* 0x03803800110075a7 */ /* 0x0044e4000800017f */
[----:B---3--:R-:W-:Y:S05]  /*3ff0*/  @!P0 NANOSLEEP.SYNCS 0x989680 ;  /* 0x009896800000895d */ /* 0x008fea0003900000 */
[----:B------:R-:W3:Y:S02]  /*4000*/  @!P0 SYNCS.PHASECHK.TRANS64 P0, [R17+URZ+0x38038], R0 ;  /* 0x03803800110085a7 */ /* 0x000ee4000800007f */
[----:B---3--:R-:W-:Y:S05]  /*4010*/  @P0 EXIT ;  /* 0x000000000000094d */ /* 0x008fea0003800000 */
[----:B------:R-:W-:Y:S05]  /*4020*/  BRA `(.L_x_1195) ;  /* 0xfffffffc00ec7947 */ /* 0x000fea000383ffff */
.L_x_1166:
        /* <DEDUP_REMOVED lines=18> */
.L_x_1196:
[----:B------:R-:W-:-:S04]  /*4150*/  LOP3.LUT R0, R18, 0x1, RZ, 0xfc, !PT ;  /* 0x0000000112007812 */ /* 0x000fc800078efcff */
[----:B------:R-:W-:-:S13]  /*4160*/  ISETP.NE.AND P0, PT, R0, 0x3, PT ;  /* 0x000000030000780c */ /* 0x000fda0003f05270 */
[----:B------:R-:W-:Y:S05]  /*4170*/  @!P0 BRA `(.L_x_1197) ;  /* 0x0000000000048947 */ /* 0x000fea0003800000 */
[----:B------:R-:W-:Y:S01]  /*4180*/  BPT.TRAP 0x1 ;  /* 0x000000040000795c */ /* 0x000fe20000300000 */
.L_x_1197:
[----:B------:R-:W0:Y:S01]  /*4190*/  S2R R6, SR_CgaCtaId ;  /* 0x0000000000067919 */ /* 0x000e220000008800 */
[----:B------:R-:W-:Y:S02]  /*41a0*/  MOV R3, 0x400 ;  /* 0x0000040000037802 */ /* 0x000fe40000000f00 */
[----:B------:R-:W-:Y:S02]  /*41b0*/  SHF.L.U32 R0, RZ, 0x1f, RZ ;  /* 0x0000001fff007819 */ /* 0x000fe400000006ff */
[----:B0-----:R-:W-:-:S04]  /*41c0*/  LEA R7, R6, R3, 0x18 ;  /* 0x0000000306077211 */ /* 0x001fc800078ec0ff */
[----:B------:R0:W1:Y:S01]  /*41d0*/  SYNCS.PHASECHK.TRANS64.TRYWAIT P1, [R7+URZ+0x38000], R0 ;  /* 0x03800000070075a7 */ /* 0x000062000802017f */
[----:B------:R-:W-:Y:S05]  /*41e0*/  @!P0 BRA `(.L_x_1198) ;  /* 0x0000000000048947 */ /* 0x000fea0003800000 */
[----:B------:R-:W-:Y:S01]  /*41f0*/  BPT.TRAP 0x1 ;  /* 0x000000040000795c */ /* 0x000fe20000300000 */
.L_x_1198:
[----:B-1----:R-:W-:Y:S05]  /*4200*/  @P1 BRA `(.L_x_1199) ;  /* 0x0000000000081947 */ /* 0x002fea0003800000 */
[----:B------:R-:W1:Y:S02]  /*4210*/  SYNCS.PHASECHK.TRANS64.TRYWAIT P1, [R7+URZ+0x38000], R0 ;  /* 0x03800000070075a7 */ /* 0x000e64000802017f */
[----:B-1----:R-:W-:Y:S05]  /*4220*/  @!P1 BRA `(.L_x_1200) ;  /* 0x000000b000009947 */ /* 0x002fea0003800000 */
.L_x_1199:
        /* <DEDUP_REMOVED lines=9> */
[----:B------:R-:W-:Y:S02]  /*42c0*/  UIADD3 UR5, UR5, 0x1c000, URZ ;  /* 0x0001c00005057890 */ /* 0x000fe4000fffe03f */
[----:B------:R-:W-:Y:S01]  /*42d0*/  USHF.R.U32.HI UR4, URZ, 0x4, UR4 ;  /* 0x000000043f047899 */ /* 0x000fe20008011604 */
[----:B------:R-:W-:Y:S01]  /*42e0*/  ISETP.GE.AND P1, PT, R0, 0x1, PT ;  /* 0x000000010000780c */ /* 0x000fe20003f26270 */
[----:B------:R-:W-:Y:S02]  /*42f0*/  USHF.R.U32.HI UR5, URZ, 0x4, UR5 ;  /* 0x000000043f057899 */ /* 0x000fe40008011605 */
[----:B------:R-:W-:Y:S02]  /*4300*/  ULOP3.LUT UR4, UR4, 0x3fff, URZ, 0xc0, !UPT ;  /* 0x00003fff04047892 */ /* 0x000fe4000f8ec03f */
[----:B------:R-:W-:-:S02]  /*4310*/  ULOP3.LUT UR5, UR5, 0x3fff, URZ, 0xc0, !UPT ;  /* 0x00003fff05057892 */ /* 0x000fc4000f8ec03f */
[----:B------:R-:W-:Y:S02]  /*4320*/  ULOP3.LUT UR4, UR4, 0x10000, URZ, 0xfc, !UPT ;  /* 0x0001000004047892 */ /* 0x000fe4000f8efc3f */
[----:B------:R-:W-:Y:S02]  /*4330*/  ULOP3.LUT UR6, UR5, 0x10000, URZ, 0xfc, !UPT ;  /* 0x0001000005067892 */ /* 0x000fe4000f8efc3f */
[----:B------:R-:W-:Y:S01]  /*4340*/  UIADD3 UR8, UR4, 0x200, URZ ;  /* 0x0000020004087890 */ /* 0x000fe2000fffe03f */
[----:B------:R-:W-:-:S04]  /*4350*/  UMOV UR5, 0x40000040 ;  /* 0x4000004000057882 */ /* 0x000fc80000000000 */
[----:B------:R-:W-:Y:S02]  /*4360*/  UMOV UR10, UR6 ;  /* 0x00000006000a7c82 */ /* 0x000fe40008000000 */
[----:B------:R-:W-:Y:S03]  /*4370*/  HGMMA.64x128x16.F32 R88, gdesc[UR4], RZ, !UPT, gsb0 ;  /* 0x01e00000045879f0 */ /* 0x000fe6000c0008ff */
[----:B------:R-:W-:Y:S02]  /*4380*/  WARPGROUP.DEPBAR.LE gsb0, 0x0 ;  /* 0x00008000000079c5 */ /* 0x000fe40000010000 */
[----:B------:R-:W-:-:S07]  /*4390*/  WARPGROUP.ARRIVE ;  /* 0x00000000000079c5 */ /* 0x000fce0000000000 */
        /* <DEDUP_REMOVED lines=8> */
[----:B------:R-:W-:Y:S01]  /*4420*/  UIADD3 UR8, UR4, 0x202, URZ ;  /* 0x0000020204087890 */ /* 0x000fe2000fffe03f */
[----:B------:R-:W-:Y:S01]  /*4430*/  UMOV UR9, 0x40000040 ;  /* 0x4000004000097882 */ /* 0x000fe20000000000 */
[----:B------:R-:W-:Y:S02]  /*4440*/  WARPGROUP.DEPBAR.LE gsb0, 0x0 ;  /* 0x00008000000079c5 */ /* 0x000fe40000010000 */
[----:B------:R-:W-:-:S07]  /*4450*/  WARPGROUP.ARRIVE ;  /* 0x00000000000079c5 */ /* 0x000fce0000000000 */
        /* <DEDUP_REMOVED lines=24> */
[----:B------:R-:W-:Y:S03]  /*45e0*/  HGMMA.64x128x16.F32 R24, gdesc[UR8], R24, gsb0 ;  /* 0x01e00000081879f0 */ /* 0x000fe60008000818 */
[----:B------:R-:W-:Y:S02]  /*45f0*/  WARPGROUP.DEPBAR.LE gsb0, 0x0 ;  /* 0x00008000000079c5 */ /* 0x000fe40000010000 */
[----:B------:R-:W-:Y:S05]  /*4600*/  @!P1 BRA `(.L_x_1201) ;  /* 0x0000000400449947 */ /* 0x000fea0003800000 */
[----:B------:R-:W-:Y:S01]  /*4610*/  IMAD.MOV.U32 R9, RZ, RZ, RZ ;  /* 0x000000ffff097224 */ /* 0x000fe200078e00ff */
[----:B------:R-:W-:Y:S01]  /*4620*/  UMOV UR5, 0x1 ;  /* 0x0000000100057882 */ /* 0x000fe20000000000 */
[----:B------:R-:W-:-:S07]  /*4630*/  IMAD.MOV.U32 R3, RZ, RZ, RZ ;  /* 0x000000ffff037224 */ /* 0x000fce00078e00ff */
.L_x_1207:
[----:B0-----:R-:W-:Y:S05]  /*4640*/  @!P0 BRA `(.L_x_1202) ;  /* 0x0000000000048947 */ /* 0x001fea0003800000 */
[----:B------:R-:W-:Y:S01]  /*4650*/  BPT.TRAP 0x1 ;  /* 0x000000040000795c */ /* 0x000fe20000300000 */
.L_x_1202:
[----:B------:R-:W-:Y:S01]  /*4660*/  IMAD.U32 R8, RZ, RZ, UR5 ;  /* 0x00000005ff087e24 */ /* 0x000fe2000f8e00ff */
[----:B------:R-:W-:-:S03]  /*4670*/  SHF.L.U32 R4, R9, 0x1f, RZ ;  /* 0x0000001f09047819 */ /* 0x000fc600000006ff */
[----:B------:R-:W-:-:S04]  /*4680*/  IMAD R5, R8, 0x8, R7 ;  /* 0x0000000808057824 */ /* 0x000fc800078e0207 */
[----:B------:R0:W1:Y:S01]  /*4690*/  SYNCS.PHASECHK.TRANS64.TRYWAIT P1, [R5+URZ+0x38000], R4 ;  /* 0x03800004050075a7 */ /* 0x000062000802017f */
[----:B------:R-:W-:Y:S05]  /*46a0*/  @!P0 BRA `(.L_x_1203) ;  /* 0x0000000000048947 */ /* 0x000fea0003800000 */
[----:B------:R-:W-:Y:S01]  /*46b0*/  BPT.TRAP 0x1 ;  /* 0x000000040000795c */ /* 0x000fe20000300000 */
.L_x_1203:
[----:B-1----:R-:W-:Y:S05]  /*46c0*/  @P1 BRA `(.L_x_1204) ;  /* 0x0000000000081947 */ /* 0x002fea0003800000 */
[----:B------:R-:W1:Y:S02]  /*46d0*/  SYNCS.PHASECHK.TRANS64.TRYWAIT P1, [R5+URZ+0x38000], R4 ;  /* 0x03800004050075a7 */ /* 0x000e64000802017f */
[----:B-1----:R-:W-:Y:S05]  /*46e0*/  @!P1 BRA `(.L_x_1205) ;  /* 0x000000a800e49947 */ /* 0x002fea0003800000 */
.L_x_1204:
        /* <DEDUP_REMOVED lines=51> */
[----:B------:R-:W-:Y:S01]  /*4a20*/  BPT.TRAP 0x1 ;  /* 0x000000040000795c */ /* 0x000fe20000300000 */
.L_x_1206:
        /* <DEDUP_REMOVED lines=15> */
.L_x_1201:
[----:B------:R-:W1:Y:S02]  /*4b20*/  LDC R0, c[0x0][0x21c] ;  /* 0x00008700ff007b82 */ /* 0x000e640000000800 */
[----:B-1----:R-:W-:-:S13]  /*4b30*/  ISETP.GE.AND P1, PT, R0, 0x1, PT ;  /* 0x000000010000780c */ /* 0x002fda0003f26270 */
[----:B------:R-:W-:Y:S05]  /*4b40*/  @!P1 BRA `(.L_x_1208) ;  /* 0x0000000000449947 */ /* 0x000fea0003800000 */
[----:B------:R-:W-:Y:S05]  /*4b50*/  @!P0 BRA `(.L_x_1209) ;  /* 0x0000000000048947 */ /* 0x000fea0003800000 */
[----:B------:R-:W-:Y:S01]  /*4b60*/  BPT.TRAP 0x1 ;  /* 0x000000040000795c */ /* 0x000fe20000300000 */
.L_x_1209:
        /* <DEDUP_REMOVED lines=15> */
.L_x_1208:
[----:B-1----:R-:W1:Y:S01]  /*4c60*/  S2R R3, SR_TID.X ;  /* 0x0000000000037919 */ /* 0x002e620000002100 */
[----:B------:R-:W2:Y:S01]  /*4c70*/  S2UR UR6, SR_CTAID.Z ;  /* 0x00000000000679c3 */ /* 0x000ea20000002700 */
[----:B------:R-:W-:Y:S01]  /*4c80*/  ULDC UR7, c[0x0][0x218] ;  /* 0x0000860000077ab9 */ /* 0x000fe20000000800 */
[----:B------:R-:W-:Y:S01]  /*4c90*/  ULDC UR5, c[0x0][0x214] ;  /* 0x0000850000057ab9 */ /* 0x000fe20000000800 */
[----:B------:R-:W3:Y:S01]  /*4ca0*/  S2R R152, SR_CTAID.Y ;  /* 0x0000000000987919 */ /* 0x000ee20000002600 */
[----:B------:R-:W4:Y:S04]  /*4cb0*/  S2R R10, SR_CTAID.X ;  /* 0x00000000000a7919 */ /* 0x000f280000002500 */
[----:B0-----:R-:W0:Y:S01]  /*4cc0*/  LDC.64 R4, c[0x0][0x2b0] ;  /* 0x0000ac00ff047b82 */ /* 0x001e220000000a00 */
[----:B--2---:R-:W-:Y:S01]  /*4cd0*/  USHF.R.S32.HI UR4, URZ, 0x1f, UR6 ;  /* 0x0000001f3f047899 */ /* 0x004fe20008011406 */
[----:B-1----:R-:W-:-:S04]  /*4ce0*/  SHF.R.S32.HI R0, RZ, 0x1f, R3 ;  /* 0x0000001fff007819 */ /* 0x002fc80000011403 */
[----:B------:R-:W-:Y:S01]  /*4cf0*/  LEA.HI R0, R0, R3, RZ, 0x7 ;  /* 0x0000000300007211 */ /* 0x000fe200078f38ff */
[----:B---3--:R-:W-:-:S03]  /*4d00*/  IMAD.SHL.U32 R12, R152, 0x80, RZ ;  /* 0x00000080980c7824 */ /* 0x008fc600078e00ff */
[----:B------:R-:W-:Y:S02]  /*4d10*/  LOP3.LUT R0, R0, 0xffffff80, RZ, 0xc0, !PT ;  /* 0xffffff8000007812 */ /* 0x000fe400078ec0ff */
[----:B------:R-:W-:-:S03]  /*4d20*/  ISETP.GE.AND P0, PT, R12, UR7, PT ;  /* 0x000000070c007c0c */ /* 0x000fc6000bf06270 */
[----:B------:R-:W-:Y:S02]  /*4d30*/  IMAD.IADD R0, R3, 0x1, -R0 ;  /* 0x0000000103007824 */ /* 0x000fe400078e0a00 */
[----:B----4-:R-:W-:Y:S02]  /*4d40*/  IMAD.SHL.U32 R3, R10, 0x80, RZ ;  /* 0x000000800a037824 */ /* 0x010fe400078e00ff */
[----:B------:R-:W1:Y:S01]  /*4d50*/  LDC.64 R10, c[0x0][0x298] ;  /* 0x0000a600ff0a7b82 */ /* 0x000e620000000a00 */
[----:B------:R-:W-:Y:S02]  /*4d60*/  SHF.R.S32.HI R7, RZ, 0x1f, R0 ;  /* 0x0000001fff077819 */ /* 0x000fe40000011400 */
[----:B------:R-:W-:Y:S02]  /*4d70*/  ISETP.GE.OR P0, PT, R3, UR5, P0 ;  /* 0x0000000503007c0c */ /* 0x000fe40008706670 */
[CC--:B------:R-:W-:Y:S02]  /*4d80*/  LEA.HI R6, R7.reuse, R0.reuse, RZ, 0x2 ;  /* 0x0000000007067211 */ /* 0x0c0fe400078f10ff */
[----:B------:R-:W-:-:S02]  /*4d90*/  LEA.HI R7, R7, R0, RZ, 0x5 ;  /* 0x0000000007077211 */ /* 0x000fc400078f28ff */
[--C-:B------:R-:W-:Y:S02]  /*4da0*/  SHF.R.S32.HI R8, RZ, 0x2, R6.reuse ;  /* 0x00000002ff087819 */ /* 0x100fe40000011406 */
[----:B------:R-:W-:-:S04]  /*4db0*/  SHF.R.S32.HI R9, RZ, 0x1f, R6 ;  /* 0x0000001fff097819 */ /* 0x000fc80000011406 */
[----:B------:R-:W-:-:S04]  /*4dc0*/  LEA.HI R9, R9, R8, RZ, 0x3 ;  /* 0x0000000809097211 */ /* 0x000fc800078f18ff */
[----:B------:R-:W-:-:S05]  /*4dd0*/  LOP3.LUT R9, R9, 0xfffffff8, RZ, 0xc0, !PT ;  /* 0xfffffff809097812 */ /* 0x000fca00078ec0ff */
[----:B------:R-:W-:Y:S01]  /*4de0*/  IMAD.IADD R9, R8, 0x1, -R9 ;  /* 0x0000000108097824 */ /* 0x000fe200078e0a09 */
[----:B------:R-:W-:-:S05]  /*4df0*/  SHF.R.S32.HI R8, RZ, 0x5, R7 ;  /* 0x00000005ff087819 */ /* 0x000fca0000011407 */
[----:B------:R-:W-:Y:S01]  /*4e00*/  IMAD R154, R8, 0x10, R9 ;  /* 0x00000010089a7824 */ /* 0x000fe200078e0209 */
[----:B0-----:R-:W-:Y:S06]  /*4e10*/  @P0 EXIT ;  /* 0x000000000000094d */ /* 0x001fec0003800000 */
[----:B------:R-:W0:Y:S01]  /*4e20*/  LDC.64 R156, c[0x0][0x2a8] ;  /* 0x0000aa00ff9c7b82 */ /* 0x000e220000000a00 */
[----:B------:R-:W-:Y:S01]  /*4e30*/  IMAD R8, R8, -0x10, -R3 ;  /* 0xfffffff008087824 */ /* 0x000fe200078e0a03 */
[----:B------:R-:W-:Y:S01]  /*4e40*/  SHF.R.S32.HI R14, RZ, 0x1f, R154 ;  /* 0x0000001fff0e7819 */ /* 0x000fe2000001149a */
[----:B------:R-:W-:Y:S01]  /*4e50*/  IMAD R18, R4, UR4, RZ ;  /* 0x0000000404127c24 */ /* 0x000fe2000f8e02ff */
[----:B------:R-:W-:Y:S01]  /*4e60*/  IADD3 R154, P0, R3, R154, RZ ;  /* 0x0000009a039a7210 */ /* 0x000fe20007f1e0ff */
[----:B-1----:R-:W-:Y:S01]  /*4e70*/  IMAD R160, R10, UR4, RZ ;  /* 0x000000040aa07c24 */ /* 0x002fe2000f8e02ff */
[----:B------:R-:W-:Y:S01]  /*4e80*/  LOP3.LUT R7, R6, 0xfffffffc, RZ, 0xc0, !PT ;  /* 0xfffffffc06077812 */ /* 0x000fe200078ec0ff */
[----:B------:R-:W-:Y:S01]  /*4e90*/  IMAD R13, R5, UR6, R18 ;  /* 0x00000006050d7c24 */ /* 0x000fe2000f8e0212 */
[----:B------:R-:W-:Y:S01]  /*4ea0*/  IADD3 R9, R8, UR5, -R9 ;  /* 0x0000000508097c10 */ /* 0x000fe2000fffe809 */
[----:B------:R-:W-:Y:S01]  /*4eb0*/  IMAD R160, R11, UR6, R160 ;  /* 0x000000060ba07c24 */ /* 0x000fe2000f8e02a0 */
[----:B------:R-:W-:Y:S01]  /*4ec0*/  LEA.HI.X.SX32 R155, R3, R14, 0x1, P0 ;  /* 0x0000000e039b7211 */ /* 0x000fe200000f0eff */
[----:B------:R-:W-:Y:S01]  /*4ed0*/  IMAD.IADD R7, R0, 0x1, -R7 ;  /* 0x0000000100077824 */ /* 0x000fe200078e0a07 */
[----:B-----5:R-:W-:Y:S01]  /*4ee0*/  FSETP.NEU.AND P2, PT, R2, RZ, PT ;  /* 0x000000ff0200720b */ /* 0x020fe20003f4d000 */
[----:B------:R1:W-:Y:S01]  /*4ef0*/  STL [R1+0x98], R9 ;  /* 0x0000980901007387 */ /* 0x0003e20000100800 */
[----:B------:R-:W-:Y:S01]  /*4f00*/  ISETP.GT.AND P0, PT, R9, RZ, PT ;  /* 0x000000ff0900720c */ /* 0x000fe20003f04270 */
[----:B------:R-:W-:-:S04]  /*4f10*/  IMAD.WIDE.U32 R158, R4, UR6, R154 ;  /* 0x00000006049e7c25 */ /* 0x000fc8000f8e009a */
[----:B------:R-:W-:-:S04]  /*4f20*/  IMAD.WIDE R4, R7, 0x2, RZ ;  /* 0x0000000207047825 */ /* 0x000fc800078e02ff */
[----:B------:R-:W-:Y:S01]  /*4f30*/  IMAD R3, R7, -0x2, -R12 ;  /* 0xfffffffe07037824 */ /* 0x000fe200078e0a0c */
[----:B0-----:R-:W-:Y:S01]  /*4f40*/  SHF.L.U64.HI R17, R156, 0x3, R157 ;  /* 0x000000039c117819 */ /* 0x001fe2000001029d */
[----:B------:R-:W-:-:S04]  /*4f50*/  IMAD.WIDE R152, R152, 0x80, R4 ;  /* 0x0000008098987825 */ /* 0x000fc800078e0204 */
[----:B------:R-:W-:Y:S02]  /*4f60*/  IMAD.IADD R159, R159, 0x1, R13 ;  /* 0x000000019f9f7824 */ /* 0x000fe400078e020d */
[-C--:B------:R-:W-:Y:S02]  /*4f70*/  IMAD R0, R153, R156.reuse, RZ ;  /* 0x0000009c99007224 */ /* 0x080fe400078e02ff */
[----:B------:R-:W-:Y:S02]  /*4f80*/  VIADD R3, R3, UR7 ;  /* 0x0000000703037c36 */ /* 0x000fe40008000000 */
[C---:B------:R-:W-:Y:S02]  /*4f90*/  IMAD R7, R152.reuse, R157, R0 ;  /* 0x0000009d98077224 */ /* 0x040fe400078e0200 */
[----:B------:R-:W-:Y:S01]  /*4fa0*/  IMAD.WIDE.U32 R158, R152, R156, R158 ;  /* 0x0000009c989e7225 */ /* 0x000fe200078e009e */
[----:B------:R-:W-:-:S03]  /*4fb0*/  ISETP.GT.AND P1, PT, R3, RZ, P0 ;  /* 0x000000ff0300720c */ /* 0x000fc60000724270 */
[----:B------:R-:W-:Y:S02]  /*4fc0*/  IMAD.SHL.U32 R5, R156, 0x8, RZ ;  /* 0x000000089c057824 */ /* 0x000fe400078e00ff */
[----:B------:R-:W-:Y:S01]  /*4fd0*/  IMAD.IADD R4, R159, 0x1, R7 ;  /* 0x000000019f047824 */ /* 0x000fe200078e0207 */
[----:B-1----:R-:W-:Y:S07]  /*4fe0*/  @!P2 BRA `(.L_x_1210) ;  /* 0x0000007400f0a947 */ /* 0x002fee0003800000 */
[----:B------:R-:W0:Y:S01]  /*4ff0*/  LDC.64 R22, c[0x0][0x290] ;  /* 0x0000a400ff167b82 */ /* 0x000e220000000a00 */
[----:B------:R-:W-:Y:S01]  /*5000*/  IMAD.WIDE.U32 R18, R10, UR6, R154 ;  /* 0x000000060a127c25 */ /* 0x000fe2000f8e009a */
[----:B------:R1:W-:Y:S01]  /*5010*/  STL.64 [R1+0xf8], R24 ;  /* 0x0000f81801007387 */ /* 0x0003e20000100a00 */
[----:B------:R-:W-:Y:S02]  /*5020*/  ULDC.64 UR4, c[0x0][0x2a0] ;  /* 0x0000a80000047ab9 */ /* 0x000fe40000000a00 */
[----:B------:R-:W-:Y:S02]  /*5030*/  IMAD.IADD R15, R160, 0x1, R19 ;  /* 0x00000001a00f7824 */ /* 0x000fe400078e0213 */
[----:B------:R-:W-:Y:S01]  /*5040*/  IMAD.MOV.U32 R14, RZ, RZ, R18 ;  /* 0x000000ffff0e7224 */ /* 0x000fe200078e0012 */
[----:B------:R-:W2:Y:S01]  /*5050*/  LDC.64 R20, c[0x0][0x288] ;  /* 0x0000a200ff147b82 */ /* 0x000ea20000000a00 */
[----:B-1----:R-:W-:-:S07]  /*5060*/  IMAD.MOV.U32 R25, RZ, RZ, R9 ;  /* 0x000000ffff197224 */ /* 0x002fce00078e0009 */
[----:B------:R-:W1:Y:S01]  /*5070*/  LDC.64 R164, c[0x0][0x290] ;  /* 0x0000a400ffa47b82 */ /* 0x000e620000000a00 */
[-C--:B0-----:R-:W-:Y:S02]  /*5080*/  IMAD R0, R153, R22.reuse, RZ ;  /* 0x0000001699007224 */ /* 0x081fe400078e02ff */
[----:B------:R-:W-:-:S04]  /*5090*/  IMAD.WIDE.U32 R6, R152, R22, R14 ;  /* 0x0000001698067225 */ /* 0x000fc800078e000e */
[----:B------:R-:W-:Y:S01]  /*50a0*/  IMAD R0, R152, R23, R0 ;  /* 0x0000001798007224 */ /* 0x000fe200078e0200 */
[----:B--2---:R-:W-:-:S03]  /*50b0*/  LEA R8, P2, R6, R20, 0x1 ;  /* 0x0000001406087211 */ /* 0x004fc600078408ff */
[----:B------:R-:W-:-:S05]  /*50c0*/  IMAD.IADD R7, R7, 0x1, R0 ;  /* 0x0000000107077824 */ /* 0x000fca00078e0200 */
[----:B------:R-:W-:-:S05]  /*50d0*/  LEA.HI.X R9, R6, R21, R7, 0x1, P2 ;  /* 0x0000001506097211 */ /* 0x000fca00010f0c07 */
[----:B------:R-:W2:Y:S01]  /*50e0*/  @P1 LDG.E.LTC128B.U16 R11, desc[UR36][R8.64] ;  /* 0x00000024080b1981 */ /* 0x000ea2000c1e1520 */
[----:B------:R-:W-:Y:S02]  /*50f0*/  ISETP.GT.AND P2, PT, R3, 0x1, P0 ;  /* 0x000000010300780c */ /* 0x000fe40000744270 */
[----:B------:R-:W-:Y:S01]  /*5100*/  LEA R12, P3, R158, UR4, 0x1 ;  /* 0x000000049e0c7c11 */ /* 0x000fe2000f8608ff */
[----:B--2---:R-:W-:-:S05]  /*5110*/  HADD2.F32 R7, -RZ, R11.H0_H0 ;  /* 0x2000000bff077230 */ /* 0x004fca0000004100 */
[----:B------:R-:W-:Y:S01]  /*5120*/  FMUL R13, R7, R2 ;  /* 0x00000002070d7220 */ /* 0x000fe20000400000 */
[----:B-1----:R-:W-:-:S04]  /*5130*/  IMAD.WIDE.U32 R6, R152, R22, R164 ;  /* 0x0000001698067225 */ /* 0x002fc800078e00a4 */
[----:B------:R-:W-:Y:S01]  /*5140*/  FFMA R13, R88, R16, R13 ;  /* 0x00000010580d7223 */ /* 0x000fe2000000000d */
[----:B------:R-:W-:Y:S01]  /*5150*/  IMAD.IADD R159, R0, 0x1, R7 ;  /* 0x00000001009f7824 */ /* 0x000fe200078e0207 */
[----:B------:R-:W-:-:S03]  /*5160*/  IADD3 R9, P4, R18, R6, RZ ;  /* 0x0000000612097210 */ /* 0x000fc60007f9e0ff */
[----:B------:R-:W-:Y:S02]  /*5170*/  F2FP.F16.F32.PACK_AB R161, RZ, R13 ;  /* 0x0000000dffa1723e */ /* 0x000fe400000000ff */
[----:B------:R-:W-:Y:S01]  /*5180*/  IMAD.X R88, R159, 0x1, R15, P4 ;  /* 0x000000019f587824 */ /* 0x000fe200020e060f */
[----:B------:R-:W-:Y:S02]  /*5190*/  LEA R8, P5, R9, R20, 0x1 ;  /* 0x0000001409087211 */ /* 0x000fe400078a08ff */
[--C-:B------:R-:W-:Y:S02]  /*51a0*/  LEA.HI.X R13, R158, UR5, R4.reuse, 0x1, P3 ;  /* 0x000000059e0d7c11 */ /* 0x100fe400098f0c04 */
[----:B------:R-:W-:Y:S02]  /*51b0*/  PRMT R4, R11, 0x7610, R4 ;  /* 0x000076100b047816 */ /* 0x000fe40000000004 */
[----:B------:R-:W-:Y:S01]  /*51c0*/  LEA.HI.X R9, R9, R21, R88, 0x1, P5 ;  /* 0x0000001509097211 */ /* 0x000fe200028f0c58 */
[----:B------:R0:W-:Y:S04]  /*51d0*/  @P1 STG.E.U16 desc[UR36][R12.64], R161 ;  /* 0x000000a10c001986 */ /* 0x0001e8000c101524 */
[----:B------:R1:W2:Y:S01]  /*51e0*/  @P2 LDG.E.LTC128B.U16 R4, desc[UR36][R8.64] ;  /* 0x0000002408042981 */ /* 0x0002a2000c1e1520 */
[----:B------:R-:W-:Y:S01]  /*51f0*/  IMAD.WIDE.U32 R10, R10, UR6, RZ ;  /* 0x000000060a0a7c25 */ /* 0x000fe2000f8e00ff */
[----:B------:R-:W-:-:S03]  /*5200*/  ISETP.GT.AND P1, PT, R25, 0x8, PT ;  /* 0x000000081900780c */ /* 0x000fc60003f24270 */
[----:B-1----:R-:W-:Y:S02]  /*5210*/  IMAD.IADD R9, R11, 0x1, R160 ;  /* 0x000000010b097824 */ /* 0x002fe400078e02a0 */
[----:B------:R-:W-:-:S04]  /*5220*/  IMAD.MOV.U32 R8, RZ, RZ, R10 ;  /* 0x000000ffff087224 */ /* 0x000fc800078e000a */
[----:B0-----:R-:W-:-:S03]  /*5230*/  IMAD.WIDE.U32 R160, R152, R22, R8 ;  /* 0x0000001698a07225 */ /* 0x001fc600078e0008 */
[----:B------:R-:W-:-:S04]  /*5240*/  IADD3 R160, P3, R154, R160, RZ ;  /* 0x000000a09aa07210 */ /* 0x000fc80007f7e0ff */
[----:B------:R-:W-:Y:S02]  /*5250*/  IADD3.X R161, R155, R0, R161, P3, !PT ;  /* 0x000000009ba17210 */ /* 0x000fe40001ffe4a1 */
[C---:B------:R-:W-:Y:S02]  /*5260*/  LEA R24, P5, R160.reuse, R20, 0x1 ;  /* 0x00000014a0187211 */ /* 0x040fe400078a08ff */
[----:B------:R-:W-:Y:S02]  /*5270*/  ISETP.GT.AND P3, PT, R3, RZ, P1 ;  /* 0x000000ff0300720c */ /* 0x000fe40000f64270 */
[----:B------:R-:W-:-:S05]  /*5280*/  LEA.HI.X R25, R160, R21, R161, 0x1, P5 ;  /* 0x00000015a0197211 */ /* 0x000fca00028f0ca1 */
[----:B------:R0:W-:Y:S04]  /*5290*/  STL.64 [R1+0xe8], R24 ;  /* 0x0000e81801007387 */ /* 0x0001e80000100a00 */
[----:B0-----:R0:W5:Y:S01]  /*52a0*/  LDL.LU.64 R24, [R1+0xf8] ;  /* 0x0000f80001187983 */ /* 0x0011620000300a00 */
[----:B------:R-:W-:Y:S01]  /*52b0*/  BSSY B0, `(.L_x_1211) ;  /* 0x000000c000007945 */ /* 0x000fe20003800000 */
[----:B--2---:R-:W-:-:S05]  /*52c0*/  HADD2.F32 R163, -RZ, R4.H0_H0 ;  /* 0x20000004ffa37230 */ /* 0x004fca0000004100 */
[----:B------:R-:W-:Y:S01]  /*52d0*/  FMUL R88, R163, R2 ;  /* 0x00000002a3587220 */ /* 0x000fe20000400000 */
[----:B------:R-:W-:-:S03]  /*52e0*/  SHF.L.U64.HI R163, R156, 0x1, R157 ;  /* 0x000000019ca37819 */ /* 0x000fc6000001029d */
[----:B------:R-:W-:Y:S01]  /*52f0*/  FFMA R89, R89, R16, R88 ;  /* 0x0000001059597223 */ /* 0x000fe20000000058 */
[----:B------:R-:W-:-:S04]  /*5300*/  LEA R88, P4, R156, R12, 0x1 ;  /* 0x0000000c9c587211 */ /* 0x000fc800078808ff */
[----:B------:R-:W-:Y:S01]  /*5310*/  F2FP.F16.F32.PACK_AB R162, RZ, R89 ;  /* 0x00000059ffa2723e */ /* 0x000fe200000000ff */
[----:B------:R-:W-:-:S05]  /*5320*/  IMAD.X R89, R163, 0x1, R13, P4 ;  /* 0x00000001a3597824 */ /* 0x000fca00020e060d */
[----:B------:R0:W-:Y:S01]  /*5330*/  @P2 STG.E.U16 desc[UR36][R88.64], R162 ;  /* 0x000000a258002986 */ /* 0x0001e2000c101524 */
[----:B------:R-:W-:Y:S05]  /*5340*/  @!P3 BRA `(.L_x_1212) ;  /* 0x000000000008b947 */ /* 0x000fea0003800000 */
[----:B------:R-:W2:Y:S04]  /*5350*/  LDL.64 R160, [R1+0xe8] ;  /* 0x0000e80001a07983 */ /* 0x000ea80000100a00 */
[----:B--2---:R1:W5:Y:S02]  /*5360*/  LDG.E.LTC128B.U16 R4, desc[UR36][R160.64+0x10] ;  /* 0x00001024a0047981 */ /* 0x004364000c1e1520 */
.L_x_1212:
[----:B------:R-:W-:Y:S05]  /*5370*/  BSYNC B0 ;  /* 0x0000000000007941 */ /* 0x000fea0003800000 */
.L_x_1211:
[----:B-1---5:R-:W-:Y:S01]  /*5380*/  HADD2.F32 R161, -RZ, R4.H0_H0 ;  /* 0x20000004ffa17230 */ /* 0x022fe20000004100 */
[----:B------:R-:W-:Y:S04]  /*5390*/  BSSY B0, `(.L_x_1213) ;  /* 0x0000010000007945 */ /* 0x000fe80003800000 */
[----:B------:R-:W-:-:S04]  /*53a0*/  FMUL R161, R161, R2 ;  /* 0x00000002a1a17220 */ /* 0x000fc80000400000 */
[----:B------:R-:W-:Y:S01]  /*53b0*/  FFMA R160, R90, R16, R161 ;  /* 0x000000105aa07223 */ /* 0x000fe200000000a1 */
[----:B------:R-:W-:-:S04]  /*53c0*/  IADD3 R90, P2, P4, R154, R6, R10 ;  /* 0x000000069a5a7210 */ /* 0x000fc80007c5e00a */
[----:B------:R-:W-:Y:S02]  /*53d0*/  IADD3.X R161, R155, R159, R9, P2, P4 ;  /* 0x0000009f9ba17210 */ /* 0x000fe400017e8409 */
[----:B------:R-:W-:Y:S02]  /*53e0*/  ISETP.GT.AND P2, PT, R3, 0x1, P1 ;  /* 0x000000010300780c */ /* 0x000fe40000f44270 */
[C---:B0-----:R-:W-:Y:S02]  /*53f0*/  LEA R162, P5, R90.reuse, R20, 0x1 ;  /* 0x000000145aa27211 */ /* 0x041fe400078a08ff */
[----:B------:R-:W-:Y:S02]  /*5400*/  F2FP.F16.F32.PACK_AB R160, RZ, R160 ;  /* 0x000000a0ffa0723e */ /* 0x000fe400000000ff */
[----:B------:R-:W-:-:S03]  /*5410*/  LEA.HI.X R163, R90, R21, R161, 0x1, P5 ;  /* 0x000000155aa37211 */ /* 0x000fc600028f0ca1 */
[----:B------:R0:W-:Y:S04]  /*5420*/  @P3 STG.E.U16 desc[UR36][R12.64+0x10], R160 ;  /* 0x000010a00c003986 */ /* 0x0001e8000c101524 */
[----:B------:R1:W-:Y:S01]  /*5430*/  STL.64 [R1+0xf0], R162 ;  /* 0x0000f0a201007387 */ /* 0x0003e20000100a00 */
[----:B0-----:R-:W-:Y:S01]  /*5440*/  PRMT R160, R4, 0x7610, R160 ;  /* 0x0000761004a07816 */ /* 0x001fe200000000a0 */
[----:B-1----:R-:W-:Y:S01]  /*5450*/  IMAD R163, R23, 0x7, RZ ;  /* 0x0000000717a37824 */ /* 0x002fe200078e02ff */
[----:B------:R-:W-:Y:S06]  /*5460*/  @!P2 BRA `(.L_x_1214) ;  /* 0x000000000008a947 */ /* 0x000fec0003800000 */
[----:B------:R-:W2:Y:S04]  /*5470*/  LDL.64 R160, [R1+0xf0] ;  /* 0x0000f00001a07983 */ /* 0x000ea80000100a00 */
[----:B--2---:R0:W5:Y:S02]  /*5480*/  LDG.E.LTC128B.U16 R160, desc[UR36][R160.64+0x10] ;  /* 0x00001024a0a07981 */ /* 0x004164000c1e1520 */
.L_x_1214:
[----:B------:R-:W-:Y:S05]  /*5490*/  BSYNC B0 ;  /* 0x0000000000007941 */ /* 0x000fea0003800000 */
.L_x_1213:
[----:B------:R-:W-:Y:S01]  /*54a0*/  IMAD.MOV.U32 R158, RZ, RZ, R6 ;  /* 0x000000ffff9e7224 */ /* 0x000fe200078e0006 */
[----:B------:R-:W-:Y:S01]  /*54b0*/  ISETP.GT.AND P3, PT, R3, 0x8, P0 ;  /* 0x000000080300780c */ /* 0x000fe20000764270 */
[----:B-----5:R-:W-:Y:S02]  /*54c0*/  HADD2.F32 R4, -RZ, R160.H0_H0 ;  /* 0x200000a0ff047230 */ /* 0x020fe40000004100 */
[----:B------:R-:W-:-:S04]  /*54d0*/  IMAD.WIDE.U32 R158, R22, 0x7, R158 ;  /* 0x00000007169e7825 */ /* 0x000fc800078e009e */
[----:B------:R-:W-:Y:S01]  /*54e0*/  FMUL R7, R4, R2 ;  /* 0x0000000204077220 */ /* 0x000fe20000400000 */
[----:B------:R-:W-:Y:S01]  /*54f0*/  IMAD.IADD R4, R159, 0x1, R163 ;  /* 0x000000019f047824 */ /* 0x000fe200078e02a3 */
[----:B------:R-:W-:Y:S01]  /*5500*/  IADD3 R6, P4, R18, R158, RZ ;  /* 0x0000009e12067210 */ /* 0x000fe20007f9e0ff */
[----:B0-----:R-:W-:Y:S02]  /*5510*/  IMAD.MOV.U32 R161, RZ, RZ, R89 ;  /* 0x000000ffffa17224 */ /* 0x001fe400078e0059 */
[----:B------:R-:W-:Y:S02]  /*5520*/  FFMA R91, R91, R16, R7 ;  /* 0x000000105b5b7223 */ /* 0x000fe40000000007 */
[----:B------:R-:W-:Y:S01]  /*5530*/  IMAD.X R7, R4, 0x1, R15, P4 ;  /* 0x0000000104077824 */ /* 0x000fe200020e060f */
[----:B------:R-:W-:Y:S02]  /*5540*/  LEA R90, P4, R6, R20, 0x1 ;  /* 0x00000014065a7211 */ /* 0x000fe400078808ff */
[----:B------:R-:W-:-:S02]  /*5550*/  F2FP.F16.F32.PACK_AB R159, RZ, R91 ;  /* 0x0000005bff9f723e */ /* 0x000fc400000000ff */
[--C-:B------:R-:W-:Y:S02]  /*5560*/  LEA.HI.X R91, R6, R21, R7.reuse, 0x1, P4 ;  /* 0x00000015065b7211 */ /* 0x100fe400020f0c07 */
[----:B------:R-:W-:Y:S01]  /*5570*/  PRMT R7, R160, 0x7610, R7 ;  /* 0x00007610a0077816 */ /* 0x000fe20000000007 */
[----:B------:R-:W-:-:S05]  /*5580*/  IMAD.MOV.U32 R160, RZ, RZ, R88 ;  /* 0x000000ffffa07224 */ /* 0x000fca00078e0058 */
[----:B------:R0:W-:Y:S04]  /*5590*/  @P2 STG.E.U16 desc[UR36][R160.64+0x10], R159 ;  /* 0x0000109fa0002986 */ /* 0x0001e8000c101524 */
[----:B------:R1:W2:Y:S01]  /*55a0*/  @P3 LDG.E.LTC128B.U16 R7, desc[UR36][R90.64] ;  /* 0x000000245a073981 */ /* 0x0002a2000c1e1520 */
[----:B------:R-:W-:-:S03]  /*55b0*/  IADD3 R158, P2, R158, R22, RZ ;  /* 0x000000169e9e7210 */ /* 0x000fc60007f5e0ff */
[----:B------:R3:W-:Y:S01]  /*55c0*/  STL.64 [R1+0xd0], R160 ;  /* 0x0000d0a001007387 */ /* 0x0007e20000100a00 */
[----:B-1----:R-:W-:Y:S02]  /*55d0*/  IMAD.MOV.U32 R91, RZ, RZ, R161 ;  /* 0x000000ffff5b7224 */ /* 0x002fe400078e00a1 */
[----:B------:R-:W-:Y:S02]  /*55e0*/  IMAD.MOV.U32 R90, RZ, RZ, R160 ;  /* 0x000000ffff5a7224 */ /* 0x000fe400078e00a0 */
[----:B0-----:R-:W-:Y:S01]  /*55f0*/  IMAD.X R159, R4, 0x1, R23, P2 ;  /* 0x00000001049f7824 */ /* 0x001fe200010e0617 */
[----:B------:R-:W-:Y:S01]  /*5600*/  ISETP.GT.AND P2, PT, R3, 0x9, P0 ;  /* 0x000000090300780c */ /* 0x000fe20000744270 */
[----:B------:R-:W-:Y:S02]  /*5610*/  IMAD R4, R157, 0xe, RZ ;  /* 0x0000000e9d047824 */ /* 0x000fe400078e02ff */
[----:B------:R-:W-:-:S04]  /*5620*/  IMAD.WIDE.U32 R90, R156, 0xe, R90 ;  /* 0x0000000e9c5a7825 */ /* 0x000fc800078e005a */
[----:B------:R-:W-:Y:S02]  /*5630*/  IMAD.IADD R163, R91, 0x1, R4 ;  /* 0x000000015ba37824 */ /* 0x000fe400078e0204 */
[----:B------:R-:W-:Y:S02]  /*5640*/  IMAD.MOV.U32 R162, RZ, RZ, R90 ;  /* 0x000000ffffa27224 */ /* 0x000fe400078e005a */
[----:B--2---:R-:W-:-:S05]  /*5650*/  HADD2.F32 R6, -RZ, R7.H0_H0 ;  /* 0x20000007ff067230 */ /* 0x004fca0000004100 */
[----:B---3--:R-:W-:Y:S01]  /*5660*/  FMUL R161, R6, R2 ;  /* 0x0000000206a17220 */ /* 0x008fe20000400000 */
[----:B------:R-:W-:-:S03]  /*5670*/  IADD3 R6, P4, R158, R18, RZ ;  /* 0x000000129e067210 */ /* 0x000fc60007f9e0ff */
[----:B------:R-:W-:Y:S02]  /*5680*/  FFMA R161, R92, R16, R161 ;  /* 0x000000105ca17223 */ /* 0x000fe400000000a1 */
[----:B------:R-:W-:Y:S01]  /*5690*/  IMAD.X R92, R159, 0x1, R15, P4 ;  /* 0x000000019f5c7824 */ /* 0x000fe200020e060f */
[C---:B------:R-:W-:Y:S02]  /*56a0*/  LEA R160, P4, R6.reuse, R20, 0x1 ;  /* 0x0000001406a07211 */ /* 0x040fe400078808ff */
[----:B------:R-:W-:Y:S02]  /*56b0*/  F2FP.F16.F32.PACK_AB R157, RZ, R161 ;  /* 0x000000a1ff9d723e */ /* 0x000fe400000000ff */
[----:B------:R-:W-:-:S03]  /*56c0*/  LEA.HI.X R161, R6, R21, R92, 0x1, P4 ;  /* 0x0000001506a17211 */ /* 0x000fc600020f0c5c */
[----:B------:R-:W-:Y:S04]  /*56d0*/  @P3 STG.E.U16 desc[UR36][R162.64], R157 ;  /* 0x0000009da2003986 */ /* 0x000fe8000c101524 */
[----:B------:R0:W2:Y:S01]  /*56e0*/  @P2 LDG.E.LTC128B.U16 R7, desc[UR36][R160.64] ;  /* 0x00000024a0072981 */ /* 0x0000a2000c1e1520 */
[----:B------:R-:W-:-:S04]  /*56f0*/  IMAD.WIDE.U32 R90, R22, 0x7, R164 ;  /* 0x00000007165a7825 */ /* 0x000fc800078e00a4 */
[----:B------:R-:W-:-:S04]  /*5700*/  IMAD R165, R23, 0x7, RZ ;  /* 0x0000000717a57824 */ /* 0x000fc800078e02ff */
[----:B------:R-:W-:Y:S02]  /*5710*/  IMAD.IADD R91, R165, 0x1, R91 ;  /* 0x00000001a55b7824 */ /* 0x000fe400078e025b */
[----:B0-----:R-:W-:Y:S01]  /*5720*/  IMAD.WIDE.U32 R160, R152, R22, R90 ;  /* 0x0000001698a07225 */ /* 0x001fe200078e005a */
[----:B------:R0:W-:Y:S01]  /*5730*/  STL.64 [R1+0x18], R162 ;  /* 0x000018a201007387 */ /* 0x0001e20000100a00 */
[----:B------:R-:W-:Y:S01]  /*5740*/  ISETP.GT.AND P3, PT, R3, 0x8, P1 ;  /* 0x000000080300780c */ /* 0x000fe20000f64270 */
[----:B------:R-:W-:Y:S01]  /*5750*/  BSSY B0, `(.L_x_1215) ;  /* 0x0000014000007945 */ /* 0x000fe20003800000 */
[----:B--2---:R-:W-:-:S05]  /*5760*/  HADD2.F32 R6, -RZ, R7.H0_H0 ;  /* 0x20000007ff067230 */ /* 0x004fca0000004100 */
[----:B------:R-:W-:-:S04]  /*5770*/  FMUL R6, R6, R2 ;  /* 0x0000000206067220 */ /* 0x000fc80000400000 */
[----:B------:R-:W-:Y:S01]  /*5780*/  FFMA R93, R93, R16, R6 ;  /* 0x000000105d5d7223 */ /* 0x000fe20000000006 */
[C---:B------:R-:W-:Y:S01]  /*5790*/  SHF.L.U64.HI R6, R5.reuse, 0x1, R17 ;  /* 0x0000000105067819 */ /* 0x040fe20000010211 */
[----:B------:R-:W-:Y:S02]  /*57a0*/  IMAD.SHL.U32 R5, R5, 0x2, RZ ;  /* 0x0000000205057824 */ /* 0x000fe400078e00ff */
[----:B------:R-:W-:Y:S01]  /*57b0*/  IMAD.IADD R17, R0, 0x1, R161 ;  /* 0x0000000100117824 */ /* 0x000fe200078e02a1 */
[----:B------:R-:W-:Y:S02]  /*57c0*/  IADD3 R161, P5, P6, R154, R160, R10 ;  /* 0x000000a09aa17210 */ /* 0x000fe40007ebe00a */
[----:B------:R-:W-:Y:S02]  /*57d0*/  IADD3 R92, P4, R5, R88, RZ ;  /* 0x00000058055c7210 */ /* 0x000fe40007f9e0ff */
[----:B------:R-:W-:Y:S02]  /*57e0*/  IADD3.X R17, R155, R17, R9, P5, P6 ;  /* 0x000000119b117210 */ /* 0x000fe40002fec409 */
[----:B0-----:R-:W-:-:S02]  /*57f0*/  LEA R162, P5, R161, R20, 0x1 ;  /* 0x00000014a1a27211 */ /* 0x001fc400078a08ff */
[----:B------:R-:W-:Y:S01]  /*5800*/  F2FP.F16.F32.PACK_AB R157, RZ, R93 ;  /* 0x0000005dff9d723e */ /* 0x000fe200000000ff */
[----:B------:R-:W-:Y:S01]  /*5810*/  IMAD.X R93, R6, 0x1, R89, P4 ;  /* 0x00000001065d7824 */ /* 0x000fe200020e0659 */
[----:B------:R-:W-:-:S04]  /*5820*/  LEA.HI.X R163, R161, R21, R17, 0x1, P5 ;  /* 0x00000015a1a37211 */ /* 0x000fc800028f0c11 */
[----:B------:R0:W-:Y:S04]  /*5830*/  @P2 STG.E.U16 desc[UR36][R92.64], R157 ;  /* 0x0000009d5c002986 */ /* 0x0001e8000c101524 */
[----:B------:R0:W-:Y:S01]  /*5840*/  STL.64 [R1+0xe0], R162 ;  /* 0x0000e0a201007387 */ /* 0x0001e20000100a00 */
[----:B------:R-:W-:-:S05]  /*5850*/  IADD3 R160, P4, R90, R22, RZ ;  /* 0x000000165aa07210 */ /* 0x000fca0007f9e0ff */
[----:B------:R-:W-:Y:S01]  /*5860*/  IMAD.X R161, R91, 0x1, R23, P4 ;  /* 0x000000015ba17824 */ /* 0x000fe200020e0617 */
[----:B------:R-:W-:Y:S07]  /*5870*/  @!P3 BRA `(.L_x_1216) ;  /* 0x000000000004b947 */ /* 0x000fee0003800000 */
[----:B------:R1:W5:Y:S02]  /*5880*/  LDG.E.LTC128B.U16 R7, desc[UR36][R162.64+0x10] ;  /* 0x00001024a2077981 */ /* 0x000364000c1e1520 */
.L_x_1216:
[----:B------:R-:W-:Y:S05]  /*5890*/  BSYNC B0 ;  /* 0x0000000000007941 */ /* 0x000fea0003800000 */
.L_x_1215:
[----:B------:R-:W-:-:S04]  /*58a0*/  IMAD.WIDE.U32 R88, R152, R22, R160 ;  /* 0x0000001698587225 */ /* 0x000fc800078e00a0 */
[----:B------:R-:W-:Y:S01]  /*58b0*/  IMAD.IADD R89, R0, 0x1, R89 ;  /* 0x0000000100597824 */ /* 0x000fe200078e0259 */
[----:B------:R-:W-:Y:S01]  /*58c0*/  IADD3 R88, P2, P4, R154, R88, R10 ;  /* 0x000000589a587210 */ /* 0x000fe20007c5e00a */
[----:B-----5:R-:W-:-:S03]  /*58d0*/  HADD2.F32 R17, -RZ, R7.H0_H0 ;  /* 0x20000007ff117230 */ /* 0x020fc60000004100 */
[----:B------:R-:W-:Y:S02]  /*58e0*/  IADD3.X R89, R155, R89, R9, P2, P4 ;  /* 0x000000599b597210 */ /* 0x000fe400017e8409 */
[C---:B01----:R-:W-:Y:S01]  /*58f0*/  LEA R162, P4, R88.reuse, R20, 0x1 ;  /* 0x0000001458a27211 */ /* 0x043fe200078808ff */
[----:B------:R-:W-:Y:S01]  /*5900*/  FMUL R17, R17, R2 ;  /* 0x0000000211117220 */ /* 0x000fe20000400000 */
[----:B------:R-:W-:Y:S02]  /*5910*/  ISETP.GT.AND P2, PT, R3, 0x9, P1 ;  /* 0x000000090300780c */ /* 0x000fe40000f44270 */
[----:B------:R-:W-:Y:S01]  /*5920*/  LEA.HI.X R163, R88, R21, R89, 0x1, P4 ;  /* 0x0000001558a37211 */ /* 0x000fe200020f0c59 */
[----:B------:R-:W-:Y:S01]  /*5930*/  FFMA R17, R94, R16, R17 ;  /* 0x000000105e117223 */ /* 0x000fe20000000011 */
[----:B------:R-:W2:Y:S04]  /*5940*/  LDL.64 R88, [R1+0x18] ;  /* 0x0000180001587983 */ /* 0x000ea80000100a00 */
[----:B------:R-:W-:Y:S01]  /*5950*/  F2FP.F16.F32.PACK_AB R17, RZ, R17 ;  /* 0x00000011ff11723e */ /* 0x000fe200000000ff */
[----:B------:R0:W-:Y:S01]  /*5960*/  STL.64 [R1+0xd8], R162 ;  /* 0x0000d8a201007387 */ /* 0x0001e20000100a00 */
[----:B------:R-:W-:Y:S03]  /*5970*/  BSSY B0, `(.L_x_1217) ;  /* 0x0000004000007945 */ /* 0x000fe60003800000 */
[----:B--2---:R0:W-:Y:S01]  /*5980*/  @P3 STG.E.U16 desc[UR36][R88.64+0x10], R17 ;  /* 0x0000101158003986 */ /* 0x0041e2000c101524 */
[----:B------:R-:W-:Y:S05]  /*5990*/  @!P2 BRA `(.L_x_1218) ;  /* 0x000000000004a947 */ /* 0x000fea0003800000 */
[----:B------:R1:W5:Y:S02]  /*59a0*/  LDG.E.LTC128B.U16 R7, desc[UR36][R162.64+0x10] ;  /* 0x00001024a2077981 */ /* 0x000364000c1e1520 */
.L_x_1218:
[----:B------:R-:W-:Y:S05]  /*59b0*/  BSYNC B0 ;  /* 0x0000000000007941 */ /* 0x000fea0003800000 */
.L_x_1217:
[----:B0----5:R-:W-:Y:S01]  /*59c0*/  HADD2.F32 R17, -RZ, R7.H0_H0 ;  /* 0x20000007ff117230 */ /* 0x021fe20000004100 */
[----:B------:R-:W-:Y:S01]  /*59d0*/  ISETP.GT.AND P3, PT, R3, 0x10, P0 ;  /* 0x000000100300780c */ /* 0x000fe20000764270 */
[----:B------:R-:W-:-:S04]  /*59e0*/  IMAD.WIDE.U32 R158, R22, 0x7, R158 ;  /* 0x00000007169e7825 */ /* 0x000fc800078e009e */
[----:B------:R-:W-:Y:S01]  /*59f0*/  FMUL R88, R17, R2 ;  /* 0x0000000211587220 */ /* 0x000fe20000400000 */
[----:B------:R-:W-:Y:S01]  /*5a00*/  IMAD.IADD R17, R165, 0x1, R159 ;  /* 0x00000001a5117824 */ /* 0x000fe200078e029f */
[----:B------:R-:W-:Y:S01]  /*5a10*/  IADD3 R89, P4, R18, R158, RZ ;  /* 0x0000009e12597210 */ /* 0x000fe20007f9e0ff */
[----:B-1----:R-:W-:Y:S02]  /*5a20*/  IMAD.MOV.U32 R162, RZ, RZ, R92 ;  /* 0x000000ffffa27224 */ /* 0x002fe400078e005c */
[----:B------:R-:W-:Y:S01]  /*5a30*/  FFMA R95, R95, R16, R88 ;  /* 0x000000105f5f7223 */ /* 0x000fe20000000058 */
[----:B------:R-:W-:Y:S02]  /*5a40*/  IMAD.MOV.U32 R163, RZ, RZ, R93 ;  /* 0x000000ffffa37224 */ /* 0x000fe400078e005d */
[----:B------:R-:W-:Y:S01]  /*5a50*/  IMAD.X R94, R17, 0x1, R15, P4 ;  /* 0x00000001115e7824 */ /* 0x000fe200020e060f */
[C---:B------:R-:W-:Y:S02]  /*5a60*/  LEA R88, P4, R89.reuse, R20, 0x1 ;  /* 0x0000001459587211 */ /* 0x040fe400078808ff */
[----:B------:R-:W-:Y:S01]  /*5a70*/  F2FP.F16.F32.PACK_AB R95, RZ, R95 ;  /* 0x0000005fff5f723e */ /* 0x000fe200000000ff */
[----:B------:R-:W-:Y:S01]  /*5a80*/  STL.64 [R1+0xb8], R162 ;  /* 0x0000b8a201007387 */ /* 0x000fe20000100a00 */
[----:B------:R-:W-:-:S03]  /*5a90*/  LEA.HI.X R89, R89, R21, R94, 0x1, P4 ;  /* 0x0000001559597211 */ /* 0x000fc600020f0c5e */
[----:B------:R0:W-:Y:S04]  /*5aa0*/  @P2 STG.E.U16 desc[UR36][R162.64+0x10], R95 ;  /* 0x0000105fa2002986 */ /* 0x0001e8000c101524 */
[----:B------:R-:W2:Y:S01]  /*5ab0*/  @P3 LDG.E.LTC128B.U16 R7, desc[UR36][R88.64] ;  /* 0x0000002458073981 */ /* 0x000ea2000c1e1520 */
[-C--:B------:R-:W-:Y:S01]  /*5ac0*/  IADD3 R94, P2, R158, R22.reuse, RZ ;  /* 0x000000169e5e7210 */ /* 0x080fe20007f5e0ff */
[----:B------:R-:W-:Y:S01]  /*5ad0*/  IMAD.WIDE.U32 R158, R22, 0x7, R90 ;  /* 0x00000007169e7825 */ /* 0x000fe200078e005a */
[----:B------:R-:W-:Y:S02]  /*5ae0*/  BSSY B0, `(.L_x_1219) ;  /* 0x0000012000007945 */ /* 0x000fe40003800000 */
[----:B------:R-:W-:Y:S01]  /*5af0*/  IADD3 R90, P5, R158, R22, RZ ;  /* 0x000000169e5a7210 */ /* 0x000fe20007fbe0ff */
[----:B0-----:R-:W-:Y:S01]  /*5b00*/  IMAD.X R95, R17, 0x1, R23, P2 ;  /* 0x00000001115f7824 */ /* 0x001fe200010e0617 */
[----:B------:R-:W-:-:S02]  /*5b10*/  ISETP.GT.AND P2, PT, R3, 0x11, P0 ;  /* 0x000000110300780c */ /* 0x000fc40000744270 */
[----:B------:R-:W-:Y:S01]  /*5b20*/  IADD3 R17, P4, R94, R18, RZ ;  /* 0x000000125e117210 */ /* 0x000fe20007f9e0ff */
[----:B--2---:R-:W-:-:S05]  /*5b30*/  HADD2.F32 R88, -RZ, R7.H0_H0 ;  /* 0x20000007ff587230 */ /* 0x004fca0000004100 */
[----:B------:R-:W-:-:S04]  /*5b40*/  FMUL R88, R88, R2 ;  /* 0x0000000258587220 */ /* 0x000fc80000400000 */
[----:B------:R-:W-:Y:S01]  /*5b50*/  FFMA R96, R96, R16, R88 ;  /* 0x0000001060607223 */ /* 0x000fe20000000058 */
[----:B------:R-:W-:-:S04]  /*5b60*/  IMAD.WIDE.U32 R88, R156, 0xe, R162 ;  /* 0x0000000e9c587825 */ /* 0x000fc800078e00a2 */
[----:B------:R-:W-:Y:S01]  /*5b70*/  F2FP.F16.F32.PACK_AB R91, RZ, R96 ;  /* 0x00000060ff5b723e */ /* 0x000fe200000000ff */
[----:B------:R-:W-:Y:S02]  /*5b80*/  IMAD.IADD R89, R4, 0x1, R89 ;  /* 0x0000000104597824 */ /* 0x000fe400078e0259 */
[----:B------:R-:W-:Y:S01]  /*5b90*/  IMAD.X R96, R95, 0x1, R15, P4 ;  /* 0x000000015f607824 */ /* 0x000fe200020e060f */
[----:B------:R-:W-:Y:S02]  /*5ba0*/  PRMT R157, R91, 0x7610, R157 ;  /* 0x000076105b9d7816 */ /* 0x000fe4000000009d */
[----:B------:R-:W-:-:S03]  /*5bb0*/  LEA R162, P4, R17, R20, 0x1 ;  /* 0x0000001411a27211 */ /* 0x000fc600078808ff */
[----:B------:R0:W-:Y:S01]  /*5bc0*/  @P3 STG.E.U16 desc[UR36][R88.64], R157 ;  /* 0x0000009d58003986 */ /* 0x0001e2000c101524 */
[----:B------:R-:W-:Y:S01]  /*5bd0*/  LEA.HI.X R163, R17, R21, R96, 0x1, P4 ;  /* 0x0000001511a37211 */ /* 0x000fe200020f0c60 */
[----:B------:R-:W-:Y:S08]  /*5be0*/  @!P2 BRA `(.L_x_1220) ;  /* 0x000000000004a947 */ /* 0x000ff00003800000 */
[----:B------:R1:W5:Y:S02]  /*5bf0*/  LDG.E.LTC128B.U16 R7, desc[UR36][R162.64] ;  /* 0x00000024a2077981 */ /* 0x000364000c1e1520 */
.L_x_1220:
[----:B------:R-:W-:Y:S05]  /*5c00*/  BSYNC B0 ;  /* 0x0000000000007941 */ /* 0x000fea0003800000 */
.L_x_1219:
[----:B------:R-:W-:Y:S01]  /*5c10*/  IADD3.X R91, R23, R165, R159, P5, !PT ;  /* 0x000000a5175b7210 */ /* 0x000fe20002ffe49f */
[----:B-----5:R-:W-:Y:S01]  /*5c20*/  HADD2.F32 R17, -RZ, R7.H0_H0 ;  /* 0x20000007ff117230 */ /* 0x020fe20000004100 */
[----:B------:R-:W-:Y:S01]  /*5c30*/  IADD3 R92, P4, R92, R5, RZ ;  /* 0x000000055c5c7210 */ /* 0x000fe20007f9e0ff */
[----:B------:R-:W-:Y:S01]  /*5c40*/  IMAD.WIDE.U32 R160, R22, 0x7, R160 ;  /* 0x0000000716a07825 */ /* 0x000fe200078e00a0 */
[----:B------:R-:W-:Y:S01]  /*5c50*/  ISETP.GT.AND P3, PT, R3, 0x10, P1 ;  /* 0x000000100300780c */ /* 0x000fe20000f64270 */
[----:B------:R-:W-:Y:S02]  /*5c60*/  BSSY B0, `(.L_x_1221) ;  /* 0x0000011000007945 */ /* 0x000fe40003800000 */
[----:B------:R-:W-:Y:S01]  /*5c70*/  FMUL R17, R17, R2 ;  /* 0x0000000211117220 */ /* 0x000fe20000400000 */
[----:B------:R-:W-:-:S04]  /*5c80*/  IMAD.WIDE.U32 R158, R152, R22, R90 ;  /* 0x00000016989e7225 */ /* 0x000fc800078e005a */
[----:B------:R-:W-:Y:S01]  /*5c90*/  FFMA R17, R97, R16, R17 ;  /* 0x0000001061117223 */ /* 0x000fe20000000011 */
[----:B------:R-:W-:Y:S01]  /*5ca0*/  IMAD.IADD R96, R0, 0x1, R159 ;  /* 0x0000000100607824 */ /* 0x000fe200078e029f */
[----:B------:R-:W-:Y:S01]  /*5cb0*/  IADD3 R158, P5, P6, R154, R158, R10 ;  /* 0x0000009e9a9e7210 */ /* 0x000fe20007ebe00a */
[----:B------:R-:W-:Y:S02]  /*5cc0*/  IMAD.X R93, R93, 0x1, R6, P4 ;  /* 0x000000015d5d7824 */ /* 0x000fe400020e0606 */
[----:B------:R-:W-:Y:S02]  /*5cd0*/  F2FP.F16.F32.PACK_AB R17, RZ, R17 ;  /* 0x00000011ff11723e */ /* 0x000fe400000000ff */
[----:B------:R-:W-:Y:S02]  /*5ce0*/  IADD3.X R97, R155, R96, R9, P5, P6 ;  /* 0x000000609b617210 */ /* 0x000fe40002fec409 */
[----:B-1----:R-:W-:Y:S01]  /*5cf0*/  LEA R162, P5, R158, R20, 0x1 ;  /* 0x000000149ea27211 */ /* 0x002fe200078a08ff */
[----:B------:R1:W-:Y:S01]  /*5d00*/  @P2 STG.E.U16 desc[UR36][R92.64], R17 ;  /* 0x000000115c002986 */ /* 0x0003e2000c101524 */
[----:B------:R-:W-:-:S02]  /*5d10*/  IADD3 R96, P4, R160, R22, RZ ;  /* 0x00000016a0607210 */ /* 0x000fc40007f9e0ff */
[----:B------:R-:W-:Y:S02]  /*5d20*/  LEA.HI.X R163, R158, R21, R97, 0x1, P5 ;  /* 0x000000159ea37211 */ /* 0x000fe400028f0c61 */
[----:B------:R-:W-:-:S03]  /*5d30*/  IADD3.X R97, R23, R165, R161, P4, !PT ;  /* 0x000000a517617210 */ /* 0x000fc600027fe4a1 */
[----:B------:R1:W-:Y:S01]  /*5d40*/  STL.64 [R1+0xc8], R162 ;  /* 0x0000c8a201007387 */ /* 0x0003e20000100a00 */
[----:B------:R-:W-:Y:S05]  /*5d50*/  @!P3 BRA `(.L_x_1222) ;  /* 0x000000000004b947 */ /* 0x000fea0003800000 */
[----:B------:R2:W5:Y:S02]  /*5d60*/  LDG.E.LTC128B.U16 R7, desc[UR36][R162.64+0x10] ;  /* 0x00001024a2077981 */ /* 0x000564000c1e1520 */
.L_x_1222:
[----:B------:R-:W-:Y:S05]  /*5d70*/  BSYNC B0 ;  /* 0x0000000000007941 */ /* 0x000fea0003800000 */
.L_x_1221:
[----:B0----5:R-:W-:Y:S01]  /*5d80*/  HADD2.F32 R157, -RZ, R7.H0_H0 ;  /* 0x20000007ff9d7230 */ /* 0x021fe20000004100 */
[----:B------:R-:W-:Y:S01]  /*5d90*/  BSSY B0, `(.L_x_1223) ;  /* 0x000000f000007945 */ /* 0x000fe20003800000 */
[----:B------:R-:W-:-:S04]  /*5da0*/  IMAD.WIDE.U32 R158, R152, R22, R96 ;  /* 0x00000016989e7225 */ /* 0x000fc800078e0060 */
[----:B------:R-:W-:Y:S01]  /*5db0*/  FMUL R157, R157, R2 ;  /* 0x000000029d9d7220 */ /* 0x000fe20000400000 */
[----:B-1----:R-:W-:Y:S01]  /*5dc0*/  IMAD.IADD R17, R0, 0x1, R159 ;  /* 0x0000000100117824 */ /* 0x002fe200078e029f */
[----:B------:R-:W-:Y:S02]  /*5dd0*/  IADD3 R158, P2, P4, R154, R158, R10 ;  /* 0x0000009e9a9e7210 */ /* 0x000fe40007c5e00a */
[----:B------:R-:W-:Y:S02]  /*5de0*/  FFMA R157, R98, R16, R157 ;  /* 0x00000010629d7223 */ /* 0x000fe4000000009d */
[----:B------:R-:W-:Y:S02]  /*5df0*/  IADD3.X R17, R155, R17, R9, P2, P4 ;  /* 0x000000119b117210 */ /* 0x000fe400017e8409 */
[----:B------:R-:W-:Y:S02]  /*5e00*/  LEA R160, P4, R158, R20, 0x1 ;  /* 0x000000149ea07211 */ /* 0x000fe400078808ff */
[----:B------:R-:W-:-:S02]  /*5e10*/  F2FP.F16.F32.PACK_AB R157, RZ, R157 ;  /* 0x0000009dff9d723e */ /* 0x000fc400000000ff */
[----:B------:R-:W-:Y:S02]  /*5e20*/  LEA.HI.X R161, R158, R21, R17, 0x1, P4 ;  /* 0x000000159ea17211 */ /* 0x000fe400020f0c11 */
[----:B------:R-:W-:Y:S01]  /*5e30*/  ISETP.GT.AND P2, PT, R3, 0x11, P1 ;  /* 0x000000110300780c */ /* 0x000fe20000f44270 */
[----:B------:R0:W-:Y:S04]  /*5e40*/  @P3 STG.E.U16 desc[UR36][R88.64+0x10], R157 ;  /* 0x0000109d58003986 */ /* 0x0001e8000c101524 */
[----:B------:R0:W-:Y:S08]  /*5e50*/  STL.64 [R1+0xc0], R160 ;  /* 0x0000c0a001007387 */ /* 0x0001f00000100a00 */
[----:B------:R-:W-:Y:S05]  /*5e60*/  @!P2 BRA `(.L_x_1224) ;  /* 0x000000000004a947 */ /* 0x000fea0003800000 */
[----:B------:R1:W5:Y:S02]  /*5e70*/  LDG.E.LTC128B.U16 R7, desc[UR36][R160.64+0x10] ;  /* 0x00001024a0077981 */ /* 0x000364000c1e1520 */
.L_x_1224:
[----:B------:R-:W-:Y:S05]  /*5e80*/  BSYNC B0 ;  /* 0x0000000000007941 */ /* 0x000fea0003800000 */
.L_x_1223:
[----:B-----5:R-:W-:Y:S01]  /*5e90*/  HADD2.F32 R17, -RZ, R7.H0_H0 ;  /* 0x20000007ff117230 */ /* 0x020fe20000004100 */
[----:B------:R-:W-:Y:S01]  /*5ea0*/  ISETP.GT.AND P3, PT, R3, 0x18, P0 ;  /* 0x000000180300780c */ /* 0x000fe20000764270 */
[----:B------:R-:W-:-:S04]  /*5eb0*/  IMAD.WIDE.U32 R94, R22, 0x7, R94 ;  /* 0x00000007165e7825 */ /* 0x000fc800078e005e */
[----:B------:R-:W-:Y:S01]  /*5ec0*/  FMUL R98, R17, R2 ;  /* 0x0000000211627220 */ /* 0x000fe20000400000 */
[----:B------:R-:W-:Y:S01]  /*5ed0*/  IMAD.IADD R17, R165, 0x1, R95 ;  /* 0x00000001a5117824 */ /* 0x000fe200078e025f */
[----:B------:R-:W-:Y:S01]  /*5ee0*/  IADD3 R95, P4, R18, R94, RZ ;  /* 0x0000005e125f7210 */ /* 0x000fe20007f9e0ff */
[----:B01----:R-:W-:Y:S02]  /*5ef0*/  IMAD.MOV.U32 R160, RZ, RZ, R92 ;  /* 0x000000ffffa07224 */ /* 0x003fe400078e005c */
[----:B------:R-:W-:Y:S01]  /*5f00*/  FFMA R99, R99, R16, R98 ;  /* 0x0000001063637223 */ /* 0x000fe20000000062 */
[----:B------:R-:W-:Y:S02]  /*5f10*/  IMAD.MOV.U32 R161, RZ, RZ, R93 ;  /* 0x000000ffffa17224 */ /* 0x000fe400078e005d */
[----:B------:R-:W-:Y:S01]  /*5f20*/  IMAD.X R157, R17, 0x1, R15, P4 ;  /* 0x00000001119d7824 */ /* 0x000fe200020e060f */
[C---:B------:R-:W-:Y:S02]  /*5f30*/  LEA R98, P4, R95.reuse, R20, 0x1 ;  /* 0x000000145f627211 */ /* 0x040fe400078808ff */
[----:B------:R-:W-:Y:S01]  /*5f40*/  F2FP.F16.F32.PACK_AB R158, RZ, R99 ;  /* 0x00000063ff9e723e */ /* 0x000fe200000000ff */
[----:B--2---:R-:W-:Y:S01]  /*5f50*/  IMAD.WIDE.U32 R162, R156, 0xe, R160 ;  /* 0x0000000e9ca27825 */ /* 0x004fe200078e00a0 */
[----:B------:R-:W-:Y:S01]  /*5f60*/  LEA.HI.X R99, R95, R21, R157, 0x1, P4 ;  /* 0x000000155f637211 */ /* 0x000fe200020f0c9d */
[----:B------:R-:W-:Y:S04]  /*5f70*/  STL.64 [R1+0xb0], R160 ;  /* 0x0000b0a001007387 */ /* 0x000fe80000100a00 */
[----:B------:R0:W-:Y:S04]  /*5f80*/  @P2 STG.E.U16 desc[UR36][R160.64+0x10], R158 ;  /* 0x0000109ea0002986 */ /* 0x0001e8000c101524 */
[----:B------:R1:W2:Y:S01]  /*5f90*/  @P3 LDG.E.LTC128B.U16 R7, desc[UR36][R98.64] ;  /* 0x0000002462073981 */ /* 0x0002a2000c1e1520 */
[----:B------:R-:W-:Y:S01]  /*5fa0*/  IADD3 R94, P2, R94, R22, RZ ;  /* 0x000000165e5e7210 */ /* 0x000fe20007f5e0ff */
[----:B------:R-:W-:Y:S01]  /*5fb0*/  BSSY B0, `(.L_x_1225) ;  /* 0x0000013000007945 */ /* 0x000fe20003800000 */
[----:B0-----:R-:W-:-:S04]  /*5fc0*/  IMAD.WIDE.U32 R158, R22, 0x7, R90 ;  /* 0x00000007169e7825 */ /* 0x001fc800078e005a */
[----:B------:R-:W-:Y:S01]  /*5fd0*/  IMAD.IADD R91, R4, 0x1, R163 ;  /* 0x00000001045b7824 */ /* 0x000fe200078e02a3 */
[----:B-1----:R-:W-:Y:S01]  /*5fe0*/  IADD3 R98, P5, R158, R22, RZ ;  /* 0x000000169e627210 */ /* 0x002fe20007fbe0ff */
[----:B------:R-:W-:Y:S02]  /*5ff0*/  IMAD.MOV.U32 R90, RZ, RZ, R162 ;  /* 0x000000ffff5a7224 */ /* 0x000fe400078e00a2 */
[----:B--2---:R-:W-:-:S05]  /*6000*/  HADD2.F32 R95, -RZ, R7.H0_H0 ;  /* 0x20000007ff5f7230 */ /* 0x004fca0000004100 */
[----:B------:R-:W-:-:S04]  /*6010*/  FMUL R95, R95, R2 ;  /* 0x000000025f5f7220 */ /* 0x000fc80000400000 */
[----:B------:R-:W-:Y:S01]  /*6020*/  FFMA R99, R100, R16, R95 ;  /* 0x0000001064637223 */ /* 0x000fe2000000005f */
[----:B------:R-:W-:Y:S01]  /*6030*/  IMAD.X R95, R17, 0x1, R23, P2 ;  /* 0x00000001115f7824 */ /* 0x000fe200010e0617 */
[----:B------:R-:W-:Y:S02]  /*6040*/  ISETP.GT.AND P2, PT, R3, 0x19, P0 ;  /* 0x000000190300780c */ /* 0x000fe40000744270 */
[----:B------:R-:W-:Y:S02]  /*6050*/  IADD3 R17, P4, R94, R18, RZ ;  /* 0x000000125e117210 */ /* 0x000fe40007f9e0ff */
[----:B------:R-:W-:-:S03]  /*6060*/  F2FP.F16.F32.PACK_AB R99, RZ, R99 ;  /* 0x00000063ff63723e */ /* 0x000fc600000000ff */
[----:B------:R-:W-:Y:S01]  /*6070*/  IMAD.X R100, R95, 0x1, R15, P4 ;  /* 0x000000015f647824 */ /* 0x000fe200020e060f */
[----:B------:R-:W-:Y:S02]  /*6080*/  PRMT R157, R99, 0x7610, R157 ;  /* 0x00007610639d7816 */ /* 0x000fe4000000009d */
[----:B------:R-:W-:-:S03]  /*6090*/  LEA R160, P4, R17, R20, 0x1 ;  /* 0x0000001411a07211 */ /* 0x000fc600078808ff */
[----:B------:R0:W-:Y:S01]  /*60a0*/  @P3 STG.E.U16 desc[UR36][R90.64], R157 ;  /* 0x0000009d5a003986 */ /* 0x0001e2000c101524 */
[----:B------:R-:W-:Y:S01]  /*60b0*/  LEA.HI.X R161, R17, R21, R100, 0x1, P4 ;  /* 0x0000001511a17211 */ /* 0x000fe200020f0c64 */
[----:B------:R-:W-:Y:S08]  /*60c0*/  @!P2 BRA `(.L_x_1226) ;  /* 0x000000000004a947 */ /* 0x000ff00003800000 */
[----:B------:R1:W5:Y:S02]  /*60d0*/  LDG.E.LTC128B.U16 R7, desc[UR36][R160.64] ;  /* 0x00000024a0077981 */ /* 0x000364000c1e1520 */
.L_x_1226:
[----:B------:R-:W-:Y:S05]  /*60e0*/  BSYNC B0 ;  /* 0x0000000000007941 */ /* 0x000fea0003800000 */
.L_x_1225:
[----:B-----5:R-:W-:Y:S01]  /*60f0*/  HADD2.F32 R17, -RZ, R7.H0_H0 ;  /* 0x20000007ff117230 */ /* 0x020fe20000004100 */
[----:B------:R-:W-:Y:S01]  /*6100*/  IADD3.X R99, R23, R165, R159, P5, !PT ;  /* 0x000000a517637210 */ /* 0x000fe20002ffe49f */
[----:B------:R-:W-:Y:S01]  /*6110*/  IMAD.WIDE.U32 R96, R22, 0x7, R96 ;  /* 0x0000000716607825 */ /* 0x000fe200078e0060 */
[----:B------:R-:W-:Y:S01]  /*6120*/  IADD3 R100, P4, R92, R5, RZ ;  /* 0x000000055c647210 */ /* 0x000fe20007f9e0ff */
[----:B------:R-:W-:Y:S02]  /*6130*/  BSSY B0, `(.L_x_1227) ;  /* 0x0000012000007945 */ /* 0x000fe40003800000 */
[----:B------:R-:W-:Y:S01]  /*6140*/  FMUL R17, R17, R2 ;  /* 0x0000000211117220 */ /* 0x000fe20000400000 */
[----:B------:R-:W-:Y:S01]  /*6150*/  IMAD.WIDE.U32 R158, R152, R22, R98 ;  /* 0x00000016989e7225 */ /* 0x000fe200078e0062 */
[----:B------:R-:W-:-:S03]  /*6160*/  ISETP.GT.AND P3, PT, R3, 0x18, P1 ;  /* 0x000000180300780c */ /* 0x000fc60000f64270 */
[----:B------:R-:W-:Y:S01]  /*6170*/  FFMA R17, R101, R16, R17 ;  /* 0x0000001065117223 */ /* 0x000fe20000000011 */
[----:B------:R-:W-:Y:S01]  /*6180*/  IMAD.IADD R101, R0, 0x1, R159 ;  /* 0x0000000100657824 */ /* 0x000fe200078e029f */
[----:B------:R-:W-:-:S03]  /*6190*/  IADD3 R158, P5, P6, R154, R158, R10 ;  /* 0x0000009e9a9e7210 */ /* 0x000fc60007ebe00a */
[----:B------:R-:W-:Y:S02]  /*61a0*/  F2FP.F16.F32.PACK_AB R17, RZ, R17 ;  /* 0x00000011ff11723e */ /* 0x000fe400000000ff */
[----:B------:R-:W-:Y:S01]  /*61b0*/  IADD3.X R92, R155, R101, R9, P5, P6 ;  /* 0x000000659b5c7210 */ /* 0x000fe20002fec409 */
[----:B------:R-:W-:Y:S01]  /*61c0*/  IMAD.X R101, R93, 0x1, R6, P4 ;  /* 0x000000015d657824 */ /* 0x000fe200020e0606 */
[----:B-1----:R-:W-:Y:S02]  /*61d0*/  LEA R160, P5, R158, R20, 0x1 ;  /* 0x000000149ea07211 */ /* 0x002fe400078a08ff */
[----:B------:R-:W-:Y:S02]  /*61e0*/  IADD3 R96, P4, R96, R22, RZ ;  /* 0x0000001660607210 */ /* 0x000fe40007f9e0ff */
[----:B------:R-:W-:Y:S01]  /*61f0*/  LEA.HI.X R161, R158, R21, R92, 0x1, P5 ;  /* 0x000000159ea17211 */ /* 0x000fe200028f0c5c */
[----:B------:R1:W-:Y:S01]  /*6200*/  @P2 STG.E.U16 desc[UR36][R100.64], R17 ;  /* 0x0000001164002986 */ /* 0x0003e2000c101524 */
[----:B------:R-:W-:-:S03]  /*6210*/  IADD3.X R97, R23, R165, R97, P4, !PT ;  /* 0x000000a517617210 */ /* 0x000fc600027fe461 */
[----:B------:R1:W-:Y:S01]  /*6220*/  STL.64 [R1+0xa8], R160 ;  /* 0x0000a8a001007387 */ /* 0x0003e20000100a00 */
[----:B------:R-:W-:Y:S05]  /*6230*/  @!P3 BRA `(.L_x_1228) ;  /* 0x000000000004b947 */ /* 0x000fea0003800000 */
[----:B------:R2:W5:Y:S02]  /*6240*/  LDG.E.LTC128B.U16 R7, desc[UR36][R160.64+0x10] ;  /* 0x00001024a0077981 */ /* 0x000564000c1e1520 */
.L_x_1228:
[----:B------:R-:W-:Y:S05]  /*6250*/  BSYNC B0 ;  /* 0x0000000000007941 */ /* 0x000fea0003800000 */
.L_x_1227:
        /* <DEDUP_REMOVED lines=16> */
.L_x_1230:
[----:B------:R-:W-:Y:S05]  /*6360*/  BSYNC B0 ;  /* 0x0000000000007941 */ /* 0x000fea0003800000 */
.L_x_1229:
[----:B-----5:R-:W-:Y:S01]  /*6370*/  HADD2.F32 R17, -RZ, R7.H0_H0 ;  /* 0x20000007ff117230 */ /* 0x020fe20000004100 */
[----:B------:R-:W-:Y:S01]  /*6380*/  ISETP.GT.AND P3, PT, R3, 0x20, P0 ;  /* 0x000000200300780c */ /* 0x000fe20000764270 */
[----:B------:R-:W-:-:S04]  /*6390*/  IMAD.WIDE.U32 R94, R22, 0x7, R94 ;  /* 0x00000007165e7825 */ /* 0x000fc800078e005e */
[----:B------:R-:W-:Y:S01]  /*63a0*/  FMUL R92, R17, R2 ;  /* 0x00000002115c7220 */ /* 0x000fe20000400000 */
[----:B0-----:R-:W-:Y:S01]  /*63b0*/  IMAD R157, R23, 0x7, RZ ;  /* 0x00000007179d7824 */ /* 0x001fe200078e02ff */
[----:B------:R-:W-:Y:S01]  /*63c0*/  IADD3 R93, P4, R18, R94, RZ ;  /* 0x0000005e125d7210 */ /* 0x000fe20007f9e0ff */
[----:B-1----:R-:W-:Y:S02]  /*63d0*/  IMAD.MOV.U32 R158, RZ, RZ, R100 ;  /* 0x000000ffff9e7224 */ /* 0x002fe400078e0064 */
[----:B------:R-:W-:Y:S01]  /*63e0*/  FFMA R103, R103, R16, R92 ;  /* 0x0000001067677223 */ /* 0x000fe2000000005c */
[----:B------:R-:W-:Y:S02]  /*63f0*/  IMAD.IADD R17, R157, 0x1, R95 ;  /* 0x000000019d117824 */ /* 0x000fe400078e025f */
[----:B------:R-:W-:Y:S02]  /*6400*/  IMAD.MOV.U32 R159, RZ, RZ, R101 ;  /* 0x000000ffff9f7224 */ /* 0x000fe400078e0065 */
[----:B------:R-:W-:Y:S01]  /*6410*/  IMAD.X R95, R17, 0x1, R15, P4 ;  /* 0x00000001115f7824 */ /* 0x000fe200020e060f */
[----:B------:R-:W-:-:S02]  /*6420*/  LEA R92, P4, R93, R20, 0x1 ;  /* 0x000000145d5c7211 */ /* 0x000fc400078808ff */
[----:B------:R-:W-:Y:S01]  /*6430*/  F2FP.F16.F32.PACK_AB R103, RZ, R103 ;  /* 0x00000067ff67723e */ /* 0x000fe200000000ff */
[----:B------:R-:W-:Y:S01]  /*6440*/  STL.64 [R1+0x88], R158 ;  /* 0x0000889e01007387 */ /* 0x000fe20000100a00 */
[----:B------:R-:W-:-:S03]  /*6450*/  LEA.HI.X R93, R93, R21, R95, 0x1, P4 ;  /* 0x000000155d5d7211 */ /* 0x000fc600020f0c5f */
[----:B------:R0:W-:Y:S04]  /*6460*/  @P2 STG.E.U16 desc[UR36][R158.64+0x10], R103 ;  /* 0x000010679e002986 */ /* 0x0001e8000c101524 */
[----:B------:R-:W3:Y:S01]  /*6470*/  @P3 LDG.E.LTC128B.U16 R7, desc[UR36][R92.64] ;  /* 0x000000245c073981 */ /* 0x000ee2000c1e1520 */
[----:B------:R-:W-:Y:S01]  /*6480*/  IADD3 R94, P2, R94, R22, RZ ;  /* 0x000000165e5e7210 */ /* 0x000fe20007f5e0ff */
[----:B------:R-:W-:Y:S04]  /*6490*/  BSSY B0, `(.L_x_1231) ;  /* 0x0000013000007945 */ /* 0x000fe80003800000 */
[----:B------:R-:W-:Y:S01]  /*64a0*/  IMAD.X R95, R17, 0x1, R23, P2 ;  /* 0x00000001115f7824 */ /* 0x000fe200010e0617 */
[----:B------:R-:W-:-:S02]  /*64b0*/  ISETP.GT.AND P2, PT, R3, 0x21, P0 ;  /* 0x000000210300780c */ /* 0x000fc40000744270 */
[----:B------:R-:W-:Y:S01]  /*64c0*/  IADD3 R17, P4, R94, R18, RZ ;  /* 0x000000125e117210 */ /* 0x000fe20007f9e0ff */
[----:B---3--:R-:W-:-:S05]  /*64d0*/  HADD2.F32 R92, -RZ, R7.H0_H0 ;  /* 0x20000007ff5c7230 */ /* 0x008fca0000004100 */
[----:B------:R-:W-:-:S04]  /*64e0*/  FMUL R92, R92, R2 ;  /* 0x000000025c5c7220 */ /* 0x000fc80000400000 */
[----:B0-----:R-:W-:Y:S01]  /*64f0*/  FFMA R103, R104, R16, R92 ;  /* 0x0000001068677223 */ /* 0x001fe2000000005c */
[----:B------:R-:W-:-:S04]  /*6500*/  IMAD.WIDE.U32 R92, R156, 0xe, R158 ;  /* 0x0000000e9c5c7825 */ /* 0x000fc800078e009e */
[----:B------:R-:W-:Y:S01]  /*6510*/  F2FP.F16.F32.PACK_AB R103, RZ, R103 ;  /* 0x00000067ff67723e */ /* 0x000fe200000000ff */
[----:B------:R-:W-:Y:S02]  /*6520*/  IMAD.IADD R93, R4, 0x1, R93 ;  /* 0x00000001045d7824 */ /* 0x000fe400078e025d */
[----:B------:R-:W-:Y:S01]  /*6530*/  IMAD.WIDE.U32 R158, R22, 0x7, R98 ;  /* 0x00000007169e7825 */ /* 0x000fe200078e0062 */
[----:B------:R-:W-:-:S03]  /*6540*/  PRMT R104, R103, 0x7610, R104 ;  /* 0x0000761067687816 */ /* 0x000fc60000000068 */
[----:B------:R-:W-:Y:S01]  /*6550*/  IMAD.X R99, R95, 0x1, R15, P4 ;  /* 0x000000015f637824 */ /* 0x000fe200020e060f */
[C---:B------:R-:W-:Y:S01]  /*6560*/  LEA R98, P4, R17.reuse, R20, 0x1 ;  /* 0x0000001411627211 */ /* 0x040fe200078808ff */
[----:B------:R0:W-:Y:S01]  /*6570*/  @P3 STG.E.U16 desc[UR36][R92.64], R104 ;  /* 0x000000685c003986 */ /* 0x0001e2000c101524 */
[----:B------:R-:W-:Y:S02]  /*6580*/  IADD3 R102, P5, R158, R22, RZ ;  /* 0x000000169e667210 */ /* 0x000fe40007fbe0ff */
[----:B------:R-:W-:Y:S01]  /*6590*/  LEA.HI.X R99, R17, R21, R99, 0x1, P4 ;  /* 0x0000001511637211 */ /* 0x000fe200020f0c63 */
[----:B------:R-:W-:Y:S10]  /*65a0*/  @!P2 BRA `(.L_x_1232) ;  /* 0x000000000004a947 */ /* 0x000ff40003800000 */
[----:B------:R1:W5:Y:S02]  /*65b0*/  LDG.E.LTC128B.U16 R7, desc[UR36][R98.64] ;  /* 0x0000002462077981 */ /* 0x000364000c1e1520 */
.L_x_1232:
[----:B------:R-:W-:Y:S05]  /*65c0*/  BSYNC B0 ;  /* 0x0000000000007941 */ /* 0x000fea0003800000 */
.L_x_1231:
[----:B-----5:R-:W-:Y:S01]  /*65d0*/  HADD2.F32 R17, -RZ, R7.H0_H0 ;  /* 0x20000007ff117230 */ /* 0x020fe20000004100 */
[----:B------:R-:W-:Y:S01]  /*65e0*/  IADD3.X R103, R23, R157, R159, P5, !PT ;  /* 0x0000009d17677210 */ /* 0x000fe20002ffe49f */
[----:B------:R-:W-:Y:S01]  /*65f0*/  IMAD.WIDE.U32 R96, R22, 0x7, R96 ;  /* 0x0000000716607825 */ /* 0x000fe200078e0060 */
[----:B------:R-:W-:Y:S01]  /*6600*/  ISETP.GT.AND P3, PT, R3, 0x20, P1 ;  /* 0x000000200300780c */ /* 0x000fe20000f64270 */
[----:B------:R-:W-:Y:S02]  /*6610*/  BSSY B0, `(.L_x_1233) ;  /* 0x0000012000007945 */ /* 0x000fe40003800000 */
[----:B------:R-:W-:Y:S01]  /*6620*/  FMUL R17, R17, R2 ;  /* 0x0000000211117220 */ /* 0x000fe20000400000 */
[----:B-1----:R-:W-:-:S04]  /*6630*/  IMAD.WIDE.U32 R98, R152, R22, R102 ;  /* 0x0000001698627225 */ /* 0x002fc800078e0066 */
[----:B0-----:R-:W-:Y:S01]  /*6640*/  FFMA R104, R105, R16, R17 ;  /* 0x0000001069687223 */ /* 0x001fe20000000011 */
[----:B------:R-:W-:Y:S01]  /*6650*/  IMAD.IADD R99, R0, 0x1, R99 ;  /* 0x0000000100637824 */ /* 0x000fe200078e0263 */
[----:B------:R-:W-:Y:S02]  /*6660*/  IADD3 R17, P5, P6, R154, R98, R10 ;  /* 0x000000629a117210 */ /* 0x000fe40007ebe00a */
[----:B------:R-:W-:Y:S02]  /*6670*/  IADD3 R98, P4, R100, R5, RZ ;  /* 0x0000000564627210 */ /* 0x000fe40007f9e0ff */
[----:B------:R-:W-:Y:S02]  /*6680*/  IADD3.X R100, R155, R99, R9, P5, P6 ;  /* 0x000000639b647210 */ /* 0x000fe40002fec409 */
[----:B--2---:R-:W-:Y:S01]  /*6690*/  LEA R160, P5, R17, R20, 0x1 ;  /* 0x0000001411a07211 */ /* 0x004fe200078a08ff */
[----:B------:R-:W-:Y:S01]  /*66a0*/  IMAD.X R99, R101, 0x1, R6, P4 ;  /* 0x0000000165637824 */ /* 0x000fe200020e0606 */
[----:B------:R-:W-:-:S02]  /*66b0*/  F2FP.F16.F32.PACK_AB R104, RZ, R104 ;  /* 0x00000068ff68723e */ /* 0x000fc400000000ff */
[----:B------:R-:W-:Y:S02]  /*66c0*/  LEA.HI.X R161, R17, R21, R100, 0x1, P5 ;  /* 0x0000001511a17211 */ /* 0x000fe400028f0c64 */
[----:B------:R-:W-:Y:S01]  /*66d0*/  IADD3 R96, P4, R96, R22, RZ ;  /* 0x0000001660607210 */ /* 0x000fe20007f9e0ff */
[----:B------:R0:W-:Y:S03]  /*66e0*/  @P2 STG.E.U16 desc[UR36][R98.64], R104 ;  /* 0x0000006862002986 */ /* 0x0001e6000c101524 */
[----:B------:R-:W-:Y:S01]  /*66f0*/  IADD3.X R97, R23, R157, R97, P4, !PT ;  /* 0x0000009d17617210 */ /* 0x000fe200027fe461 */
[----:B------:R0:W-:Y:S01]  /*6700*/  STL.64 [R1+0x90], R160 ;  /* 0x000090a001007387 */ /* 0x0001e20000100a00 */
[----:B------:R-:W-:Y:S07]  /*6710*/  @!P3 BRA `(.L_x_1234) ;  /* 0x000000000004b947 */ /* 0x000fee0003800000 */
[----:B------:R1:W5:Y:S02]  /*6720*/  LDG.E.LTC128B.U16 R7, desc[UR36][R160.64+0x10] ;  /* 0x00001024a0077981 */ /* 0x000364000c1e1520 */
.L_x_1234:
[----:B------:R-:W-:Y:S05]  /*6730*/  BSYNC B0 ;  /* 0x0000000000007941 */ /* 0x000fea0003800000 */
.L_x_1233:
[----:B0----5:R-:W-:Y:S01]  /*6740*/  HADD2.F32 R104, -RZ, R7.H0_H0 ;  /* 0x20000007ff687230 */ /* 0x021fe20000004100 */
[----:B------:R-:W-:Y:S01]  /*6750*/  BSSY B0, `(.L_x_1235) ;  /* 0x000000f000007945 */ /* 0x000fe20003800000 */
[----:B------:R-:W-:-:S04]  /*6760*/  IMAD.WIDE.U32 R100, R152, R22, R96 ;  /* 0x0000001698647225 */ /* 0x000fc800078e0060 */
[----:B------:R-:W-:Y:S01]  /*6770*/  FMUL R104, R104, R2 ;  /* 0x0000000268687220 */ /* 0x000fe20000400000 */
[----:B------:R-:W-:Y:S01]  /*6780*/  IMAD.IADD R17, R0, 0x1, R101 ;  /* 0x0000000100117824 */ /* 0x000fe200078e0265 */
        /* <DEDUP_REMOVED lines=11> */
.L_x_1236:
[----:B------:R-:W-:Y:S05]  /*6840*/  BSYNC B0 ;  /* 0x0000000000007941 */ /* 0x000fea0003800000 */
.L_x_1235:
[----:B-----5:R-:W-:Y:S01]  /*6850*/  HADD2.F32 R17, -RZ, R7.H0_H0 ;  /* 0x20000007ff117230 */ /* 0x020fe20000004100 */
[----:B------:R-:W-:Y:S01]  /*6860*/  ISETP.GT.AND P3, PT, R3, 0x28, P0 ;  /* 0x000000280300780c */ /* 0x000fe20000764270 */
[----:B------:R-:W-:-:S04]  /*6870*/  IMAD.WIDE.U32 R94, R22, 0x7, R94 ;  /* 0x00000007165e7825 */ /* 0x000fc800078e005e */
[----:B------:R-:W-:Y:S01]  /*6880*/  FMUL R100, R17, R2 ;  /* 0x0000000211647220 */ /* 0x000fe20000400000 */
[----:B------:R-:W-:Y:S01]  /*6890*/  IMAD.IADD R17, R157, 0x1, R95 ;  /* 0x000000019d117824 */ /* 0x000fe200078e025f */
[----:B------:R-:W-:Y:S01]  /*68a0*/  IADD3 R95, P4, R18, R94, RZ ;  /* 0x0000005e125f7210 */ /* 0x000fe20007f9e0ff */
[----:B0-2---:R-:W-:Y:S02]  /*68b0*/  IMAD.MOV.U32 R158, RZ, RZ, R98 ;  /* 0x000000ffff9e7224 */ /* 0x005fe400078e0062 */
        /* <DEDUP_REMOVED lines=8> */
[----:B------:R2:W3:Y:S01]  /*6940*/  @P3 LDG.E.LTC128B.U16 R7, desc[UR36][R100.64] ;  /* 0x0000002464073981 */ /* 0x0004e2000c1e1520 */
[----:B------:R-:W-:Y:S01]  /*6950*/  IMAD.WIDE.U32 R102, R22, 0x7, R102 ;  /* 0x0000000716667825 */ /* 0x000fe200078e0066 */
[----:B------:R-:W-:Y:S02]  /*6960*/  BSSY B0, `(.L_x_1237) ;  /* 0x0000013000007945 */ /* 0x000fe40003800000 */
[-C--:B------:R-:W-:Y:S02]  /*6970*/  IADD3 R104, P5, R102, R22.reuse, RZ ;  /* 0x0000001666687210 */ /* 0x080fe40007fbe0ff */
[----:B--2---:R-:W-:-:S05]  /*6980*/  IADD3 R100, P2, R94, R22, RZ ;  /* 0x000000165e647210 */ /* 0x004fca0007f5e0ff */
[----:B------:R-:W-:Y:S01]  /*6990*/  IMAD.X R101, R17, 0x1, R23, P2 ;  /* 0x0000000111657824 */ /* 0x000fe200010e0617 */
[----:B------:R-:W-:Y:S02]  /*69a0*/  ISETP.GT.AND P2, PT, R3, 0x29, P0 ;  /* 0x000000290300780c */ /* 0x000fe40000744270 */
[----:B------:R-:W-:-:S05]  /*69b0*/  IADD3 R17, P4, R100, R18, RZ ;  /* 0x0000001264117210 */ /* 0x000fca0007f9e0ff */
[----:B0-----:R-:W-:Y:S01]  /*69c0*/  IMAD.X R107, R101, 0x1, R15, P4 ;  /* 0x00000001656b7824 */ /* 0x001fe200020e060f */
[----:B------:R-:W-:-:S04]  /*69d0*/  LEA R106, P4, R17, R20, 0x1 ;  /* 0x00000014116a7211 */ /* 0x000fc800078808ff */
[----:B------:R-:W-:Y:S01]  /*69e0*/  LEA.HI.X R107, R17, R21, R107, 0x1, P4 ;  /* 0x00000015116b7211 */ /* 0x000fe200020f0c6b */
[----:B---3--:R-:W-:-:S05]  /*69f0*/  HADD2.F32 R95, -RZ, R7.H0_H0 ;  /* 0x20000007ff5f7230 */ /* 0x008fca0000004100 */
[----:B------:R-:W-:-:S04]  /*6a00*/  FMUL R95, R95, R2 ;  /* 0x000000025f5f7220 */ /* 0x000fc80000400000 */
[----:B------:R-:W-:Y:S01]  /*6a10*/  FFMA R105, R108, R16, R95 ;  /* 0x000000106c697223 */ /* 0x000fe2000000005f */
[----:B------:R-:W-:-:S04]  /*6a20*/  IMAD.WIDE.U32 R94, R156, 0xe, R158 ;  /* 0x0000000e9c5e7825 */ /* 0x000fc800078e009e */
[----:B------:R-:W-:Y:S01]  /*6a30*/  F2FP.F16.F32.PACK_AB R105, RZ, R105 ;  /* 0x00000069ff69723e */ /* 0x000fe200000000ff */
[----:B------:R-:W-:-:S03]  /*6a40*/  IMAD.IADD R95, R4, 0x1, R95 ;  /* 0x00000001045f7824 */ /* 0x000fc600078e025f */
[----:B------:R-:W-:-:S05]  /*6a50*/  PRMT R108, R105, 0x7610, R108 ;  /* 0x00007610696c7816 */ /* 0x000fca000000006c */
[----:B------:R0:W-:Y:S01]  /*6a60*/  @P3 STG.E.U16 desc[UR36][R94.64], R108 ;  /* 0x0000006c5e003986 */ /* 0x0001e2000c101524 */
[----:B------:R-:W-:Y:S05]  /*6a70*/  @!P2 BRA `(.L_x_1238) ;  /* 0x000000000004a947 */ /* 0x000fea0003800000 */
[----:B------:R2:W5:Y:S02]  /*6a80*/  LDG.E.LTC128B.U16 R7, desc[UR36][R106.64] ;  /* 0x000000246a077981 */ /* 0x000564000c1e1520 */
.L_x_1238:
[----:B------:R-:W-:Y:S05]  /*6a90*/  BSYNC B0 ;  /* 0x0000000000007941 */ /* 0x000fea0003800000 */
.L_x_1237:
[----:B-----5:R-:W-:Y:S01]  /*6aa0*/  HADD2.F32 R17, -RZ, R7.H0_H0 ;  /* 0x20000007ff117230 */ /* 0x020fe20000004100 */
[----:B------:R-:W-:Y:S01]  /*6ab0*/  IADD3.X R105, R23, R157, R103, P5, !PT ;  /* 0x0000009d17697210 */ /* 0x000fe20002ffe467 */
[----:B------:R-:W-:Y:S01]  /*6ac0*/  IMAD.WIDE.U32 R96, R22, 0x7, R96 ;  /* 0x0000000716607825 */ /* 0x000fe200078e0060 */
[----:B------:R-:W-:Y:S01]  /*6ad0*/  ISETP.GT.AND P3, PT, R3, 0x28, P1 ;  /* 0x000000280300780c */ /* 0x000fe20000f64270 */
[----:B------:R-:W-:Y:S02]  /*6ae0*/  BSSY B0, `(.L_x_1239) ;  /* 0x0000012000007945 */ /* 0x000fe40003800000 */
[----:B------:R-:W-:Y:S01]  /*6af0*/  FMUL R17, R17, R2 ;  /* 0x0000000211117220 */ /* 0x000fe20000400000 */
[----:B------:R-:W-:-:S04]  /*6b00*/  IMAD.WIDE.U32 R102, R152, R22, R104 ;  /* 0x0000001698667225 */ /* 0x000fc800078e0068 */
[----:B--2---:R-:W-:Y:S01]  /*6b10*/  FFMA R106, R109, R16, R17 ;  /* 0x000000106d6a7223 */ /* 0x004fe20000000011 */
[----:B------:R-:W-:Y:S01]  /*6b20*/  IMAD.IADD R103, R0, 0x1, R103 ;  /* 0x0000000100677824 */ /* 0x000fe200078e0267 */
[----:B------:R-:W-:Y:S02]  /*6b30*/  IADD3 R17, P5, P6, R154, R102, R10 ;  /* 0x000000669a117210 */ /* 0x000fe40007ebe00a */
[----:B------:R-:W-:Y:S02]  /*6b40*/  IADD3 R102, P4, R98, R5, RZ ;  /* 0x0000000562667210 */ /* 0x000fe40007f9e0ff */
[----:B------:R-:W-:Y:S02]  /*6b50*/  IADD3.X R107, R155, R103, R9, P5, P6 ;  /* 0x000000679b6b7210 */ /* 0x000fe40002fec409 */
[----:B------:R-:W-:Y:S01]  /*6b60*/  LEA R158, P5, R17, R20, 0x1 ;  /* 0x00000014119e7211 */ /* 0x000fe200078a08ff */
        /* <DEDUP_REMOVED lines=9> */
.L_x_1240:
[----:B------:R-:W-:Y:S05]  /*6c00*/  BSYNC B0 ;  /* 0x0000000000007941 */ /* 0x000fea0003800000 */
.L_x_1239:
[----:B-----5:R-:W-:Y:S01]  /*6c10*/  HADD2.F32 R17, -RZ, R7.H0_H0 ;  /* 0x20000007ff117230 */ /* 0x020fe20000004100 */
[----:B------:R-:W-:Y:S01]  /*6c20*/  BSSY B0, `(.L_x_1241) ;  /* 0x000000f000007945 */ /* 0x000fe20003800000 */
[----:B------:R-:W-:-:S04]  /*6c30*/  IMAD.WIDE.U32 R96, R152, R22, R98 ;  /* 0x0000001698607225 */ /* 0x000fc800078e0062 */
[----:B------:R-:W-:Y:S01]  /*6c40*/  FMUL R17, R17, R2 ;  /* 0x0000000211117220 */ /* 0x000fe20000400000 */
[----:B------:R-:W-:Y:S01]  /*6c50*/  IMAD.IADD R97, R0, 0x1, R97 ;  /* 0x0000000100617824 */ /* 0x000fe200078e0261 */
[----:B------:R-:W-:Y:S02]  /*6c60*/  IADD3 R96, P2, P4, R154, R96, R10 ;  /* 0x000000609a607210 */ /* 0x000fe40007c5e00a */
[----:B------:R-:W-:Y:S02]  /*6c70*/  FFMA R17, R110, R16, R17 ;  /* 0x000000106e117223 */ /* 0x000fe40000000011 */
[----:B------:R-:W-:Y:S02]  /*6c80*/  IADD3.X R97, R155, R97, R9, P2, P4 ;  /* 0x000000619b617210 */ /* 0x000fe400017e8409 */
[----:B--2---:R-:W-:Y:S02]  /*6c90*/  LEA R106, P4, R96, R20, 0x1 ;  /* 0x00000014606a7211 */ /* 0x004fe400078808ff */
[----:B------:R-:W-:-:S02]  /*6ca0*/  F2FP.F16.F32.PACK_AB R17, RZ, R17 ;  /* 0x00000011ff11723e */ /* 0x000fc400000000ff */
[----:B------:R-:W-:Y:S02]  /*6cb0*/  LEA.HI.X R107, R96, R21, R97, 0x1, P4 ;  /* 0x00000015606b7211 */ /* 0x000fe400020f0c61 */
[----:B------:R-:W-:Y:S01]  /*6cc0*/  ISETP.GT.AND P2, PT, R3, 0x29, P1 ;  /* 0x000000290300780c */ /* 0x000fe20000f44270 */
[----:B------:R2:W-:Y:S04]  /*6cd0*/  @P3 STG.E.U16 desc[UR36][R94.64+0x10], R17 ;  /* 0x000010115e003986 */ /* 0x0005e8000c101524 */
[----:B------:R2:W-:Y:S08]  /*6ce0*/  STL.64 [R1+0x70], R106 ;  /* 0x0000706a01007387 */ /* 0x0005f00000100a00 */
[----:B------:R-:W-:Y:S05]  /*6cf0*/  @!P2 BRA `(.L_x_1242) ;  /* 0x000000000004a947 */ /* 0x000fea0003800000 */
[----:B------:R4:W5:Y:S02]  /*6d00*/  LDG.E.LTC128B.U16 R7, desc[UR36][R106.64+0x10] ;  /* 0x000010246a077981 */ /* 0x000964000c1e1520 */
.L_x_1242:
[----:B------:R-:W-:Y:S05]  /*6d10*/  BSYNC B0 ;  /* 0x0000000000007941 */ /* 0x000fea0003800000 */
.L_x_1241:
[----:B--2--5:R-:W-:Y:S01]  /*6d20*/  HADD2.F32 R17, -RZ, R7.H0_H0 ;  /* 0x20000007ff117230 */ /* 0x024fe20000004100 */
[----:B------:R-:W-:Y:S01]  /*6d30*/  ISETP.GT.AND P3, PT, R3, 0x30, P0 ;  /* 0x000000300300780c */ /* 0x000fe20000764270 */
[----:B------:R-:W-:-:S04]  /*6d40*/  IMAD.WIDE.U32 R100, R22, 0x7, R100 ;  /* 0x0000000716647825 */ /* 0x000fc800078e0064 */
[----:B------:R-:W-:Y:S01]  /*6d50*/  FMUL R96, R17, R2 ;  /* 0x0000000211607220 */ /* 0x000fe20000400000 */
[----:B------:R-:W-:Y:S01]  /*6d60*/  IMAD.IADD R17, R157, 0x1, R101 ;  /* 0x000000019d117824 */ /* 0x000fe200078e0265 */
[----:B------:R-:W-:Y:S01]  /*6d70*/  IADD3 R97, P4, R18, R100, RZ ;  /* 0x0000006412617210 */ /* 0x000fe20007f9e0ff */
[----:B0-----:R-:W-:Y:S02]  /*6d80*/  IMAD.MOV.U32 R108, RZ, RZ, R102 ;  /* 0x000000ffff6c7224 */ /* 0x001fe400078e0066 */
        /* <DEDUP_REMOVED lines=9> */
[----:B------:R-:W-:Y:S01]  /*6e20*/  IADD3 R100, P2, R100, R22, RZ ;  /* 0x0000001664647210 */ /* 0x000fe20007f5e0ff */
[----:B------:R-:W-:Y:S01]  /*6e30*/  IMAD.WIDE.U32 R104, R22, 0x7, R104 ;  /* 0x0000000716687825 */ /* 0x000fe200078e0068 */
[----:B------:R-:W-:Y:S03]  /*6e40*/  BSSY B0, `(.L_x_1243) ;  /* 0x0000012000007945 */ /* 0x000fe60003800000 */
[----:B------:R-:W-:Y:S01]  /*6e50*/  IMAD.X R101, R17, 0x1, R23, P2 ;  /* 0x0000000111657824 */ /* 0x000fe200010e0617 */
[----:B------:R-:W-:-:S02]  /*6e60*/  ISETP.GT.AND P2, PT, R3, 0x31, P0 ;  /* 0x000000310300780c */ /* 0x000fc40000744270 */
[----:B------:R-:W-:Y:S02]  /*6e70*/  IADD3 R17, P4, R100, R18, RZ ;  /* 0x0000001264117210 */ /* 0x000fe40007f9e0ff */
[----:B----4-:R-:W-:Y:S01]  /*6e80*/  IADD3 R106, P5, R104, R22, RZ ;  /* 0x00000016686a7210 */ /* 0x010fe20007fbe0ff */
[----:B--2---:R-:W-:-:S05]  /*6e90*/  HADD2.F32 R96, -RZ, R7.H0_H0 ;  /* 0x20000007ff607230 */ /* 0x004fca0000004100 */
[----:B------:R-:W-:-:S04]  /*6ea0*/  FMUL R96, R96, R2 ;  /* 0x0000000260607220 */ /* 0x000fc80000400000 */
[----:B------:R-:W-:Y:S01]  /*6eb0*/  FFMA R107, R112, R16, R96 ;  /* 0x00000010706b7223 */ /* 0x000fe20000000060 */
[----:B------:R-:W-:-:S04]  /*6ec0*/  IMAD.WIDE.U32 R96, R156, 0xe, R108 ;  /* 0x0000000e9c607825 */ /* 0x000fc800078e006c */
[----:B------:R-:W-:Y:S01]  /*6ed0*/  F2FP.F16.F32.PACK_AB R107, RZ, R107 ;  /* 0x0000006bff6b723e */ /* 0x000fe200000000ff */
[----:B------:R-:W-:Y:S02]  /*6ee0*/  IMAD.IADD R97, R4, 0x1, R97 ;  /* 0x0000000104617824 */ /* 0x000fe400078e0261 */
[----:B0-----:R-:W-:Y:S01]  /*6ef0*/  IMAD.X R109, R101, 0x1, R15, P4 ;  /* 0x00000001656d7824 */ /* 0x001fe200020e060f */
[----:B------:R-:W-:Y:S02]  /*6f00*/  PRMT R110, R107, 0x7610, R110 ;  /* 0x000076106b6e7816 */ /* 0x000fe4000000006e */
[----:B------:R-:W-:-:S03]  /*6f10*/  LEA R108, P4, R17, R20, 0x1 ;  /* 0x00000014116c7211 */ /* 0x000fc600078808ff */
[----:B------:R0:W-:Y:S01]  /*6f20*/  @P3 STG.E.U16 desc[UR36][R96.64], R110 ;  /* 0x0000006e60003986 */ /* 0x0001e2000c101524 */
[----:B------:R-:W-:Y:S01]  /*6f30*/  LEA.HI.X R109, R17, R21, R109, 0x1, P4 ;  /* 0x00000015116d7211 */ /* 0x000fe200020f0c6d */
[----:B------:R-:W-:Y:S08]  /*6f40*/  @!P2 BRA `(.L_x_1244) ;  /* 0x000000000004a947 */ /* 0x000ff00003800000 */
[----:B------:R2:W5:Y:S02]  /*6f50*/  LDG.E.LTC128B.U16 R7, desc[UR36][R108.64] ;  /* 0x000000246c077981 */ /* 0x000564000c1e1520 */
.L_x_1244:
[----:B------:R-:W-:Y:S05]  /*6f60*/  BSYNC B0 ;  /* 0x0000000000007941 */ /* 0x000fea0003800000 */
.L_x_1243:
[----:B------:R-:W-:Y:S01]  /*6f70*/  IADD3.X R107, R23, R157, R105, P5, !PT ;  /* 0x0000009d176b7210 */ /* 0x000fe20002ffe469 */
[----:B-----5:R-:W-:Y:S01]  /*6f80*/  HADD2.F32 R17, -RZ, R7.H0_H0 ;  /* 0x20000007ff117230 */ /* 0x020fe20000004100 */
[----:B0-----:R-:W-:Y:S01]  /*6f90*/  IADD3 R110, P4, R102, R5, RZ ;  /* 0x00000005666e7210 */ /* 0x001fe20007f9e0ff */
        /* <DEDUP_REMOVED lines=8> */
[----:B------:R-:W-:Y:S01]  /*7020*/  IMAD.X R111, R103, 0x1, R6, P4 ;  /* 0x00000001676f7824 */ /* 0x000fe200020e0606 */
[----:B------:R-:W-:Y:S02]  /*7030*/  IADD3 R102, P4, R98, R22, RZ ;  /* 0x0000001662667210 */ /* 0x000fe40007f9e0ff */
[----:B------:R-:W-:Y:S02]  /*7040*/  IADD3.X R105, R155, R105, R9, P5, P6 ;  /* 0x000000699b697210 */ /* 0x000fe40002fec409 */
[----:B--2---:R-:W-:Y:S02]  /*7050*/  LEA R108, P5, R104, R20, 0x1 ;  /* 0x00000014686c7211 */ /* 0x004fe400078a08ff */
[----:B------:R-:W-:-:S02]  /*7060*/  F2FP.F16.F32.PACK_AB R17, RZ, R17 ;  /* 0x00000011ff11723e */ /* 0x000fc400000000ff */
[----:B------:R-:W-:Y:S02]  /*7070*/  LEA.HI.X R109, R104, R21, R105, 0x1, P5 ;  /* 0x00000015686d7211 */ /* 0x000fe400028f0c69 */
[----:B------:R-:W-:Y:S01]  /*7080*/  IADD3.X R103, R23, R157, R99, P4, !PT ;  /* 0x0000009d17677210 */ /* 0x000fe200027fe463 */
[----:B------:R0:W-:Y:S04]  /*7090*/  @P2 STG.E.U16 desc[UR36][R110.64], R17 ;  /* 0x000000116e002986 */ /* 0x0001e8000c101524 */
[----:B------:R0:W-:Y:S01]  /*70a0*/  STL.64 [R1+0x50], R108 ;  /* 0x0000506c01007387 */ /* 0x0001e20000100a00 */
[----:B------:R-:W-:Y:S05]  /*70b0*/  @!P3 BRA `(.L_x_1246) ;  /* 0x000000000004b947 */ /* 0x000fea0003800000 */
[----:B------:R2:W5:Y:S02]  /*70c0*/  LDG.E.LTC128B.U16 R7, desc[UR36][R108.64+0x10] ;  /* 0x000010246c077981 */ /* 0x000564000c1e1520 */
.L_x_1246:
[----:B------:R-:W-:Y:S05]  /*70d0*/  BSYNC B0 ;  /* 0x0000000000007941 */ /* 0x000fea0003800000 */
.L_x_1245:
        /* <DEDUP_REMOVED lines=16> */
.L_x_1248:
[----:B------:R-:W-:Y:S05]  /*71e0*/  BSYNC B0 ;  /* 0x0000000000007941 */ /* 0x000fea0003800000 */
.L_x_1247:
[----:B0----5:R-:W-:Y:S01]  /*71f0*/  HADD2.F32 R17, -RZ, R7.H0_H0 ;  /* 0x20000007ff117230 */ /* 0x021fe20000004100 */
[----:B------:R-:W-:Y:S01]  /*7200*/  ISETP.GT.AND P3, PT, R3, 0x38, P0 ;  /* 0x000000380300780c */ /* 0x000fe20000764270 */
[----:B------:R-:W-:-:S04]  /*7210*/  IMAD.WIDE.U32 R100, R22, 0x7, R100 ;  /* 0x0000000716647825 */ /* 0x000fc800078e0064 */
[----:B------:R-:W-:Y:S01]  /*7220*/  FMUL R98, R17, R2 ;  /* 0x0000000211627220 */ /* 0x000fe20000400000 */
[----:B------:R-:W-:Y:S01]  /*7230*/  IMAD.IADD R17, R157, 0x1, R101 ;  /* 0x000000019d117824 */ /* 0x000fe200078e0265 */
[----:B------:R-:W-:Y:S01]  /*7240*/  IADD3 R99, P4, R18, R100, RZ ;  /* 0x0000006412637210 */ /* 0x000fe20007f9e0ff */
[----:B---3--:R-:W-:Y:S02]  /*7250*/  IMAD.MOV.U32 R158, RZ, RZ, R110 ;  /* 0x000000ffff9e7224 */ /* 0x008fe400078e006e */
[----:B------:R-:W-:Y:S01]  /*7260*/  FFMA R115, R115, R16, R98 ;  /* 0x0000001073737223 */ /* 0x000fe20000000062 */
[----:B------:R-:W-:Y:S02]  /*7270*/  IMAD.MOV.U32 R159, RZ, RZ, R111 ;  /* 0x000000ffff9f7224 */ /* 0x000fe400078e006f */
[----:B------:R-:W-:Y:S01]  /*7280*/  IMAD.X R101, R17, 0x1, R15, P4 ;  /* 0x0000000111657824 */ /* 0x000fe200020e060f */
[C---:B------:R-:W-:Y:S02]  /*7290*/  LEA R98, P4, R99.reuse, R20, 0x1 ;  /* 0x0000001463627211 */ /* 0x040fe400078808ff */
[----:B------:R-:W-:Y:S01]  /*72a0*/  F2FP.F16.F32.PACK_AB R115, RZ, R115 ;  /* 0x00000073ff73723e */ /* 0x000fe200000000ff */
[----:B------:R0:W-:Y:S01]  /*72b0*/  STL.64 [R1+0x20], R158 ;  /* 0x0000209e01007387 */ /* 0x0001e20000100a00 */
[----:B------:R-:W-:-:S03]  /*72c0*/  LEA.HI.X R99, R99, R21, R101, 0x1, P4 ;  /* 0x0000001563637211 */ /* 0x000fc600020f0c65 */
[----:B------:R0:W-:Y:S04]  /*72d0*/  @P2 STG.E.U16 desc[UR36][R158.64+0x10], R115 ;  /* 0x000010739e002986 */ /* 0x0001e8000c101524 */
[----:B------:R-:W3:Y:S01]  /*72e0*/  @P3 LDG.E.LTC128B.U16 R7, desc[UR36][R98.64] ;  /* 0x0000002462073981 */ /* 0x000ee2000c1e1520 */
[----:B------:R-:W-:Y:S01]  /*72f0*/  IADD3 R100, P2, R100, R22, RZ ;  /* 0x0000001664647210 */ /* 0x000fe20007f5e0ff */
[----:B------:R-:W-:Y:S01]  /*7300*/  IMAD.WIDE.U32 R106, R22, 0x7, R106 ;  /* 0x00000007166a7825 */ /* 0x000fe200078e006a */
[----:B------:R-:W-:Y:S03]  /*7310*/  BSSY B0, `(.L_x_1249) ;  /* 0x0000012000007945 */ /* 0x000fe60003800000 */
[----:B------:R-:W-:Y:S01]  /*7320*/  IMAD.X R101, R17, 0x1, R23, P2 ;  /* 0x0000000111657824 */ /* 0x000fe200010e0617 */
[----:B------:R-:W-:-:S02]  /*7330*/  ISETP.GT.AND P2, PT, R3, 0x39, P0 ;  /* 0x000000390300780c */ /* 0x000fc40000744270 */
[----:B------:R-:W-:Y:S02]  /*7340*/  IADD3 R17, P4, R100, R18, RZ ;  /* 0x0000001264117210 */ /* 0x000fe40007f9e0ff */
[----:B--2---:R-:W-:-:S03]  /*7350*/  IADD3 R108, P5, R106, R22, RZ ;  /* 0x000000166a6c7210 */ /* 0x004fc60007fbe0ff */
[----:B------:R-:W-:Y:S01]  /*7360*/  IMAD.X R112, R101, 0x1, R15, P4 ;  /* 0x0000000165707824 */ /* 0x000fe200020e060f */
[----:B----4-:R-:W-:Y:S01]  /*7370*/  LEA R104, P4, R17, R20, 0x1 ;  /* 0x0000001411687211 */ /* 0x010fe200078808ff */
[----:B---3--:R-:W-:-:S05]  /*7380*/  HADD2.F32 R98, -RZ, R7.H0_H0 ;  /* 0x20000007ff627230 */ /* 0x008fca0000004100 */
[----:B------:R-:W-:-:S04]  /*7390*/  FMUL R98, R98, R2 ;  /* 0x0000000262627220 */ /* 0x000fc80000400000 */
[----:B------:R-:W-:Y:S01]  /*73a0*/  FFMA R105, R116, R16, R98 ;  /* 0x0000001074697223 */ /* 0x000fe20000000062 */
[----:B------:R-:W-:-:S04]  /*73b0*/  IMAD.WIDE.U32 R98, R156, 0xe, R158 ;  /* 0x0000000e9c627825 */ /* 0x000fc800078e009e */
[----:B------:R-:W-:Y:S01]  /*73c0*/  F2FP.F16.F32.PACK_AB R105, RZ, R105 ;  /* 0x00000069ff69723e */ /* 0x000fe200000000ff */
[----:B------:R-:W-:-:S03]  /*73d0*/  IMAD.IADD R99, R4, 0x1, R99 ;  /* 0x0000000104637824 */ /* 0x000fc600078e0263 */
[----:B------:R-:W-:Y:S02]  /*73e0*/  PRMT R113, R105, 0x7610, R113 ;  /* 0x0000761069717816 */ /* 0x000fe40000000071 */
[----:B------:R-:W-:-:S03]  /*73f0*/  LEA.HI.X R105, R17, R21, R112, 0x1, P4 ;  /* 0x0000001511697211 */ /* 0x000fc600020f0c70 */
[----:B------:R0:W-:Y:S01]  /*7400*/  @P3 STG.E.U16 desc[UR36][R98.64], R113 ;  /* 0x0000007162003986 */ /* 0x0001e2000c101524 */
[----:B------:R-:W-:Y:S05]  /*7410*/  @!P2 BRA `(.L_x_1250) ;  /* 0x000000000004a947 */ /* 0x000fea0003800000 */
[----:B------:R2:W5:Y:S02]  /*7420*/  LDG.E.LTC128B.U16 R7, desc[UR36][R104.64] ;  /* 0x0000002468077981 */ /* 0x000564000c1e1520 */
.L_x_1250:
[----:B------:R-:W-:Y:S05]  /*7430*/  BSYNC B0 ;  /* 0x0000000000007941 */ /* 0x000fea0003800000 */
.L_x_1249:
[----:B------:R-:W-:Y:S01]  /*7440*/  IADD3.X R109, R23, R157, R107, P5, !PT ;  /* 0x0000009d176d7210 */ /* 0x000fe20002ffe46b */
[----:B-----5:R-:W-:Y:S01]  /*7450*/  HADD2.F32 R17, -RZ, R7.H0_H0 ;  /* 0x20000007ff117230 */ /* 0x020fe20000004100 */
[----:B------:R-:W-:Y:S01]  /*7460*/  IADD3 R110, P4, R110, R5, RZ ;  /* 0x000000056e6e7210 */ /* 0x000fe20007f9e0ff */
[----:B------:R-:W-:Y:S01]  /*7470*/  IMAD.WIDE.U32 R102, R22, 0x7, R102 ;  /* 0x0000000716667825 */ /* 0x000fe200078e0066 */
[----:B------:R-:W-:Y:S01]  /*7480*/  ISETP.GT.AND P3, PT, R3, 0x38, P1 ;  /* 0x000000380300780c */ /* 0x000fe20000f64270 */
[----:B------:R-:W-:Y:S02]  /*7490*/  BSSY B0, `(.L_x_1251) ;  /* 0x0000011000007945 */ /* 0x000fe40003800000 */
[----:B------:R-:W-:Y:S01]  /*74a0*/  FMUL R17, R17, R2 ;  /* 0x0000000211117220 */ /* 0x000fe20000400000 */
[----:B--2---:R-:W-:-:S04]  /*74b0*/  IMAD.WIDE.U32 R104, R152, R22, R108 ;  /* 0x0000001698687225 */ /* 0x004fc800078e006c */
[----:B------:R-:W-:Y:S01]  /*74c0*/  FFMA R17, R117, R16, R17 ;  /* 0x0000001075117223 */ /* 0x000fe20000000011 */
[----:B------:R-:W-:Y:S01]  /*74d0*/  IMAD.IADD R106, R0, 0x1, R105 ;  /* 0x00000001006a7824 */ /* 0x000fe200078e0269 */
[----:B------:R-:W-:Y:S01]  /*74e0*/  IADD3 R105, P5, P6, R154, R104, R10 ;  /* 0x000000689a697210 */ /* 0x000fe20007ebe00a */
[----:B------:R-:W-:Y:S01]  /*74f0*/  IMAD.X R111, R111, 0x1, R6, P4 ;  /* 0x000000016f6f7824 */ /* 0x000fe200020e0606 */
[----:B------:R-:W-:Y:S02]  /*7500*/  IADD3 R104, P4, R102, R22, RZ ;  /* 0x0000001666687210 */ /* 0x000fe40007f9e0ff */
[----:B------:R-:W-:Y:S02]  /*7510*/  IADD3.X R106, R155, R106, R9, P5, P6 ;  /* 0x0000006a9b6a7210 */ /* 0x000fe40002fec409 */
[----:B------:R-:W-:Y:S02]  /*7520*/  LEA R112, P5, R105, R20, 0x1 ;  /* 0x0000001469707211 */ /* 0x000fe400078a08ff */
[----:B------:R-:W-:-:S02]  /*7530*/  F2FP.F16.F32.PACK_AB R17, RZ, R17 ;  /* 0x00000011ff11723e */ /* 0x000fc400000000ff */
[----:B0-----:R-:W-:Y:S02]  /*7540*/  LEA.HI.X R113, R105, R21, R106, 0x1, P5 ;  /* 0x0000001569717211 */ /* 0x001fe400028f0c6a */
[----:B------:R-:W-:Y:S01]  /*7550*/  IADD3.X R105, R23, R157, R103, P4, !PT ;  /* 0x0000009d17697210 */ /* 0x000fe200027fe467 */
[----:B------:R0:W-:Y:S04]  /*7560*/  @P2 STG.E.U16 desc[UR36][R110.64], R17 ;  /* 0x000000116e002986 */ /* 0x0001e8000c101524 */
[----:B------:R0:W-:Y:S01]  /*7570*/  STL.64 [R1+0x40], R112 ;  /* 0x0000407001007387 */ /* 0x0001e20000100a00 */
[----:B------:R-:W-:Y:S05]  /*7580*/  @!P3 BRA `(.L_x_1252) ;  /* 0x000000000004b947 */ /* 0x000fea0003800000 */
[----:B------:R2:W5:Y:S02]  /*7590*/  LDG.E.LTC128B.U16 R7, desc[UR36][R112.64+0x10] ;  /* 0x0000102470077981 */ /* 0x000564000c1e1520 */
.L_x_1252:
[----:B------:R-:W-:Y:S05]  /*75a0*/  BSYNC B0 ;  /* 0x0000000000007941 */ /* 0x000fea0003800000 */
.L_x_1251:
        /* <DEDUP_REMOVED lines=16> */
.L_x_1254:
[----:B------:R-:W-:Y:S05]  /*76b0*/  BSYNC B0 ;  /* 0x0000000000007941 */ /* 0x000fea0003800000 */
.L_x_1253:
[----:B0----5:R-:W-:Y:S01]  /*76c0*/  HADD2.F32 R17, -RZ, R7.H0_H0 ;  /* 0x20000007ff117230 */ /* 0x021fe20000004100 */
[----:B------:R-:W-:Y:S01]  /*76d0*/  ISETP.GT.AND P3, PT, R3, 0x40, P0 ;  /* 0x000000400300780c */ /* 0x000fe20000764270 */
[----:B------:R-:W-:-:S04]  /*76e0*/  IMAD.WIDE.U32 R100, R22, 0x7, R100 ;  /* 0x0000000716647825 */ /* 0x000fc800078e0064 */
[----:B------:R-:W-:Y:S01]  /*76f0*/  FMUL R102, R17, R2 ;  /* 0x0000000211667220 */ /* 0x000fe20000400000 */
[----:B------:R-:W-:Y:S01]  /*7700*/  IMAD.IADD R17, R157, 0x1, R101 ;  /* 0x000000019d117824 */ /* 0x000fe200078e0265 */
[----:B------:R-:W-:Y:S01]  /*7710*/  IADD3 R101, P4, R18, R100, RZ ;  /* 0x0000006412657210 */ /* 0x000fe20007f9e0ff */
[----:B------:R-:W-:Y:S02]  /*7720*/  IMAD.MOV.U32 R116, RZ, RZ, R110 ;  /* 0x000000ffff747224 */ /* 0x000fe400078e006e */
        /* <DEDUP_REMOVED lines=8> */
[----:B------:R4:W3:Y:S01]  /*77b0*/  @P3 LDG.E.LTC128B.U16 R7, desc[UR36][R102.64] ;  /* 0x0000002466073981 */ /* 0x0008e2000c1e1520 */
[----:B------:R-:W-:Y:S01]  /*77c0*/  IMAD.WIDE.U32 R108, R22, 0x7, R108 ;  /* 0x00000007166c7825 */ /* 0x000fe200078e006c */
[----:B------:R-:W-:Y:S02]  /*77d0*/  BSSY B0, `(.L_x_1255) ;  /* 0x0000013000007945 */ /* 0x000fe40003800000 */
[-C--:B--2---:R-:W-:Y:S02]  /*77e0*/  IADD3 R112, P5, R108, R22.reuse, RZ ;  /* 0x000000166c707210 */ /* 0x084fe40007fbe0ff */
[----:B----4-:R-:W-:-:S05]  /*77f0*/  IADD3 R102, P2, R100, R22, RZ ;  /* 0x0000001664667210 */ /* 0x010fca0007f5e0ff */
[----:B------:R-:W-:Y:S01]  /*7800*/  IMAD.X R103, R17, 0x1, R23, P2 ;  /* 0x0000000111677824 */ /* 0x000fe200010e0617 */
[----:B------:R-:W-:Y:S02]  /*7810*/  ISETP.GT.AND P2, PT, R3, 0x41, P0 ;  /* 0x000000410300780c */ /* 0x000fe40000744270 */
[----:B------:R-:W-:-:S05]  /*7820*/  IADD3 R17, P4, R102, R18, RZ ;  /* 0x0000001266117210 */ /* 0x000fca0007f9e0ff */
[----:B------:R-:W-:Y:S01]  /*7830*/  IMAD.X R114, R103, 0x1, R15, P4 ;  /* 0x0000000167727824 */ /* 0x000fe200020e060f */
[----:B---3--:R-:W-:Y:S01]  /*7840*/  LEA R106, P4, R17, R20, 0x1 ;  /* 0x00000014116a7211 */ /* 0x008fe200078808ff */
[----:B------:R-:W-:-:S05]  /*7850*/  HADD2.F32 R101, -RZ, R7.H0_H0 ;  /* 0x20000007ff657230 */ /* 0x000fca0000004100 */
        /* <DEDUP_REMOVED lines=10> */
.L_x_1256:
[----:B------:R-:W-:Y:S05]  /*7900*/  BSYNC B0 ;  /* 0x0000000000007941 */ /* 0x000fea0003800000 */
.L_x_1255:
        /* <DEDUP_REMOVED lines=11> */
[----:B0-----:R-:W-:Y:S01]  /*79c0*/  IMAD.X R115, R111, 0x1, R6, P4 ;  /* 0x000000016f737824 */ /* 0x001fe200020e0606 */
[----:B------:R-:W-:Y:S02]  /*79d0*/  IADD3 R108, P4, R104, R22, RZ ;  /* 0x00000016686c7210 */ /* 0x000fe40007f9e0ff */
[----:B------:R-:W-:Y:S02]  /*79e0*/  IADD3.X R107, R155, R107, R9, P5, P6 ;  /* 0x0000006b9b6b7210 */ /* 0x000fe40002fec409 */
[----:B------:R-:W-:Y:S02]  /*79f0*/  LEA R116, P5, R106, R20, 0x1 ;  /* 0x000000146a747211 */ /* 0x000fe400078a08ff */
[----:B------:R-:W-:-:S02]  /*7a00*/  F2FP.F16.F32.PACK_AB R17, RZ, R17 ;  /* 0x00000011ff11723e */ /* 0x000fc400000000ff */
[----:B------:R-:W-:Y:S02]  /*7a10*/  LEA.HI.X R117, R106, R21, R107, 0x1, P5 ;  /* 0x000000156a757211 */ /* 0x000fe400028f0c6b */
[----:B------:R-:W-:Y:S01]  /*7a20*/  IADD3.X R109, R23, R157, R105, P4, !PT ;  /* 0x0000009d176d7210 */ /* 0x000fe200027fe469 */
[----:B------:R0:W-:Y:S04]  /*7a30*/  @P2 STG.E.U16 desc[UR36][R114.64], R17 ;  /* 0x0000001172002986 */ /* 0x0001e8000c101524 */
[----:B------:R0:W-:Y:S01]  /*7a40*/  STL.64 [R1+0x30], R116 ;  /* 0x0000307401007387 */ /* 0x0001e20000100a00 */
[----:B------:R-:W-:Y:S05]  /*7a50*/  @!P3 BRA `(.L_x_1258) ;  /* 0x000000000004b947 */ /* 0x000fea0003800000 */
[----:B------:R2:W5:Y:S02]  /*7a60*/  LDG.E.LTC128B.U16 R7, desc[UR36][R116.64+0x10] ;  /* 0x0000102474077981 */ /* 0x000564000c1e1520 */
.L_x_1258:
[----:B------:R-:W-:Y:S05]  /*7a70*/  BSYNC B0 ;  /* 0x0000000000007941 */ /* 0x000fea0003800000 */
.L_x_1257:
[----:B-----5:R-:W-:Y:S01]  /*7a80*/  HADD2.F32 R106, -RZ, R7.H0_H0 ;  /* 0x20000007ff6a7230 */ /* 0x020fe20000004100 */
[----:B------:R-:W-:Y:S01]  /*7a90*/  BSSY B0, `(.L_x_1259) ;  /* 0x000000f000007945 */ /* 0x000fe20003800000 */
[----:B------:R-:W-:-:S04]  /*7aa0*/  IMAD.WIDE.U32 R104, R152, R22, R108 ;  /* 0x0000001698687225 */ /* 0x000fc800078e006c */
[----:B------:R-:W-:Y:S01]  /*7ab0*/  FMUL R106, R106, R2 ;  /* 0x000000026a6a7220 */ /* 0x000fe20000400000 */
[----:B0-----:R-:W-:Y:S01]  /*7ac0*/  IMAD.IADD R17, R0, 0x1, R105 ;  /* 0x0000000100117824 */ /* 0x001fe200078e0269 */
        /* <DEDUP_REMOVED lines=11> */
.L_x_1260:
[----:B------:R-:W-:Y:S05]  /*7b80*/  BSYNC B0 ;  /* 0x0000000000007941 */ /* 0x000fea0003800000 */
.L_x_1259:
[----:B-----5:R-:W-:Y:S01]  /*7b90*/  HADD2.F32 R17, -RZ, R7.H0_H0 ;  /* 0x20000007ff117230 */ /* 0x020fe20000004100 */
[----:B------:R-:W-:Y:S01]  /*7ba0*/  ISETP.GT.AND P3, PT, R3, 0x48, P0 ;  /* 0x000000480300780c */ /* 0x000fe20000764270 */
[----:B------:R-:W-:-:S04]  /*7bb0*/  IMAD.WIDE.U32 R102, R22, 0x7, R102 ;  /* 0x0000000716667825 */ /* 0x000fc800078e0066 */
[----:B------:R-:W-:Y:S01]  /*7bc0*/  FMUL R104, R17, R2 ;  /* 0x0000000211687220 */ /* 0x000fe20000400000 */
[----:B0-----:R-:W-:Y:S01]  /*7bd0*/  IMAD.IADD R106, R157, 0x1, R103 ;  /* 0x000000019d6a7824 */ /* 0x001fe200078e0267 */
[----:B------:R-:W-:Y:S01]  /*7be0*/  IADD3 R17, P4, R18, R102, RZ ;  /* 0x0000006612117210 */ /* 0x000fe20007f9e0ff */
[----:B-1----:R-:W-:Y:S02]  /*7bf0*/  IMAD.MOV.U32 R160, RZ, RZ, R114 ;  /* 0x000000ffffa07224 */ /* 0x002fe400078e0072 */
[----:B------:R-:W-:Y:S01]  /*7c00*/  FFMA R103, R123, R16, R104 ;  /* 0x000000107b677223 */ /* 0x000fe20000000068 */
[----:B------:R-:W-:Y:S02]  /*7c10*/  IMAD.MOV.U32 R161, RZ, RZ, R115 ;  /* 0x000000ffffa17224 */ /* 0x000fe400078e0073 */
[----:B------:R-:W-:Y:S01]  /*7c20*/  IMAD.X R105, R106, 0x1, R15, P4 ;  /* 0x000000016a697824 */ /* 0x000fe200020e060f */
[----:B------:R-:W-:Y:S02]  /*7c30*/  LEA R104, P4, R17, R20, 0x1 ;  /* 0x0000001411687211 */ /* 0x000fe400078808ff */
[----:B------:R-:W-:-:S02]  /*7c40*/  F2FP.F16.F32.PACK_AB R103, RZ, R103 ;  /* 0x00000067ff67723e */ /* 0x000fc400000000ff */
[----:B------:R-:W-:-:S03]  /*7c50*/  LEA.HI.X R105, R17, R21, R105, 0x1, P4 ;  /* 0x0000001511697211 */ /* 0x000fc600020f0c69 */
[----:B------:R0:W-:Y:S04]  /*7c60*/  @P2 STG.E.U16 desc[UR36][R160.64+0x10], R103 ;  /* 0x00001067a0002986 */ /* 0x0001e8000c101524 */
[----:B------:R1:W4:Y:S01]  /*7c70*/  @P3 LDG.E.LTC128B.U16 R7, desc[UR36][R104.64] ;  /* 0x0000002468073981 */ /* 0x000322000c1e1520 */
[----:B------:R-:W-:Y:S01]  /*7c80*/  IMAD.WIDE.U32 R112, R22, 0x7, R112 ;  /* 0x0000000716707825 */ /* 0x000fe200078e0070 */
[----:B------:R-:W-:Y:S02]  /*7c90*/  BSSY B0, `(.L_x_1261) ;  /* 0x0000013000007945 */ /* 0x000fe40003800000 */
[-C--:B---3--:R-:W-:Y:S02]  /*7ca0*/  IADD3 R110, P5, R112, R22.reuse, RZ ;  /* 0x00000016706e7210 */ /* 0x088fe40007fbe0ff */
[----:B-1----:R-:W-:Y:S01]  /*7cb0*/  IADD3 R104, P2, R102, R22, RZ ;  /* 0x0000001666687210 */ /* 0x002fe20007f5e0ff */
[----:B0-----:R-:W-:-:S04]  /*7cc0*/  IMAD.WIDE.U32 R102, R156, 0xe, R160 ;  /* 0x0000000e9c667825 */ /* 0x001fc800078e00a0 */
[----:B------:R-:W-:Y:S02]  /*7cd0*/  IMAD.IADD R103, R4, 0x1, R103 ;  /* 0x0000000104677824 */ /* 0x000fe400078e0267 */
[----:B------:R-:W-:Y:S01]  /*7ce0*/  IMAD.X R105, R106, 0x1, R23, P2 ;  /* 0x000000016a697824 */ /* 0x000fe200010e0617 */
[----:B------:R-:W-:Y:S01]  /*7cf0*/  ISETP.GT.AND P2, PT, R3, 0x49, P0 ;  /* 0x000000490300780c */ /* 0x000fe20000744270 */
[----:B----4-:R-:W-:-:S05]  /*7d00*/  HADD2.F32 R17, -RZ, R7.H0_H0 ;  /* 0x20000007ff117230 */ /* 0x010fca0000004100 */
[----:B------:R-:W-:-:S04]  /*7d10*/  FMUL R17, R17, R2 ;  /* 0x0000000211117220 */ /* 0x000fc80000400000 */
[----:B------:R-:W-:Y:S01]  /*7d20*/  FFMA R107, R124, R16, R17 ;  /* 0x000000107c6b7223 */ /* 0x000fe20000000011 */
[----:B------:R-:W-:-:S04]  /*7d30*/  IADD3 R17, P4, R104, R18, RZ ;  /* 0x0000001268117210 */ /* 0x000fc80007f9e0ff */
[----:B------:R-:W-:Y:S01]  /*7d40*/  F2FP.F16.F32.PACK_AB R107, RZ, R107 ;  /* 0x0000006bff6b723e */ /* 0x000fe200000000ff */
[----:B--2---:R-:W-:Y:S01]  /*7d50*/  IMAD.X R116, R105, 0x1, R15, P4 ;  /* 0x0000000169747824 */ /* 0x004fe200020e060f */
[----:B------:R-:W-:Y:S02]  /*7d60*/  LEA R106, P4, R17, R20, 0x1 ;  /* 0x00000014116a7211 */ /* 0x000fe400078808ff */
[----:B------:R-:W-:Y:S02]  /*7d70*/  PRMT R117, R107, 0x7610, R117 ;  /* 0x000076106b757816 */ /* 0x000fe40000000075 */
[----:B------:R-:W-:-:S03]  /*7d80*/  LEA.HI.X R107, R17, R21, R116, 0x1, P4 ;  /* 0x00000015116b7211 */ /* 0x000fc600020f0c74 */
[----:B------:R0:W-:Y:S01]  /*7d90*/  @P3 STG.E.U16 desc[UR36][R102.64], R117 ;  /* 0x0000007566003986 */ /* 0x0001e2000c101524 */
[----:B------:R-:W-:Y:S05]  /*7da0*/  @!P2 BRA `(.L_x_1262) ;  /* 0x000000000004a947 */ /* 0x000fea0003800000 */
[----:B------:R1:W5:Y:S02]  /*7db0*/  LDG.E.LTC128B.U16 R7, desc[UR36][R106.64] ;  /* 0x000000246a077981 */ /* 0x000364000c1e1520 */
.L_x_1262:
[----:B------:R-:W-:Y:S05]  /*7dc0*/  BSYNC B0 ;  /* 0x0000000000007941 */ /* 0x000fea0003800000 */
.L_x_1261:
[----:B------:R-:W-:Y:S01]  /*7dd0*/  IADD3.X R111, R23, R157, R113, P5, !PT ;  /* 0x0000009d176f7210 */ /* 0x000fe20002ffe471 */
[----:B-----5:R-:W-:Y:S01]  /*7de0*/  HADD2.F32 R112, -RZ, R7.H0_H0 ;  /* 0x20000007ff707230 */ /* 0x020fe20000004100 */
[----:B------:R-:W-:Y:S01]  /*7df0*/  ISETP.GT.AND P3, PT, R3, 0x48, P1 ;  /* 0x000000480300780c */ /* 0x000fe20000f64270 */
[----:B------:R-:W-:Y:S01]  /*7e00*/  IMAD.WIDE.U32 R108, R22, 0x7, R108 ;  /* 0x00000007166c7825 */ /* 0x000fe200078e006c */
[----:B------:R-:W-:Y:S03]  /*7e10*/  BSSY B0, `(.L_x_1263) ;  /* 0x0000011000007945 */ /* 0x000fe60003800000 */
[----:B------:R-:W-:Y:S01]  /*7e20*/  FMUL R112, R112, R2 ;  /* 0x0000000270707220 */ /* 0x000fe20000400000 */
[----:B-1----:R-:W-:-:S04]  /*7e30*/  IMAD.WIDE.U32 R106, R152, R22, R110 ;  /* 0x00000016986a7225 */ /* 0x002fc800078e006e */
[----:B------:R-:W-:Y:S01]  /*7e40*/  FFMA R112, R125, R16, R112 ;  /* 0x000000107d707223 */ /* 0x000fe20000000070 */
[----:B------:R-:W-:Y:S01]  /*7e50*/  IMAD.IADD R113, R0, 0x1, R107 ;  /* 0x0000000100717824 */ /* 0x000fe200078e026b */
[----:B------:R-:W-:Y:S02]  /*7e60*/  IADD3 R17, P5, P6, R154, R106, R10 ;  /* 0x0000006a9a117210 */ /* 0x000fe40007ebe00a */
[----:B------:R-:W-:Y:S02]  /*7e70*/  IADD3 R106, P4, R114, R5, RZ ;  /* 0x00000005726a7210 */ /* 0x000fe40007f9e0ff */
[----:B------:R-:W-:Y:S02]  /*7e80*/  F2FP.F16.F32.PACK_AB R112, RZ, R112 ;  /* 0x00000070ff70723e */ /* 0x000fe400000000ff */
[----:B------:R-:W-:Y:S01]  /*7e90*/  IADD3.X R113, R155, R113, R9, P5, P6 ;  /* 0x000000719b717210 */ /* 0x000fe20002fec409 */
[----:B------:R-:W-:Y:S01]  /*7ea0*/  IMAD.X R107, R115, 0x1, R6, P4 ;  /* 0x00000001736b7824 */ /* 0x000fe200020e0606 */
[----:B------:R-:W-:-:S02]  /*7eb0*/  LEA R164, P5, R17, R20, 0x1 ;  /* 0x0000001411a47211 */ /* 0x000fc400078a08ff */
[----:B------:R-:W-:Y:S02]  /*7ec0*/  IADD3 R108, P4, R108, R22, RZ ;  /* 0x000000166c6c7210 */ /* 0x000fe40007f9e0ff */
[----:B------:R1:W-:Y:S01]  /*7ed0*/  @P2 STG.E.U16 desc[UR36][R106.64], R112 ;  /* 0x000000706a002986 */ /* 0x0003e2000c101524 */
[----:B------:R-:W-:Y:S02]  /*7ee0*/  LEA.HI.X R165, R17, R21, R113, 0x1, P5 ;  /* 0x0000001511a57211 */ /* 0x000fe400028f0c71 */
[----:B------:R-:W-:Y:S01]  /*7ef0*/  IADD3.X R109, R23, R157, R109, P4, !PT ;  /* 0x0000009d176d7210 */ /* 0x000fe200027fe46d */
[----:B------:R-:W-:Y:S07]  /*7f00*/  @!P3 BRA `(.L_x_1264) ;  /* 0x000000000004b947 */ /* 0x000fee0003800000 */
[----:B------:R2:W5:Y:S02]  /*7f10*/  LDG.E.LTC128B.U16 R7, desc[UR36][R164.64+0x10] ;  /* 0x00001024a4077981 */ /* 0x000564000c1e1520 */
.L_x_1264:
[----:B------:R-:W-:Y:S05]  /*7f20*/  BSYNC B0 ;  /* 0x0000000000007941 */ /* 0x000fea0003800000 */
.L_x_1263:
[----:B-----5:R-:W-:Y:S01]  /*7f30*/  HADD2.F32 R17, -RZ, R7.H0_H0 ;  /* 0x20000007ff117230 */ /* 0x020fe20000004100 */
[----:B------:R-:W-:Y:S01]  /*7f40*/  BSSY B0, `(.L_x_1265) ;  /* 0x000000e000007945 */ /* 0x000fe20003800000 */
[----:B-1----:R-:W-:-:S04]  /*7f50*/  IMAD.WIDE.U32 R112, R152, R22, R108 ;  /* 0x0000001698707225 */ /* 0x002fc800078e006c */
[----:B------:R-:W-:Y:S01]  /*7f60*/  FMUL R17, R17, R2 ;  /* 0x0000000211117220 */ /* 0x000fe20000400000 */
[----:B------:R-:W-:Y:S01]  /*7f70*/  IMAD.IADD R113, R0, 0x1, R113 ;  /* 0x0000000100717824 */ /* 0x000fe200078e0271 */
[----:B------:R-:W-:Y:S02]  /*7f80*/  IADD3 R112, P2, P4, R154, R112, R10 ;  /* 0x000000709a707210 */ /* 0x000fe40007c5e00a */
[----:B------:R-:W-:Y:S02]  /*7f90*/  FFMA R17, R126, R16, R17 ;  /* 0x000000107e117223 */ /* 0x000fe40000000011 */
[----:B------:R-:W-:Y:S02]  /*7fa0*/  IADD3.X R113, R155, R113, R9, P2, P4 ;  /* 0x000000719b717210 */ /* 0x000fe400017e8409 */
[----:B------:R-:W-:Y:S02]  /*7fb0*/  ISETP.GT.AND P2, PT, R3, 0x49, P1 ;  /* 0x000000490300780c */ /* 0x000fe40000f44270 */
[----:B------:R-:W-:-:S02]  /*7fc0*/  F2FP.F16.F32.PACK_AB R17, RZ, R17 ;  /* 0x00000011ff11723e */ /* 0x000fc400000000ff */
[----:B------:R-:W-:-:S03]  /*7fd0*/  LEA R162, P4, R112, R20, 0x1 ;  /* 0x0000001470a27211 */ /* 0x000fc600078808ff */
[----:B------:R1:W-:Y:S01]  /*7fe0*/  @P3 STG.E.U16 desc[UR36][R102.64+0x10], R17 ;  /* 0x0000101166003986 */ /* 0x0003e2000c101524 */
[----:B------:R-:W-:-:S05]  /*7ff0*/  LEA.HI.X R163, R112, R21, R113, 0x1, P4 ;  /* 0x0000001570a37211 */ /* 0x000fca00020f0c71 */
[----:B------:R-:W-:Y:S05]  /*8000*/  @!P2 BRA `(.L_x_1266) ;  /* 0x000000000004a947 */ /* 0x000fea0003800000 */
[----:B------:R3:W5:Y:S02]  /*8010*/  LDG.E.LTC128B.U16 R7, desc[UR36][R162.64+0x10] ;  /* 0x00001024a2077981 */ /* 0x000764000c1e1520 */
.L_x_1266:
[----:B------:R-:W-:Y:S05]  /*8020*/  BSYNC B0 ;  /* 0x0000000000007941 */ /* 0x000fea0003800000 */
.L_x_1265:
[----:B-----5:R-:W-:Y:S01]  /*8030*/  HADD2.F32 R112, -RZ, R7.H0_H0 ;  /* 0x20000007ff707230 */ /* 0x020fe20000004100 */
[----:B------:R-:W-:Y:S01]  /*8040*/  ISETP.GT.AND P3, PT, R3, 0x50, P0 ;  /* 0x000000500300780c */ /* 0x000fe20000764270 */
[----:B------:R-:W-:-:S04]  /*8050*/  IMAD.WIDE.U32 R104, R22, 0x7, R104 ;  /* 0x0000000716687825 */ /* 0x000fc800078e0068 */
[----:B------:R-:W-:Y:S01]  /*8060*/  FMUL R112, R112, R2 ;  /* 0x0000000270707220 */ /* 0x000fe20000400000 */
[----:B------:R-:W-:Y:S01]  /*8070*/  IMAD.IADD R114, R157, 0x1, R105 ;  /* 0x000000019d727824 */ /* 0x000fe200078e0269 */
[----:B-1----:R-:W-:Y:S02]  /*8080*/  IADD3 R17, P4, R18, R104, RZ ;  /* 0x0000006812117210 */ /* 0x002fe40007f9e0ff */
[----:B------:R-:W-:-:S03]  /*8090*/  FFMA R105, R127, R16, R112 ;  /* 0x000000107f697223 */ /* 0x000fc60000000070 */
[----:B------:R-:W-:Y:S01]  /*80a0*/  IMAD.X R113, R114, 0x1, R15, P4 ;  /* 0x0000000172717824 */ /* 0x000fe200020e060f */
[C---:B------:R-:W-:Y:S02]  /*80b0*/  LEA R112, P4, R17.reuse, R20, 0x1 ;  /* 0x0000001411707211 */ /* 0x040fe400078808ff */
[----:B------:R-:W-:Y:S02]  /*80c0*/  F2FP.F16.F32.PACK_AB R105, RZ, R105 ;  /* 0x00000069ff69723e */ /* 0x000fe400000000ff */
[----:B------:R-:W-:-:S03]  /*80d0*/  LEA.HI.X R113, R17, R21, R113, 0x1, P4 ;  /* 0x0000001511717211 */ /* 0x000fc600020f0c71 */
[----:B------:R1:W-:Y:S04]  /*80e0*/  @P2 STG.E.U16 desc[UR36][R106.64+0x10], R105 ;  /* 0x000010696a002986 */ /* 0x0003e8000c101524 */
[----:B------:R-:W4:Y:S01]  /*80f0*/  @P3 LDG.E.LTC128B.U16 R7, desc[UR36][R112.64] ;  /* 0x0000002470073981 */ /* 0x000f22000c1e1520 */
[----:B------:R-:W-:Y:S01]  /*8100*/  IADD3 R120, P2, R104, R22, RZ ;  /* 0x0000001668787210 */ /* 0x000fe20007f5e0ff */
[----:B------:R-:W-:Y:S01]  /*8110*/  BSSY B0, `(.L_x_1267) ;  /* 0x0000012000007945 */ /* 0x000fe20003800000 */
[----:B------:R-:W-:-:S04]  /*8120*/  IMAD.WIDE.U32 R110, R22, 0x7, R110 ;  /* 0x00000007166e7825 */ /* 0x000fc800078e006e */
[----:B------:R-:W-:Y:S01]  /*8130*/  IMAD.X R121, R114, 0x1, R23, P2 ;  /* 0x0000000172797824 */ /* 0x000fe200010e0617 */
[----:B------:R-:W-:Y:S01]  /*8140*/  ISETP.GT.AND P2, PT, R3, 0x51, P0 ;  /* 0x000000510300780c */ /* 0x000fe20000744270 */
[----:B-1----:R-:W-:-:S04]  /*8150*/  IMAD.WIDE.U32 R104, R156, 0xe, R106 ;  /* 0x0000000e9c687825 */ /* 0x002fc800078e006a */
[----:B------:R-:W-:Y:S02]  /*8160*/  IMAD.IADD R105, R4, 0x1, R105 ;  /* 0x0000000104697824 */ /* 0x000fe400078e0269 */
[----:B----4-:R-:W-:-:S05]  /*8170*/  HADD2.F32 R17, -RZ, R7.H0_H0 ;  /* 0x20000007ff117230 */ /* 0x010fca0000004100 */
[----:B------:R-:W-:-:S04]  /*8180*/  FMUL R17, R17, R2 ;  /* 0x0000000211117220 */ /* 0x000fc80000400000 */
[----:B------:R-:W-:Y:S01]  /*8190*/  FFMA R112, R128, R16, R17 ;  /* 0x0000001080707223 */ /* 0x000fe20000000011 */
[----:B------:R-:W-:-:S04]  /*81a0*/  IADD3 R17, P4, R120, R18, RZ ;  /* 0x0000001278117210 */ /* 0x000fc80007f9e0ff */
[----:B------:R-:W-:Y:S01]  /*81b0*/  F2FP.F16.F32.PACK_AB R112, RZ, R112 ;  /* 0x00000070ff70723e */ /* 0x000fe200000000ff */
[----:B------:R-:W-:-:S03]  /*81c0*/  IMAD.X R113, R121, 0x1, R15, P4 ;  /* 0x0000000179717824 */ /* 0x000fc600020e060f */
[----:B------:R-:W-:Y:S02]  /*81d0*/  PRMT R114, R112, 0x7610, R114 ;  /* 0x0000761070727816 */ /* 0x000fe40000000072 */
[----:B------:R-:W-:-:S03]  /*81e0*/  LEA R112, P4, R17, R20, 0x1 ;  /* 0x0000001411707211 */ /* 0x000fc600078808ff */
[----:B------:R1:W-:Y:S01]  /*81f0*/  @P3 STG.E.U16 desc[UR36][R104.64], R114 ;  /* 0x0000007268003986 */ /* 0x0003e2000c101524 */
[----:B------:R-:W-:Y:S01]  /*8200*/  LEA.HI.X R113, R17, R21, R113, 0x1, P4 ;  /* 0x0000001511717211 */ /* 0x000fe200020f0c71 */
[----:B------:R-:W-:Y:S08]  /*8210*/  @!P2 BRA `(.L_x_1268) ;  /* 0x000000000004a947 */ /* 0x000ff00003800000 */
[----:B------:R4:W5:Y:S02]  /*8220*/  LDG.E.LTC128B.U16 R7, desc[UR36][R112.64] ;  /* 0x0000002470077981 */ /* 0x000964000c1e1520 */
.L_x_1268:
[----:B------:R-:W-:Y:S05]  /*8230*/  BSYNC B0 ;  /* 0x0000000000007941 */ /* 0x000fea0003800000 */
.L_x_1267:
[----:B-----5:R-:W-:Y:S01]  /*8240*/  HADD2.F32 R17, -RZ, R7.H0_H0 ;  /* 0x20000007ff117230 */ /* 0x020fe20000004100 */
[----:B------:R-:W-:Y:S01]  /*8250*/  IADD3 R118, P3, R110, R22, RZ ;  /* 0x000000166e767210 */ /* 0x000fe20007f7e0ff */
[----:B------:R-:W-:Y:S01]  /*8260*/  IMAD.WIDE.U32 R108, R22, 0x7, R108 ;  /* 0x00000007166c7825 */ /* 0x000fe200078e006c */
[----:B------:R-:W-:Y:S03]  /*8270*/  BSSY B0, `(.L_x_1269) ;  /* 0x0000014000007945 */ /* 0x000fe60003800000 */
[----:B------:R-:W-:Y:S01]  /*8280*/  FMUL R17, R17, R2 ;  /* 0x0000000211117220 */ /* 0x000fe20000400000 */
[----:B------:R-:W-:Y:S02]  /*8290*/  IADD3.X R119, R23, R157, R111, P3, !PT ;  /* 0x0000009d17777210 */ /* 0x000fe40001ffe46f */
[----:B-1----:R-:W-:Y:S01]  /*82a0*/  IADD3 R114, P3, R106, R5, RZ ;  /* 0x000000056a727210 */ /* 0x002fe20007f7e0ff */
[----:B------:R-:W-:Y:S01]  /*82b0*/  FFMA R17, R129, R16, R17 ;  /* 0x0000001081117223 */ /* 0x000fe20000000011 */
[----:B------:R-:W-:-:S04]  /*82c0*/  IMAD.WIDE.U32 R110, R152, R22, R118 ;  /* 0x00000016986e7225 */ /* 0x000fc800078e0076 */
[----:B------:R-:W-:Y:S01]  /*82d0*/  F2FP.F16.F32.PACK_AB R17, RZ, R17 ;  /* 0x00000011ff11723e */ /* 0x000fe200000000ff */
[----:B------:R-:W-:-:S03]  /*82e0*/  IMAD.X R115, R107, 0x1, R6, P3 ;  /* 0x000000016b737824 */ /* 0x000fc600018e0606 */
[----:B----4-:R-:W-:Y:S01]  /*82f0*/  PRMT R112, R17, 0x7610, R112 ;  /* 0x0000761011707816 */ /* 0x010fe20000000070 */
[----:B------:R-:W-:Y:S01]  /*8300*/  IMAD.IADD R17, R0, 0x1, R111 ;  /* 0x0000000100117824 */ /* 0x000fe200078e026f */
[----:B------:R-:W-:-:S03]  /*8310*/  IADD3 R111, P3, P4, R154, R110, R10 ;  /* 0x0000006e9a6f7210 */ /* 0x000fc60007c7e00a */
[----:B------:R1:W-:Y:S01]  /*8320*/  @P2 STG.E.U16 desc[UR36][R114.64], R112 ;  /* 0x0000007072002986 */ /* 0x0003e2000c101524 */
[----:B------:R-:W-:Y:S02]  /*8330*/  ISETP.GT.AND P2, PT, R3, 0x50, P1 ;  /* 0x000000500300780c */ /* 0x000fe40000f44270 */
[----:B------:R-:W-:Y:S02]  /*8340*/  IADD3.X R17, R155, R17, R9, P3, P4 ;  /* 0x000000119b117210 */ /* 0x000fe40001fe8409 */
[----:B------:R-:W-:-:S04]  /*8350*/  LEA R110, P3, R111, R20, 0x1 ;  /* 0x000000146f6e7211 */ /* 0x000fc800078608ff */
[----:B------:R-:W-:Y:S02]  /*8360*/  LEA.HI.X R111, R111, R21, R17, 0x1, P3 ;  /* 0x000000156f6f7211 */ /* 0x000fe400018f0c11 */
[----:B------:R-:W-:-:S04]  /*8370*/  IADD3 R116, P3, R108, R22, RZ ;  /* 0x000000166c747210 */ /* 0x000fc80007f7e0ff */
[----:B0-----:R-:W-:Y:S01]  /*8380*/  IADD3.X R117, R23, R157, R109, P3, !PT ;  /* 0x0000009d17757210 */ /* 0x001fe20001ffe46d */
[----:B-1----:R-:W-:Y:S08]  /*8390*/  @!P2 BRA `(.L_x_1270) ;  /* 0x000000000004a947 */ /* 0x002ff00003800000 */
[----:B------:R0:W5:Y:S02]  /*83a0*/  LDG.E.LTC128B.U16 R7, desc[UR36][R110.64+0x10] ;  /* 0x000010246e077981 */ /* 0x000164000c1e1520 */
.L_x_1270:
[----:B------:R-:W-:Y:S05]  /*83b0*/  BSYNC B0 ;  /* 0x0000000000007941 */ /* 0x000fea0003800000 */
.L_x_1269:
        /* <DEDUP_REMOVED lines=15> */
.L_x_1272:
[----:B------:R-:W-:Y:S05]  /*84b0*/  BSYNC B0 ;  /* 0x0000000000007941 */ /* 0x000fea0003800000 */
.L_x_1271:
[----:B-1---5:R-:W-:Y:S01]  /*84c0*/  HADD2.F32 R17, -RZ, R7.H0_H0 ;  /* 0x20000007ff117230 */ /* 0x022fe20000004100 */
[----:B------:R-:W-:Y:S01]  /*84d0*/  ISETP.GT.AND P2, PT, R3, 0x58, P0 ;  /* 0x000000580300780c */ /* 0x000fe20000744270 */
[----:B------:R-:W-:-:S04]  /*84e0*/  IMAD.WIDE.U32 R120, R22, 0x7, R120 ;  /* 0x0000000716787825 */ /* 0x000fc800078e0078 */
[----:B------:R-:W-:Y:S01]  /*84f0*/  FMUL R17, R17, R2 ;  /* 0x0000000211117220 */ /* 0x000fe20000400000 */
[----:B------:R-:W-:-:S03]  /*8500*/  IMAD.IADD R121, R157, 0x1, R121 ;  /* 0x000000019d797824 */ /* 0x000fc600078e0279 */
[----:B------:R-:W-:Y:S01]  /*8510*/  FFMA R122, R131, R16, R17 ;  /* 0x00000010837a7223 */ /* 0x000fe20000000011 */
[----:B------:R-:W-:-:S04]  /*8520*/  IADD3 R17, P4, R18, R120, RZ ;  /* 0x0000007812117210 */ /* 0x000fc80007f9e0ff */
[----:B------:R-:W-:Y:S01]  /*8530*/  F2FP.F16.F32.PACK_AB R122, RZ, R122 ;  /* 0x0000007aff7a723e */ /* 0x000fe200000000ff */
[----:B------:R-:W-:Y:S01]  /*8540*/  IMAD.X R113, R121, 0x1, R15, P4 ;  /* 0x0000000179717824 */ /* 0x000fe200020e060f */
[----:B------:R-:W-:-:S03]  /*8550*/  LEA R112, P4, R17, R20, 0x1 ;  /* 0x0000001411707211 */ /* 0x000fc600078808ff */
[----:B------:R-:W-:Y:S01]  /*8560*/  @P3 STG.E.U16 desc[UR36][R114.64+0x10], R122 ;  /* 0x0000107a72003986 */ /* 0x000fe2000c101524 */
[----:B------:R-:W-:-:S05]  /*8570*/  LEA.HI.X R113, R17, R21, R113, 0x1, P4 ;  /* 0x0000001511717211 */ /* 0x000fca00020f0c71 */
[----:B------:R1:W2:Y:S01]  /*8580*/  @P2 LDG.E.LTC128B.U16 R7, desc[UR36][R112.64] ;  /* 0x0000002470072981 */ /* 0x0002a2000c1e1520 */
[----:B------:R-:W-:Y:S01]  /*8590*/  IADD3 R120, P3, R120, R22, RZ ;  /* 0x0000001678787210 */ /* 0x000fe20007f7e0ff */
[----:B------:R-:W-:Y:S04]  /*85a0*/  BSSY B0, `(.L_x_1273) ;  /* 0x0000010000007945 */ /* 0x000fe80003800000 */
[----:B------:R-:W-:Y:S02]  /*85b0*/  IMAD.X R121, R121, 0x1, R23, P3 ;  /* 0x0000000179797824 */ /* 0x000fe400018e0617 */
[----:B-1----:R-:W-:-:S04]  /*85c0*/  IMAD.WIDE.U32 R112, R156, 0xe, R114 ;  /* 0x0000000e9c707825 */ /* 0x002fc800078e0072 */
[----:B------:R-:W-:Y:S02]  /*85d0*/  IMAD.IADD R113, R4, 0x1, R113 ;  /* 0x0000000104717824 */ /* 0x000fe400078e0271 */
[----:B--2---:R-:W-:-:S05]  /*85e0*/  HADD2.F32 R17, -RZ, R7.H0_H0 ;  /* 0x20000007ff117230 */ /* 0x004fca0000004100 */
[----:B------:R-:W-:-:S04]  /*85f0*/  FMUL R17, R17, R2 ;  /* 0x0000000211117220 */ /* 0x000fc80000400000 */
[----:B------:R-:W-:-:S05]  /*8600*/  FFMA R17, R132, R16, R17 ;  /* 0x0000001084117223 */ /* 0x000fca0000000011 */
[----:B------:R-:W-:-:S05]  /*8610*/  F2FP.F16.F32.PACK_AB R17, RZ, R17 ;  /* 0x00000011ff11723e */ /* 0x000fca00000000ff */
[----:B------:R1:W-:Y:S01]  /*8620*/  @P2 STG.E.U16 desc[UR36][R112.64], R17 ;  /* 0x0000001170002986 */ /* 0x0003e2000c101524 */
[----:B------:R-:W-:Y:S02]  /*8630*/  ISETP.GT.AND P2, PT, R3, 0x59, P0 ;  /* 0x000000590300780c */ /* 0x000fe40000744270 */
[----:B-1----:R-:W-:-:S05]  /*8640*/  IADD3 R17, P3, R120, R18, RZ ;  /* 0x0000001278117210 */ /* 0x002fca0007f7e0ff */
[----:B------:R-:W-:Y:S01]  /*8650*/  IMAD.X R123, R121, 0x1, R15, P3 ;  /* 0x00000001797b7824 */ /* 0x000fe200018e060f */
[----:B------:R-:W-:-:S04]  /*8660*/  LEA R122, P3, R17, R20, 0x1 ;  /* 0x00000014117a7211 */ /* 0x000fc800078608ff */
[----:B------:R-:W-:Y:S01]  /*8670*/  LEA.HI.X R123, R17, R21, R123, 0x1, P3 ;  /* 0x00000015117b7211 */ /* 0x000fe200018f0c7b */
[----:B------:R-:W-:Y:S08]  /*8680*/  @!P2 BRA `(.L_x_1274) ;  /* 0x000000000004a947 */ /* 0x000ff00003800000 */
[----:B------:R1:W5:Y:S02]  /*8690*/  LDG.E.LTC128B.U16 R7, desc[UR36][R122.64] ;  /* 0x000000247a077981 */ /* 0x000364000c1e1520 */
.L_x_1274:
[----:B------:R-:W-:Y:S05]  /*86a0*/  BSYNC B0 ;  /* 0x0000000000007941 */ /* 0x000fea0003800000 */
.L_x_1273:
[----:B-----5:R-:W-:Y:S01]  /*86b0*/  HADD2.F32 R17, -RZ, R7.H0_H0 ;  /* 0x20000007ff117230 */ /* 0x020fe20000004100 */
[----:B-1----:R-:W-:Y:S01]  /*86c0*/  IADD3 R122, P3, R114, R5, RZ ;  /* 0x00000005727a7210 */ /* 0x002fe20007f7e0ff */
[C---:B------:R-:W-:Y:S01]  /*86d0*/  IMAD.WIDE.U32 R118, R22.reuse, 0x7, R118 ;  /* 0x0000000716767825 */ /* 0x040fe200078e0076 */
[----:B------:R-:W-:Y:S03]  /*86e0*/  BSSY B0, `(.L_x_1275) ;  /* 0x0000012000007945 */ /* 0x000fe60003800000 */
[----:B------:R-:W-:Y:S01]  /*86f0*/  FMUL R17, R17, R2 ;  /* 0x0000000211117220 */ /* 0x000fe20000400000 */
[----:B------:R-:W-:Y:S02]  /*8700*/  IMAD.X R123, R115, 0x1, R6, P3 ;  /* 0x00000001737b7824 */ /* 0x000fe400018e0606 */
[----:B------:R-:W-:-:S04]  /*8710*/  IMAD.WIDE.U32 R116, R22, 0x7, R116 ;  /* 0x0000000716747825 */ /* 0x000fc800078e0074 */
[----:B------:R-:W-:-:S05]  /*8720*/  FFMA R17, R133, R16, R17 ;  /* 0x0000001085117223 */ /* 0x000fca0000000011 */
[----:B------:R-:W-:-:S05]  /*8730*/  F2FP.F16.F32.PACK_AB R17, RZ, R17 ;  /* 0x00000011ff11723e */ /* 0x000fca00000000ff */
[----:B------:R1:W-:Y:S01]  /*8740*/  @P2 STG.E.U16 desc[UR36][R122.64], R17 ;  /* 0x000000117a002986 */ /* 0x0003e2000c101524 */
[----:B------:R-:W-:-:S04]  /*8750*/  IADD3 R124, P2, R118, R22, RZ ;  /* 0x00000016767c7210 */ /* 0x000fc80007f5e0ff */
[----:B------:R-:W-:-:S03]  /*8760*/  IADD3.X R125, R23, R157, R119, P2, !PT ;  /* 0x0000009d177d7210 */ /* 0x000fc600017fe477 */
[----:B------:R-:W-:-:S04]  /*8770*/  IMAD.WIDE.U32 R118, R152, R22, R124 ;  /* 0x0000001698767225 */ /* 0x000fc800078e007c */
[----:B-1----:R-:W-:Y:S01]  /*8780*/  IMAD.IADD R17, R0, 0x1, R119 ;  /* 0x0000000100117824 */ /* 0x002fe200078e0277 */
[----:B------:R-:W-:-:S04]  /*8790*/  IADD3 R119, P2, P3, R154, R118, R10 ;  /* 0x000000769a777210 */ /* 0x000fc80007b5e00a */
[----:B------:R-:W-:Y:S02]  /*87a0*/  IADD3.X R17, R155, R17, R9, P2, P3 ;  /* 0x000000119b117210 */ /* 0x000fe400017e6409 */
[----:B------:R-:W-:Y:S02]  /*87b0*/  ISETP.GT.AND P2, PT, R3, 0x58, P1 ;  /* 0x000000580300780c */ /* 0x000fe40000f44270 */
[----:B------:R-:W-:-:S04]  /*87c0*/  LEA R118, P3, R119, R20, 0x1 ;  /* 0x0000001477767211 */ /* 0x000fc800078608ff */
[----:B------:R-:W-:-:S07]  /*87d0*/  LEA.HI.X R119, R119, R21, R17, 0x1, P3 ;  /* 0x0000001577777211 */ /* 0x000fce00018f0c11 */
[----:B------:R-:W-:Y:S05]  /*87e0*/  @!P2 BRA `(.L_x_1276) ;  /* 0x000000000004a947 */ /* 0x000fea0003800000 */
[----:B------:R1:W5:Y:S02]  /*87f0*/  LDG.E.LTC128B.U16 R7, desc[UR36][R118.64+0x10] ;  /* 0x0000102476077981 */ /* 0x000364000c1e1520 */
.L_x_1276:
[----:B------:R-:W-:Y:S05]  /*8800*/  BSYNC B0 ;  /* 0x0000000000007941 */ /* 0x000fea0003800000 */
.L_x_1275:
[----:B------:R-:W-:Y:S01]  /*8810*/  IADD3 R132, P3, R116, R22, RZ ;  /* 0x0000001674847210 */ /* 0x000fe20007f7e0ff */
[----:B-----5:R-:W-:Y:S01]  /*8820*/  HADD2.F32 R17, -RZ, R7.H0_H0 ;  /* 0x20000007ff117230 */ /* 0x020fe20000004100 */
[----:B------:R-:W-:Y:S02]  /*8830*/  BSSY B0, `(.L_x_1277) ;  /* 0x000000f000007945 */ /* 0x000fe40003800000 */
[----:B------:R-:W-:Y:S02]  /*8840*/  IADD3.X R133, R23, R157, R117, P3, !PT ;  /* 0x0000009d17857210 */ /* 0x000fe40001ffe475 */
[----:B------:R-:W-:Y:S01]  /*8850*/  FMUL R17, R17, R2 ;  /* 0x0000000211117220 */ /* 0x000fe20000400000 */
[----:B------:R-:W-:-:S04]  /*8860*/  IMAD.WIDE.U32 R116, R152, R22, R132 ;  /* 0x0000001698747225 */ /* 0x000fc800078e0084 */
[----:B------:R-:W-:Y:S01]  /*8870*/  FFMA R17, R134, R16, R17 ;  /* 0x0000001086117223 */ /* 0x000fe20000000011 */
[----:B------:R-:W-:Y:S01]  /*8880*/  IMAD.IADD R126, R0, 0x1, R117 ;  /* 0x00000001007e7824 */ /* 0x000fe200078e0275 */
[----:B------:R-:W-:-:S03]  /*8890*/  IADD3 R117, P3, P4, R154, R116, R10 ;  /* 0x000000749a757210 */ /* 0x000fc60007c7e00a */
[----:B------:R-:W-:Y:S02]  /*88a0*/  F2FP.F16.F32.PACK_AB R17, RZ, R17 ;  /* 0x00000011ff11723e */ /* 0x000fe400000000ff */
[----:B------:R-:W-:Y:S02]  /*88b0*/  IADD3.X R126, R155, R126, R9, P3, P4 ;  /* 0x0000007e9b7e7210 */ /* 0x000fe40001fe8409 */
[C---:B------:R-:W-:Y:S01]  /*88c0*/  LEA R116, P3, R117.reuse, R20, 0x1 ;  /* 0x0000001475747211 */ /* 0x040fe200078608ff */
[----:B------:R2:W-:Y:S03]  /*88d0*/  @P2 STG.E.U16 desc[UR36][R112.64+0x10], R17 ;  /* 0x0000101170002986 */ /* 0x0005e6000c101524 */
[----:B------:R-:W-:Y:S02]  /*88e0*/  LEA.HI.X R117, R117, R21, R126, 0x1, P3 ;  /* 0x0000001575757211 */ /* 0x000fe400018f0c7e */
[----:B------:R-:W-:-:S13]  /*88f0*/  ISETP.GT.AND P3, PT, R3, 0x59, P1 ;  /* 0x000000590300780c */ /* 0x000fda0000f64270 */
[----:B--2---:R-:W-:Y:S05]  /*8900*/  @!P3 BRA `(.L_x_1278) ;  /* 0x000000000004b947 */ /* 0x004fea0003800000 */
[----:B------:R2:W5:Y:S02]  /*8910*/  LDG.E.LTC128B.U16 R7, desc[UR36][R116.64+0x10] ;  /* 0x0000102474077981 */ /* 0x000564000c1e1520 */
.L_x_1278:
[----:B------:R-:W-:Y:S05]  /*8920*/  BSYNC B0 ;  /* 0x0000000000007941 */ /* 0x000fea0003800000 */
.L_x_1277:
[----:B-----5:R-:W-:Y:S01]  /*8930*/  HADD2.F32 R17, -RZ, R7.H0_H0 ;  /* 0x20000007ff117230 */ /* 0x020fe20000004100 */
        /* <DEDUP_REMOVED lines=11> */
[----:B------:R0:W3:Y:S01]  /*89f0*/  @P2 LDG.E.LTC128B.U16 R7, desc[UR36][R120.64] ;  /* 0x0000002478072981 */ /* 0x0000e2000c1e1520 */
[----:B------:R-:W-:Y:S01]  /*8a00*/  IADD3 R128, P3, R128, R22, RZ ;  /* 0x0000001680807210 */ /* 0x000fe20007f7e0ff */
[----:B------:R-:W-:Y:S04]  /*8a10*/  BSSY B0, `(.L_x_1279) ;  /* 0x0000010000007945 */ /* 0x000fe80003800000 */
[----:B------:R-:W-:Y:S02]  /*8a20*/  IMAD.X R129, R126, 0x1, R23, P3 ;  /* 0x000000017e817824 */ /* 0x000fe400018e0617 */
[----:B0-----:R-:W-:-:S04]  /*8a30*/  IMAD.WIDE.U32 R120, R156, 0xe, R122 ;  /* 0x0000000e9c787825 */ /* 0x001fc800078e007a */
[----:B------:R-:W-:Y:S02]  /*8a40*/  IMAD.IADD R121, R4, 0x1, R121 ;  /* 0x0000000104797824 */ /* 0x000fe400078e0279 */
[----:B---3--:R-:W-:-:S05]  /*8a50*/  HADD2.F32 R17, -RZ, R7.H0_H0 ;  /* 0x20000007ff117230 */ /* 0x008fca0000004100 */
[----:B------:R-:W-:-:S04]  /*8a60*/  FMUL R17, R17, R2 ;  /* 0x0000000211117220 */ /* 0x000fc80000400000 */
[----:B------:R-:W-:-:S05]  /*8a70*/  FFMA R17, R136, R16, R17 ;  /* 0x0000001088117223 */ /* 0x000fca0000000011 */
[----:B------:R-:W-:-:S05]  /*8a80*/  F2FP.F16.F32.PACK_AB R17, RZ, R17 ;  /* 0x00000011ff11723e */ /* 0x000fca00000000ff */
[----:B------:R0:W-:Y:S01]  /*8a90*/  @P2 STG.E.U16 desc[UR36][R120.64], R17 ;  /* 0x0000001178002986 */ /* 0x0001e2000c101524 */
[----:B------:R-:W-:Y:S02]  /*8aa0*/  ISETP.GT.AND P2, PT, R3, 0x61, P0 ;  /* 0x000000610300780c */ /* 0x000fe40000744270 */
[----:B0-----:R-:W-:-:S05]  /*8ab0*/  IADD3 R17, P3, R128, R18, RZ ;  /* 0x0000001280117210 */ /* 0x001fca0007f7e0ff */
[----:B------:R-:W-:Y:S01]  /*8ac0*/  IMAD.X R127, R129, 0x1, R15, P3 ;  /* 0x00000001817f7824 */ /* 0x000fe200018e060f */
[----:B------:R-:W-:-:S04]  /*8ad0*/  LEA R126, P3, R17, R20, 0x1 ;  /* 0x00000014117e7211 */ /* 0x000fc800078608ff */
[----:B------:R-:W-:Y:S01]  /*8ae0*/  LEA.HI.X R127, R17, R21, R127, 0x1, P3 ;  /* 0x00000015117f7211 */ /* 0x000fe200018f0c7f */
[----:B------:R-:W-:Y:S08]  /*8af0*/  @!P2 BRA `(.L_x_1280) ;  /* 0x000000000004a947 */ /* 0x000ff00003800000 */
[----:B------:R0:W5:Y:S02]  /*8b00*/  LDG.E.LTC128B.U16 R7, desc[UR36][R126.64] ;  /* 0x000000247e077981 */ /* 0x000164000c1e1520 */
.L_x_1280:
[----:B------:R-:W-:Y:S05]  /*8b10*/  BSYNC B0 ;  /* 0x0000000000007941 */ /* 0x000fea0003800000 */
.L_x_1279:
[----:B-----5:R-:W-:Y:S01]  /*8b20*/  HADD2.F32 R17, -RZ, R7.H0_H0 ;  /* 0x20000007ff117230 */ /* 0x020fe20000004100 */
[----:B------:R-:W-:Y:S01]  /*8b30*/  IADD3 R130, P3, R122, R5, RZ ;  /* 0x000000057a827210 */ /* 0x000fe20007f7e0ff */
        /* <DEDUP_REMOVED lines=11> */
[----:B---3--:R-:W-:Y:S01]  /*8bf0*/  IMAD.IADD R17, R0, 0x1, R125 ;  /* 0x0000000100117824 */ /* 0x008fe200078e027d */
[----:B------:R-:W-:-:S04]  /*8c00*/  IADD3 R124, P2, P3, R154, R124, R10 ;  /* 0x0000007c9a7c7210 */ /* 0x000fc80007b5e00a */
[----:B------:R-:W-:Y:S02]  /*8c10*/  IADD3.X R17, R155, R17, R9, P2, P3 ;  /* 0x000000119b117210 */ /* 0x000fe400017e6409 */
[----:B------:R-:W-:Y:S02]  /*8c20*/  ISETP.GT.AND P2, PT, R3, 0x60, P1 ;  /* 0x000000600300780c */ /* 0x000fe40000f44270 */
[----:B0-----:R-:W-:-:S04]  /*8c30*/  LEA R126, P3, R124, R20, 0x1 ;  /* 0x000000147c7e7211 */ /* 0x001fc800078608ff */
[----:B------:R-:W-:-:S07]  /*8c40*/  LEA.HI.X R127, R124, R21, R17, 0x1, P3 ;  /* 0x000000157c7f7211 */ /* 0x000fce00018f0c11 */
[----:B------:R-:W-:Y:S05]  /*8c50*/  @!P2 BRA `(.L_x_1282) ;  /* 0x000000000004a947 */ /* 0x000fea0003800000 */
[----:B------:R0:W5:Y:S02]  /*8c60*/  LDG.E.LTC128B.U16 R7, desc[UR36][R126.64+0x10] ;  /* 0x000010247e077981 */ /* 0x000164000c1e1520 */
.L_x_1282:
[----:B------:R-:W-:Y:S05]  /*8c70*/  BSYNC B0 ;  /* 0x0000000000007941 */ /* 0x000fea0003800000 */
.L_x_1281:
        /* <DEDUP_REMOVED lines=15> */
[----:B---3--:R-:W-:Y:S05]  /*8d70*/  @!P3 BRA `(.L_x_1284) ;  /* 0x000000000004b947 */ /* 0x008fea0003800000 */
[----:B------:R3:W5:Y:S02]  /*8d80*/  LDG.E.LTC128B.U16 R7, desc[UR36][R124.64+0x10] ;  /* 0x000010247c077981 */ /* 0x000764000c1e1520 */
.L_x_1284:
[----:B------:R-:W-:Y:S05]  /*8d90*/  BSYNC B0 ;  /* 0x0000000000007941 */ /* 0x000fea0003800000 */
.L_x_1283:
        /* <DEDUP_REMOVED lines=16> */
[----:B0-----:R-:W-:-:S04]  /*8ea0*/  IMAD.WIDE.U32 R128, R156, 0xe, R130 ;  /* 0x0000000e9c807825 */ /* 0x001fc800078e0082 */
[----:B------:R-:W-:Y:S02]  /*8eb0*/  IMAD.IADD R129, R4, 0x1, R129 ;  /* 0x0000000104817824 */ /* 0x000fe400078e0281 */
[----:B--2---:R-:W-:-:S05]  /*8ec0*/  HADD2.F32 R17, -RZ, R7.H0_H0 ;  /* 0x20000007ff117230 */ /* 0x004fca0000004100 */
        /* <DEDUP_REMOVED lines=11> */
.L_x_1286:
[----:B------:R-:W-:Y:S05]  /*8f80*/  BSYNC B0 ;  /* 0x0000000000007941 */ /* 0x000fea0003800000 */
.L_x_1285:
[----:B-----5:R-:W-:Y:S01]  /*8f90*/  HADD2.F32 R17, -RZ, R7.H0_H0 ;  /* 0x20000007ff117230 */ /* 0x020fe20000004100 */
[----:B------:R-:W-:Y:S01]  /*8fa0*/  IADD3 R140, P3, R130, R5, RZ ;  /* 0x00000005828c7210 */ /* 0x000fe20007f7e0ff */
[C---:B------:R-:W-:Y:S01]  /*8fb0*/  IMAD.WIDE.U32 R134, R22.reuse, 0x7, R134 ;  /* 0x0000000716867825 */ /* 0x040fe200078e0086 */
[----:B------:R-:W-:Y:S03]  /*8fc0*/  BSSY B0, `(.L_x_1287) ;  /* 0x0000012000007945 */ /* 0x000fe60003800000 */
[----:B------:R-:W-:Y:S01]  /*8fd0*/  FMUL R17, R17, R2 ;  /* 0x0000000211117220 */ /* 0x000fe20000400000 */
[----:B------:R-:W-:-:S04]  /*8fe0*/  IMAD.WIDE.U32 R132, R22, 0x7, R132 ;  /* 0x0000000716847825 */ /* 0x000fc800078e0084 */
[----:B------:R-:W-:Y:S01]  /*8ff0*/  FFMA R17, R141, R16, R17 ;  /* 0x000000108d117223 */ /* 0x000fe20000000011 */
[----:B------:R-:W-:-:S04]  /*9000*/  IMAD.X R141, R131, 0x1, R6, P3 ;  /* 0x00000001838d7824 */ /* 0x000fc800018e0606 */
[----:B------:R-:W-:-:S05]  /*9010*/  F2FP.F16.F32.PACK_AB R17, RZ, R17 ;  /* 0x00000011ff11723e */ /* 0x000fca00000000ff */
[----:B------:R2:W-:Y:S01]  /*9020*/  @P2 STG.E.U16 desc[UR36][R140.64], R17 ;  /* 0x000000118c002986 */ /* 0x0005e2000c101524 */
[----:B------:R-:W-:-:S04]  /*9030*/  IADD3 R158, P2, R134, R22, RZ ;  /* 0x00000016869e7210 */ /* 0x000fc80007f5e0ff */
[----:B------:R-:W-:-:S03]  /*9040*/  IADD3.X R159, R23, R157, R135, P2, !PT ;  /* 0x0000009d179f7210 */ /* 0x000fc600017fe487 */
[----:B------:R-:W-:-:S04]  /*9050*/  IMAD.WIDE.U32 R134, R152, R22, R158 ;  /* 0x0000001698867225 */ /* 0x000fc800078e009e */
[----:B--2---:R-:W-:Y:S01]  /*9060*/  IMAD.IADD R17, R0, 0x1, R135 ;  /* 0x0000000100117824 */ /* 0x004fe200078e0287 */
[----:B------:R-:W-:-:S04]  /*9070*/  IADD3 R135, P2, P3, R154, R134, R10 ;  /* 0x000000869a877210 */ /* 0x000fc80007b5e00a */
[----:B------:R-:W-:Y:S02]  /*9080*/  IADD3.X R17, R155, R17, R9, P2, P3 ;  /* 0x000000119b117210 */ /* 0x000fe400017e6409 */
[----:B------:R-:W-:Y:S02]  /*9090*/  ISETP.GT.AND P2, PT, R3, 0x68, P1 ;  /* 0x000000680300780c */ /* 0x000fe40000f44270 */
[----:B------:R-:W-:-:S04]  /*90a0*/  LEA R134, P3, R135, R20, 0x1 ;  /* 0x0000001487867211 */ /* 0x000fc800078608ff */
[----:B------:R-:W-:-:S07]  /*90b0*/  LEA.HI.X R135, R135, R21, R17, 0x1, P3 ;  /* 0x0000001587877211 */ /* 0x000fce00018f0c11 */
[----:B------:R-:W-:Y:S05]  /*90c0*/  @!P2 BRA `(.L_x_1288) ;  /* 0x000000000004a947 */ /* 0x000fea0003800000 */
[----:B------:R2:W5:Y:S02]  /*90d0*/  LDG.E.LTC128B.U16 R7, desc[UR36][R134.64+0x10] ;  /* 0x0000102486077981 */ /* 0x000564000c1e1520 */
.L_x_1288:
[----:B------:R-:W-:Y:S05]  /*90e0*/  BSYNC B0 ;  /* 0x0000000000007941 */ /* 0x000fea0003800000 */
.L_x_1287:
[----:B0-----:R-:W-:Y:S01]  /*90f0*/  IADD3 R138, P3, R132, R22, RZ ;  /* 0x00000016848a7210 */ /* 0x001fe20007f7e0ff */
[----:B-----5:R-:W-:Y:S01]  /*9100*/  HADD2.F32 R17, -RZ, R7.H0_H0 ;  /* 0x20000007ff117230 */ /* 0x020fe20000004100 */
[----:B------:R-:W-:Y:S02]  /*9110*/  BSSY B0, `(.L_x_1289) ;  /* 0x0000010000007945 */ /* 0x000fe40003800000 */
[----:B------:R-:W-:Y:S02]  /*9120*/  IADD3.X R139, R23, R157, R133, P3, !PT ;  /* 0x0000009d178b7210 */ /* 0x000fe40001ffe485 */
[----:B------:R-:W-:Y:S01]  /*9130*/  FMUL R17, R17, R2 ;  /* 0x0000000211117220 */ /* 0x000fe20000400000 */
[----:B------:R-:W-:-:S04]  /*9140*/  IMAD.WIDE.U32 R132, R152, R22, R138 ;  /* 0x0000001698847225 */ /* 0x000fc800078e008a */
[----:B------:R-:W-:Y:S01]  /*9150*/  FFMA R17, R142, R16, R17 ;  /* 0x000000108e117223 */ /* 0x000fe20000000011 */
[----:B------:R0:W-:Y:S04]  /*9160*/  STL.64 [R1], R138 ;  /* 0x0000008a01007387 */ /* 0x0001e80000100a00 */
[----:B------:R-:W-:-:S05]  /*9170*/  F2FP.F16.F32.PACK_AB R17, RZ, R17 ;  /* 0x00000011ff11723e */ /* 0x000fca00000000ff */
[----:B------:R1:W-:Y:S01]  /*9180*/  @P2 STG.E.U16 desc[UR36][R128.64+0x10], R17 ;  /* 0x0000101180002986 */ /* 0x0003e2000c101524 */
[----:B0-----:R-:W-:Y:S01]  /*9190*/  IMAD.IADD R138, R0, 0x1, R133 ;  /* 0x00000001008a7824 */ /* 0x001fe200078e0285 */
[----:B------:R-:W-:-:S04]  /*91a0*/  IADD3 R133, P3, P4, R154, R132, R10 ;  /* 0x000000849a857210 */ /* 0x000fc80007c7e00a */
[----:B------:R-:W-:Y:S02]  /*91b0*/  IADD3.X R138, R155, R138, R9, P3, P4 ;  /* 0x0000008a9b8a7210 */ /* 0x000fe40001fe8409 */
[----:B------:R-:W-:-:S04]  /*91c0*/  LEA R132, P3, R133, R20, 0x1 ;  /* 0x0000001485847211 */ /* 0x000fc800078608ff */
[----:B------:R-:W-:Y:S02]  /*91d0*/  LEA.HI.X R133, R133, R21, R138, 0x1, P3 ;  /* 0x0000001585857211 */ /* 0x000fe400018f0c8a */
[----:B------:R-:W-:-:S13]  /*91e0*/  ISETP.GT.AND P3, PT, R3, 0x69, P1 ;  /* 0x000000690300780c */ /* 0x000fda0000f64270 */
[----:B-1----:R-:W-:Y:S05]  /*91f0*/  @!P3 BRA `(.L_x_1290) ;  /* 0x000000000004b947 */ /* 0x002fea0003800000 */
[----:B------:R0:W5:Y:S02]  /*9200*/  LDG.E.LTC128B.U16 R7, desc[UR36][R132.64+0x10] ;  /* 0x0000102484077981 */ /* 0x000164000c1e1520 */
.L_x_1290:
[----:B------:R-:W-:Y:S05]  /*9210*/  BSYNC B0 ;  /* 0x0000000000007941 */ /* 0x000fea0003800000 */
.L_x_1289:
        /* <DEDUP_REMOVED lines=30> */
.L_x_1292:
[----:B------:R-:W-:Y:S05]  /*9400*/  BSYNC B0 ;  /* 0x0000000000007941 */ /* 0x000fea0003800000 */
.L_x_1291:
[----:B-----5:R-:W-:Y:S01]  /*9410*/  HADD2.F32 R17, -RZ, R7.H0_H0 ;  /* 0x20000007ff117230 */ /* 0x020fe20000004100 */
[----:B-1----:R-:W-:Y:S01]  /*9420*/  IADD3 R142, P3, R140, R5, RZ ;  /* 0x000000058c8e7210 */ /* 0x002fe20007f7e0ff */
[----:B------:R-:W-:Y:S01]  /*9430*/  IMAD.WIDE.U32 R158, R22, 0x7, R158 ;  /* 0x00000007169e7825 */ /* 0x000fe200078e009e */
[----:B------:R-:W-:Y:S03]  /*9440*/  BSSY B0, `(.L_x_1293) ;  /* 0x0000012000007945 */ /* 0x000fe60003800000 */
[----:B------:R-:W-:Y:S01]  /*9450*/  FMUL R17, R17, R2 ;  /* 0x0000000211117220 */ /* 0x000fe20000400000 */
[----:B------:R-:W-:-:S03]  /*9460*/  IMAD.X R143, R141, 0x1, R6, P3 ;  /* 0x000000018d8f7824 */ /* 0x000fc600018e0606 */
[----:B------:R-:W-:-:S05]  /*9470*/  FFMA R17, R145, R16, R17 ;  /* 0x0000001091117223 */ /* 0x000fca0000000011 */
[----:B------:R-:W-:-:S05]  /*9480*/  F2FP.F16.F32.PACK_AB R17, RZ, R17 ;  /* 0x00000011ff11723e */ /* 0x000fca00000000ff */
[----:B------:R-:W-:Y:S01]  /*9490*/  @P2 STG.E.U16 desc[UR36][R142.64], R17 ;  /* 0x000000118e002986 */ /* 0x000fe2000c101524 */
[----:B------:R-:W-:-:S04]  /*94a0*/  IADD3 R144, P2, R158, R22, RZ ;  /* 0x000000169e907210 */ /* 0x000fc80007f5e0ff */
[----:B------:R-:W-:-:S05]  /*94b0*/  IADD3.X R145, R23, R157, R159, P2, !PT ;  /* 0x0000009d17917210 */ /* 0x000fca00017fe49f */
[----:B------:R1:W-:Y:S02]  /*94c0*/  STL.64 [R1+0x8], R144 ;  /* 0x0000089001007387 */ /* 0x0003e40000100a00 */
[----:B-1----:R-:W-:-:S04]  /*94d0*/  IMAD.WIDE.U32 R144, R152, R22, R144 ;  /* 0x0000001698907225 */ /* 0x002fc800078e0090 */
[----:B------:R-:W-:Y:S01]  /*94e0*/  IMAD.IADD R17, R0, 0x1, R145 ;  /* 0x0000000100117824 */ /* 0x000fe200078e0291 */
[----:B------:R-:W-:-:S04]  /*94f0*/  IADD3 R145, P2, P3, R154, R144, R10 ;  /* 0x000000909a917210 */ /* 0x000fc80007b5e00a */
[----:B------:R-:W-:Y:S02]  /*9500*/  IADD3.X R17, R155, R17, R9, P2, P3 ;  /* 0x000000119b117210 */ /* 0x000fe400017e6409 */
[----:B------:R-:W-:Y:S02]  /*9510*/  ISETP.GT.AND P2, PT, R3, 0x70, P1 ;  /* 0x000000700300780c */ /* 0x000fe40000f44270 */
[----:B------:R-:W-:-:S04]  /*9520*/  LEA R144, P3, R145, R20, 0x1 ;  /* 0x0000001491907211 */ /* 0x000fc800078608ff */
[----:B------:R-:W-:-:S07]  /*9530*/  LEA.HI.X R145, R145, R21, R17, 0x1, P3 ;  /* 0x0000001591917211 */ /* 0x000fce00018f0c11 */
[----:B------:R-:W-:Y:S05]  /*9540*/  @!P2 BRA `(.L_x_1294) ;  /* 0x000000000004a947 */ /* 0x000fea0003800000 */
[----:B------:R1:W5:Y:S02]  /*9550*/  LDG.E.LTC128B.U16 R7, desc[UR36][R144.64+0x10] ;  /* 0x0000102490077981 */ /* 0x000364000c1e1520 */
.L_x_1294:
[----:B------:R-:W-:Y:S05]  /*9560*/  BSYNC B0 ;  /* 0x0000000000007941 */ /* 0x000fea0003800000 */
.L_x_1293:
[----:B------:R-:W2:Y:S01]  /*9570*/  LDL.LU.64 R158, [R1] ;  /* 0x00000000019e7983 */ /* 0x000ea20000300a00 */
[----:B-----5:R-:W-:-:S03]  /*9580*/  HADD2.F32 R17, -RZ, R7.H0_H0 ;  /* 0x20000007ff117230 */ /* 0x020fc60000004100 */
[----:B------:R0:W-:Y:S02]  /*9590*/  STL.64 [R1+0xf8], R4 ;  /* 0x0000f80401007387 */ /* 0x0001e40000100a00 */
[----:B------:R-:W-:-:S04]  /*95a0*/  FMUL R17, R17, R2 ;  /* 0x0000000211117220 */ /* 0x000fc80000400000 */
[----:B------:R-:W-:-:S05]  /*95b0*/  FFMA R17, R146, R16, R17 ;  /* 0x0000001092117223 */ /* 0x000fca0000000011 */
[----:B------:R-:W-:-:S05]  /*95c0*/  F2FP.F16.F32.PACK_AB R17, RZ, R17 ;  /* 0x00000011ff11723e */ /* 0x000fca00000000ff */
[----:B------:R3:W-:Y:S01]  /*95d0*/  @P2 STG.E.U16 desc[UR36][R136.64+0x10], R17 ;  /* 0x0000101188002986 */ /* 0x0007e2000c101524 */
[----:B------:R-:W-:-:S04]  /*95e0*/  IMAD.WIDE.U32 R138, R22, 0x7, R138 ;  /* 0x00000007168a7825 */ /* 0x000fc800078e008a */
[----:B------:R-:W-:Y:S01]  /*95f0*/  IMAD.IADD R146, R157, 0x1, R139 ;  /* 0x000000019d927824 */ /* 0x000fe200078e028b */
[----:B------:R-:W-:Y:S01]  /*9600*/  ISETP.GT.AND P5, PT, R3, 0x71, P1 ;  /* 0x000000710300780c */ /* 0x000fe20000fa4270 */
[----:B------:R-:W-:Y:S01]  /*9610*/  BSSY B0, `(.L_x_1295) ;  /* 0x0000012000007945 */ /* 0x000fe20003800000 */
[----:B--2---:R-:W-:-:S03]  /*9620*/  IMAD.WIDE.U32 R158, R22, 0x7, R158 ;  /* 0x00000007169e7825 */ /* 0x004fc600078e009e */
[----:B0-----:R-:W-:-:S04]  /*9630*/  IADD3 R4, P2, R158, R22, RZ ;  /* 0x000000169e047210 */ /* 0x001fc80007f5e0ff */
[----:B------:R-:W-:-:S03]  /*9640*/  IADD3.X R5, R23, R157, R159, P2, !PT ;  /* 0x0000009d17057210 */ /* 0x000fc600017fe49f */
[----:B------:R-:W-:Y:S02]  /*9650*/  IMAD.WIDE.U32 R158, R152, R22, R4 ;  /* 0x00000016989e7225 */ /* 0x000fe400078e0004 */
[----:B------:R0:W-:Y:S02]  /*9660*/  STL.64 [R1], R4 ;  /* 0x0000000401007387 */ /* 0x0001e40000100a00 */
[----:B---3--:R-:W-:Y:S01]  /*9670*/  IMAD.IADD R17, R0, 0x1, R159 ;  /* 0x0000000100117824 */ /* 0x008fe200078e029f */
[----:B------:R-:W-:-:S04]  /*9680*/  IADD3 R159, P2, P3, R154, R158, R10 ;  /* 0x0000009e9a9f7210 */ /* 0x000fc80007b5e00a */
[----:B------:R-:W-:Y:S02]  /*9690*/  IADD3.X R17, R155, R17, R9, P2, P3 ;  /* 0x000000119b117210 */ /* 0x000fe400017e6409 */
[C---:B------:R-:W-:Y:S01]  /*96a0*/  LEA R158, P2, R159.reuse, R20, 0x1 ;  /* 0x000000149f9e7211 */ /* 0x040fe200078408ff */
[----:B0-----:R0:W5:Y:S03]  /*96b0*/  LDL.LU.64 R4, [R1+0xf8] ;  /* 0x0000f80001047983 */ /* 0x0011660000300a00 */
[----:B------:R-:W-:Y:S02]  /*96c0*/  LEA.HI.X R159, R159, R21, R17, 0x1, P2 ;  /* 0x000000159f9f7211 */ /* 0x000fe400010f0c11 */
[C---:B------:R-:W-:Y:S01]  /*96d0*/  IADD3 R17, P4, R18.reuse, R138, RZ ;  /* 0x0000008a12117210 */ /* 0x040fe20007f9e0ff */
[----:B------:R0:W-:Y:S01]  /*96e0*/  STL [R1+0x60], R146 ;  /* 0x0000609201007387 */ /* 0x0001e20000100800 */
[----:B------:R-:W-:-:S05]  /*96f0*/  IADD3 R18, P2, P3, R18, R22, R138 ;  /* 0x0000001612127210 */ /* 0x000fca0007b5e08a */
[----:B------:R0:W-:Y:S01]  /*9700*/  STL [R1+0x64], R18 ;  /* 0x0000641201007387 */ /* 0x0001e20000100800 */
[----:B------:R-:W-:Y:S07]  /*9710*/  @!P5 BRA `(.L_x_1296) ;  /* 0x000000000004d947 */ /* 0x000fee0003800000 */
[----:B------:R2:W5:Y:S02]  /*9720*/  LDG.E.LTC128B.U16 R7, desc[UR36][R158.64+0x10] ;  /* 0x000010249e077981 */ /* 0x000564000c1e1520 */
.L_x_1296:
[----:B------:R-:W-:Y:S05]  /*9730*/  BSYNC B0 ;  /* 0x0000000000007941 */ /* 0x000fea0003800000 */
.L_x_1295:
[----:B0-----:R-:W3:Y:S01]  /*9740*/  LDL.LU.64 R18, [R1+0x8] ;  /* 0x0000080001127983 */ /* 0x001ee20000300a00 */
[----:B-----5:R-:W-:Y:S01]  /*9750*/  HADD2.F32 R11, -RZ, R7.H0_H0 ;  /* 0x20000007ff0b7230 */ /* 0x020fe20000004100 */
[----:B------:R-:W-:Y:S02]  /*9760*/  ISETP.GT.AND P6, PT, R3, 0x78, P0 ;  /* 0x000000780300780c */ /* 0x000fe400007c4270 */
[----:B------:R0:W-:Y:S02]  /*9770*/  STL [R1+0xf8], R0 ;  /* 0x0000f80001007387 */ /* 0x0001e40000100800 */
[----:B------:R-:W-:-:S04]  /*9780*/  FMUL R11, R11, R2 ;  /* 0x000000020b0b7220 */ /* 0x000fc80000400000 */
[----:B------:R-:W-:Y:S01]  /*9790*/  FFMA R11, R147, R16, R11 ;  /* 0x00000010930b7223 */ /* 0x000fe2000000000b */
[----:B0-----:R-:W-:-:S04]  /*97a0*/  IMAD.MOV.U32 R0, RZ, RZ, R146 ;  /* 0x000000ffff007224 */ /* 0x001fc800078e0092 */
[----:B------:R-:W-:Y:S01]  /*97b0*/  F2FP.F16.F32.PACK_AB R11, RZ, R11 ;  /* 0x0000000bff0b723e */ /* 0x000fe200000000ff */
[----:B---3--:R-:W-:Y:S02]  /*97c0*/  IMAD.MOV.U32 R146, RZ, RZ, R18 ;  /* 0x000000ffff927224 */ /* 0x008fe400078e0012 */
[----:B------:R-:W-:Y:S02]  /*97d0*/  IMAD.MOV.U32 R147, RZ, RZ, R19 ;  /* 0x000000ffff937224 */ /* 0x000fe400078e0013 */
[----:B------:R-:W-:Y:S02]  /*97e0*/  IMAD.MOV.U32 R18, RZ, RZ, R142 ;  /* 0x000000ffff127224 */ /* 0x000fe400078e008e */
[----:B------:R-:W-:Y:S02]  /*97f0*/  IMAD.MOV.U32 R19, RZ, RZ, R143 ;  /* 0x000000ffff137224 */ /* 0x000fe400078e008f */
[----:B------:R-:W-:Y:S02]  /*9800*/  IMAD.MOV.U32 R157, RZ, RZ, R147 ;  /* 0x000000ffff9d7224 */ /* 0x000fe400078e0093 */
[----:B------:R-:W-:Y:S01]  /*9810*/  IMAD.WIDE.U32 R138, R156, 0xe, R18 ;  /* 0x0000000e9c8a7825 */ /* 0x000fe200078e0012 */
[----:B------:R-:W-:Y:S03]  /*9820*/  @P5 STG.E.U16 desc[UR36][R18.64+0x10], R11 ;  /* 0x0000100b12005986 */ /* 0x000fe6000c101524 */
[----:B------:R-:W-:-:S02]  /*9830*/  IMAD.IADD R139, R4, 0x1, R139 ;  /* 0x00000001048b7824 */ /* 0x000fc400078e028b */
[----:B------:R-:W-:Y:S01]  /*9840*/  IMAD.MOV.U32 R156, RZ, RZ, R146 ;  /* 0x000000ffff9c7224 */ /* 0x000fe200078e0092 */
[----:B------:R-:W-:Y:S01]  /*9850*/  LEA R146, P5, R17, R20, 0x1 ;  /* 0x0000001411927211 */ /* 0x000fe200078a08ff */
[----:B------:R-:W-:-:S05]  /*9860*/  IMAD.X R4, R0, 0x1, R15, P4 ;  /* 0x0000000100047824 */ /* 0x000fca00020e060f */
[--C-:B------:R-:W-:Y:S02]  /*9870*/  LEA.HI.X R147, R17, R21, R4.reuse, 0x1, P5 ;  /* 0x0000001511937211 */ /* 0x100fe400028f0c04 */
[----:B------:R-:W-:Y:S01]  /*9880*/  PRMT R4, R7, 0x7610, R4 ;  /* 0x0000761007047816 */ /* 0x000fe20000000004 */
[----:B------:R-:W-:Y:S01]  /*9890*/  IMAD R0, R23, 0x7, RZ ;  /* 0x0000000717007824 */ /* 0x000fe200078e02ff */
[----:B------:R-:W3:Y:S04]  /*98a0*/  LDL.LU R17, [R1+0x64] ;  /* 0x0000640001117983 */ /* 0x000ee80000300800 */
[----:B------:R0:W4:Y:S04]  /*98b0*/  @P6 LDG.E.LTC128B.U16 R4, desc[UR36][R146.64] ;  /* 0x0000002492046981 */ /* 0x000128000c1e1520 */
[----:B------:R-:W2:Y:S01]  /*98c0*/  LDL.LU R7, [R1+0x60] ;  /* 0x0000600001077983 */ /* 0x000ea20000300800 */
[----:B0-----:R-:W-:-:S03]  /*98d0*/  IMAD.WIDE.U32 R146, R22, 0x7, R156 ;  /* 0x0000000716927825 */ /* 0x001fc600078e009c */
[----:B------:R-:W-:-:S04]  /*98e0*/  IADD3 R156, P4, R146, R22, RZ ;  /* 0x00000016929c7210 */ /* 0x000fc80007f9e0ff */
[----:B------:R-:W-:Y:S02]  /*98f0*/  IADD3.X R157, R23, R0, R147, P4, !PT ;  /* 0x00000000179d7210 */ /* 0x000fe400027fe493 */
[----:B------:R-:W3:Y:S01]  /*9900*/  LDL.LU.64 R146, [R1] ;  /* 0x0000000001927983 */ /* 0x000ee20000300a00 */
[----:B------:R-:W-:Y:S01]  /*9910*/  ISETP.GT.AND P0, PT, R3, 0x79, P0 ;  /* 0x000000790300780c */ /* 0x000fe20000704270 */
[----:B------:R-:W-:-:S04]  /*9920*/  IMAD.WIDE.U32 R156, R152, R22, R156 ;  /* 0x00000016989c7225 */ /* 0x000fc800078e009c */
[----:B---3--:R-:W-:-:S03]  /*9930*/  IMAD.WIDE.U32 R146, R22, 0x7, R146 ;  /* 0x0000000716927825 */ /* 0x008fc600078e0092 */
[----:B------:R-:W-:-:S04]  /*9940*/  IADD3 R146, P4, R146, R22, RZ ;  /* 0x0000001692927210 */ /* 0x000fc80007f9e0ff */
[----:B------:R-:W-:Y:S02]  /*9950*/  IADD3.X R147, R23, R0, R147, P4, !PT ;  /* 0x0000000017937210 */ /* 0x000fe400027fe493 */
[----:B------:R0:W5:Y:S01]  /*9960*/  LDL.LU R0, [R1+0xf8] ;  /* 0x0000f80001007983 */ /* 0x0001620000300800 */
[----:B--2---:R-:W-:Y:S01]  /*9970*/  IADD3.X R15, R15, R23, R7, P2, P3 ;  /* 0x000000170f0f7210 */ /* 0x004fe200017e6407 */
[----:B----4-:R-:W-:Y:S02]  /*9980*/  HADD2.F32 R7, -RZ, R4.H0_H0 ;  /* 0x20000004ff077230 */ /* 0x010fe40000004100 */
[----:B------:R-:W-:-:S04]  /*9990*/  IMAD.WIDE.U32 R152, R152, R22, R146 ;  /* 0x0000001698987225 */ /* 0x000fc800078e0092 */
[----:B------:R-:W-:-:S04]  /*99a0*/  FMUL R7, R7, R2 ;  /* 0x0000000207077220 */ /* 0x000fc80000400000 */
[----:B------:R-:W-:Y:S01]  /*99b0*/  FFMA R148, R148, R16, R7 ;  /* 0x0000001094947223 */ /* 0x000fe20000000007 */
[C-C-:B------:R-:W-:Y:S02]  /*99c0*/  IADD3 R7, P5, P4, R154.reuse, R156, R10.reuse ;  /* 0x0000009c9a077210 */ /* 0x140fe40007cbe00a */
[----:B------:R-:W-:Y:S02]  /*99d0*/  IADD3 R14, P3, P2, R154, R152, R10 ;  /* 0x000000989a0e7210 */ /* 0x000fe40007a7e00a */
[----:B------:R-:W-:Y:S01]  /*99e0*/  F2FP.F16.F32.PACK_AB R10, RZ, R148 ;  /* 0x00000094ff0a723e */ /* 0x000fe200000000ff */
[----:B------:R-:W-:Y:S04]  /*99f0*/  BSSY B0, `(.L_x_1297) ;  /* 0x0000006000007945 */ /* 0x000fe80003800000 */
[----:B------:R2:W-:Y:S02]  /*9a00*/  @P6 STG.E.U16 desc[UR36][R138.64], R10 ;  /* 0x0000000a8a006986 */ /* 0x0005e4000c101524 */
[----:B--2---:R-:W-:-:S04]  /*9a10*/  LEA R10, P6, R17, R20, 0x1 ;  /* 0x00000014110a7211 */ /* 0x004fc800078c08ff */
[----:B------:R-:W-:Y:S01]  /*9a20*/  LEA.HI.X R11, R17, R21, R15, 0x1, P6 ;  /* 0x00000015110b7211 */ /* 0x000fe200030f0c0f */
[----:B0-----:R-:W-:Y:S08]  /*9a30*/  @!P0 BRA `(.L_x_1298) ;  /* 0x0000000000048947 */ /* 0x001ff00003800000 */
[----:B------:R0:W5:Y:S02]  /*9a40*/  LDG.E.LTC128B.U16 R4, desc[UR36][R10.64] ;  /* 0x000000240a047981 */ /* 0x000164000c1e1520 */
.L_x_1298:
[----:B------:R-:W-:Y:S05]  /*9a50*/  BSYNC B0 ;  /* 0x0000000000007941 */ /* 0x000fea0003800000 */
.L_x_1297:
[----:B0----5:R-:W-:Y:S01]  /*9a60*/  HADD2.F32 R10, -RZ, R4.H0_H0 ;  /* 0x20000004ff0a7230 */ /* 0x021fe20000004100 */
[----:B------:R-:W-:Y:S01]  /*9a70*/  BSSY B0, `(.L_x_1299) ;  /* 0x000000e000007945 */ /* 0x000fe20003800000 */
[----:B------:R-:W-:-:S03]  /*9a80*/  IMAD.IADD R15, R0, 0x1, R157 ;  /* 0x00000001000f7824 */ /* 0x000fc600078e029d */
[----:B------:R-:W-:Y:S01]  /*9a90*/  FMUL R11, R10, R2 ;  /* 0x000000020a0b7220 */ /* 0x000fe20000400000 */
[----:B------:R-:W-:Y:S02]  /*9aa0*/  IADD3 R10, P6, R142, R5, RZ ;  /* 0x000000058e0a7210 */ /* 0x000fe40007fde0ff */
[----:B------:R-:W-:Y:S01]  /*9ab0*/  IADD3.X R15, R155, R15, R9, P5, P4 ;  /* 0x0000000f9b0f7210 */ /* 0x000fe20002fe8409 */
[----:B------:R-:W-:Y:S02]  /*9ac0*/  FFMA R5, R149, R16, R11 ;  /* 0x0000001095057223 */ /* 0x000fe4000000000b */
[----:B------:R-:W-:Y:S01]  /*9ad0*/  IMAD.X R11, R143, 0x1, R6, P6 ;  /* 0x000000018f0b7824 */ /* 0x000fe200030e0606 */
[C---:B------:R-:W-:Y:S02]  /*9ae0*/  LEA R6, P4, R7.reuse, R20, 0x1 ;  /* 0x0000001407067211 */ /* 0x040fe400078808ff */
[----:B------:R-:W-:Y:S02]  /*9af0*/  F2FP.F16.F32.PACK_AB R5, RZ, R5 ;  /* 0x00000005ff05723e */ /* 0x000fe400000000ff */
[----:B------:R-:W-:-:S02]  /*9b00*/  LEA.HI.X R7, R7, R21, R15, 0x1, P4 ;  /* 0x0000001507077211 */ /* 0x000fc400020f0c0f */
[----:B------:R-:W-:Y:S01]  /*9b10*/  ISETP.GT.AND P4, PT, R3, 0x78, P1 ;  /* 0x000000780300780c */ /* 0x000fe20000f84270 */
[----:B------:R0:W-:-:S12]  /*9b20*/  @P0 STG.E.U16 desc[UR36][R10.64], R5 ;  /* 0x000000050a000986 */ /* 0x0001d8000c101524 */
[----:B0-----:R-:W-:Y:S05]  /*9b30*/  @!P4 BRA `(.L_x_1300) ;  /* 0x000000000004c947 */ /* 0x001fea0003800000 */
[----:B------:R0:W5:Y:S02]  /*9b40*/  LDG.E.LTC128B.U16 R4, desc[UR36][R6.64+0x10] ;  /* 0x0000102406047981 */ /* 0x000164000c1e1520 */
.L_x_1300:
[----:B------:R-:W-:Y:S05]  /*9b50*/  BSYNC B0 ;  /* 0x0000000000007941 */ /* 0x000fea0003800000 */
.L_x_1299:
[----:B-----5:R-:W-:Y:S01]  /*9b60*/  HADD2.F32 R5, -RZ, R4.H0_H0 ;  /* 0x20000004ff057230 */ /* 0x020fe20000004100 */
[----:B------:R-:W-:Y:S01]  /*9b70*/  ISETP.GT.AND P1, PT, R3, 0x79, P1 ;  /* 0x000000790300780c */ /* 0x000fe20000f24270 */
[----:B------:R-:W-:Y:S01]  /*9b80*/  IMAD.IADD R8, R0, 0x1, R153 ;  /* 0x0000000100087824 */ /* 0x000fe200078e0299 */
[----:B------:R-:W-:Y:S01]  /*9b90*/  LEA R20, P0, R14, R20, 0x1 ;  /* 0x000000140e147211 */ /* 0x000fe200078008ff */
[----:B------:R-:W-:Y:S01]  /*9ba0*/  BSSY B0, `(.L_x_1301) ;  /* 0x0000009000007945 */ /* 0x000fe20003800000 */
[----:B------:R-:W-:Y:S02]  /*9bb0*/  FMUL R5, R5, R2 ;  /* 0x0000000205057220 */ /* 0x000fe40000400000 */
[----:B------:R-:W-:Y:S02]  /*9bc0*/  IADD3.X R8, R155, R8, R9, P3, P2 ;  /* 0x000000089b087210 */ /* 0x000fe40001fe4409 */
[----:B------:R-:W-:Y:S02]  /*9bd0*/  FFMA R0, R150, R16, R5 ;  /* 0x0000001096007223 */ /* 0x000fe40000000005 */
[----:B------:R-:W-:-:S03]  /*9be0*/  LEA.HI.X R21, R14, R21, R8, 0x1, P0 ;  /* 0x000000150e157211 */ /* 0x000fc600000f0c08 */
[----:B------:R-:W-:-:S05]  /*9bf0*/  F2FP.F16.F32.PACK_AB R0, RZ, R0 ;  /* 0x00000000ff00723e */ /* 0x000fca00000000ff */
[----:B------:R2:W-:Y:S01]  /*9c00*/  @P4 STG.E.U16 desc[UR36][R138.64+0x10], R0 ;  /* 0x000010008a004986 */ /* 0x0005e2000c101524 */
[----:B------:R-:W-:Y:S05]  /*9c10*/  @!P1 BRA `(.L_x_1302) ;  /* 0x0000000000049947 */ /* 0x000fea0003800000 */
[----:B------:R3:W5:Y:S02]  /*9c20*/  LDG.E.LTC128B.U16 R4, desc[UR36][R20.64+0x10] ;  /* 0x0000102414047981 */ /* 0x000764000c1e1520 */
.L_x_1302:
[----:B------:R-:W-:Y:S05]  /*9c30*/  BSYNC B0 ;  /* 0x0000000000007941 */ /* 0x000fea0003800000 */
.L_x_1301:
[----:B------:R-:W4:Y:S01]  /*9c40*/  LDL R5, [R1+0x98] ;  /* 0x0000980001057983 */ /* 0x000f220000100800 */
[----:B--2--5:R-:W-:Y:S01]  /*9c50*/  HADD2.F32 R0, -RZ, R4.H0_H0 ;  /* 0x20000004ff007230 */ /* 0x024fe20000004100 */
[----:B------:R-:W-:Y:S04]  /*9c60*/  BSSY B0, `(.L_x_1303) ;  /* 0x000000a000007945 */ /* 0x000fe80003800000 */
[----:B------:R-:W-:-:S04]  /*9c70*/  FMUL R0, R0, R2 ;  /* 0x0000000200007220 */ /* 0x000fc80000400000 */
[----:B------:R-:W-:-:S05]  /*9c80*/  FFMA R0, R151, R16, R0 ;  /* 0x0000001097007223 */ /* 0x000fca0000000000 */
[----:B------:R-:W-:-:S05]  /*9c90*/  F2FP.F16.F32.PACK_AB R0, RZ, R0 ;  /* 0x00000000ff00723e */ /* 0x000fca00000000ff */
[----:B------:R2:W-:Y:S01]  /*9ca0*/  @P1 STG.E.U16 desc[UR36][R10.64+0x10], R0 ;  /* 0x000010000a001986 */ /* 0x0005e2000c101524 */
[----:B----4-:R-:W-:-:S04]  /*9cb0*/  ISETP.GT.AND P0, PT, R5, 0x40, PT ;  /* 0x000000400500780c */ /* 0x010fc80003f04270 */
[----:B------:R-:W-:-:S13]  /*9cc0*/  ISETP.GT.AND P2, PT, R3, RZ, P0 ;  /* 0x000000ff0300720c */ /* 0x000fda0000744270 */
[----:B--2---:R-:W-:Y:S05]  /*9cd0*/  @!P2 BRA `(.L_x_1304) ;  /* 0x000000000008a947 */ /* 0x004fea0003800000 */
[----:B------:R-:W2:Y:S04]  /*9ce0*/  LDL.64 R8, [R1+0xe8] ;  /* 0x0000e80001087983 */ /* 0x000ea80000100a00 */
[----:B--2---:R2:W5:Y:S02]  /*9cf0*/  LDG.E.LTC128B.U16 R4, desc[UR36][R8.64+0x80] ;  /* 0x0000802408047981 */ /* 0x004564000c1e1520 */
.L_x_1304:
[----:B------:R-:W-:Y:S05]  /*9d00*/  BSYNC B0 ;  /* 0x0000000000007941 */ /* 0x000fea0003800000 */
.L_x_1303:
        /* <DEDUP_REMOVED lines=8> */
[----:B--2---:R-:W2:Y:S04]  /*9d90*/  LDL.64 R8, [R1+0xf0] ;  /* 0x0000f00001087983 */ /* 0x004ea80000100a00 */
[----:B--2---:R2:W5:Y:S02]  /*9da0*/  LDG.E.LTC128B.U16 R4, desc[UR36][R8.64+0x80] ;  /* 0x0000802408047981 */ /* 0x004564000c1e1520 */
.L_x_1306:
[----:B------:R-:W-:Y:S05]  /*9db0*/  BSYNC B0 ;  /* 0x0000000000007941 */ /* 0x000fea0003800000 */
.L_x_1305:
[----:B--2---:R-:W2:Y:S01]  /*9dc0*/  LDL.64 R8, [R1+0xd0] ;  /* 0x0000d00001087983 */ /* 0x004ea20000100a00 */
[----:B----45:R-:W-:Y:S01]  /*9dd0*/  HADD2.F32 R0, -RZ, R4.H0_H0 ;  /* 0x20000004ff007230 */ /* 0x030fe20000004100 */
[----:B------:R-:W-:Y:S01]  /*9de0*/  ISETP.GT.AND P1, PT, R5, 0x48, PT ;  /* 0x000000480500780c */ /* 0x000fe20003f24270 */
[----:B------:R-:W-:Y:S03]  /*9df0*/  BSSY B0, `(.L_x_1307) ;  /* 0x0000009000007945 */ /* 0x000fe60003800000 */
[----:B------:R-:W-:Y:S01]  /*9e00*/  FMUL R0, R0, R2 ;  /* 0x0000000200007220 */ /* 0x000fe20000400000 */
[----:B------:R-:W-:-:S03]  /*9e10*/  ISETP.GT.AND P2, PT, R3, RZ, P1 ;  /* 0x000000ff0300720c */ /* 0x000fc60000f44270 */
[----:B------:R-:W-:-:S05]  /*9e20*/  FFMA R0, R25, R16, R0 ;  /* 0x0000001019007223 */ /* 0x000fca0000000000 */
[----:B------:R-:W-:-:S05]  /*9e30*/  F2FP.F16.F32.PACK_AB R0, RZ, R0 ;  /* 0x00000000ff00723e */ /* 0x000fca00000000ff */
[----:B--2---:R2:W-:Y:S01]  /*9e40*/  @P3 STG.E.U16 desc[UR36][R8.64+0x80], R0 ;  /* 0x0000800008003986 */ /* 0x0045e2000c101524 */
[----:B------:R-:W-:Y:S05]  /*9e50*/  @!P2 BRA `(.L_x_1308) ;  /* 0x000000000008a947 */ /* 0x000fea0003800000 */
[----:B------:R-:W4:Y:S04]  /*9e60*/  LDL.LU.64 R14, [R1+0xe8] ;  /* 0x0000e800010e7983 */ /* 0x000f280000300a00 */
[----:B----4-:R4:W5:Y:S02]  /*9e70*/  LDG.E.LTC128B.U16 R4, desc[UR36][R14.64+0x90] ;  /* 0x000090240e047981 */ /* 0x010964000c1e1520 */
.L_x_1308:
[----:B------:R-:W-:Y:S05]  /*9e80*/  BSYNC B0 ;  /* 0x0000000000007941 */ /* 0x000fea0003800000 */
.L_x_1307:
        /* <DEDUP_REMOVED lines=8> */
[----:B----4-:R-:W4:Y:S04]  /*9f10*/  LDL.LU.64 R14, [R1+0xf0] ;  /* 0x0000f000010e7983 */ /* 0x010f280000300a00 */
[----:B----4-:R4:W5:Y:S02]  /*9f20*/  LDG.E.LTC128B.U16 R4, desc[UR36][R14.64+0x90] ;  /* 0x000090240e047981 */ /* 0x010964000c1e1520 */
.L_x_1310:
[----:B------:R-:W-:Y:S05]  /*9f30*/  BSYNC B0 ;  /* 0x0000000000007941 */ /* 0x000fea0003800000 */
.L_x_1309:
        /* <DEDUP_REMOVED lines=10> */
.L_x_1312:
[----:B------:R-:W-:Y:S05]  /*9fe0*/  BSYNC B0 ;  /* 0x0000000000007941 */ /* 0x000fea0003800000 */
.L_x_1311:
[----:B------:R-:W3:Y:S01]  /*9ff0*/  LDL.64 R12, [R1+0x18] ;  /* 0x00001800010c7983 */ /* 0x000ee20000100a00 */
[----:B--2--5:R-:W-:Y:S01]  /*a000*/  HADD2.F32 R0, -RZ, R4.H0_H0 ;  /* 0x20000004ff007230 */ /* 0x024fe20000004100 */
[----:B------:R-:W-:Y:S01]  /*a010*/  ISETP.GT.AND P3, PT, R3, 0x9, P0 ;  /* 0x000000090300780c */ /* 0x000fe20000764270 */
[----:B------:R-:W-:Y:S03]  /*a020*/  BSSY B0, `(.L_x_1313) ;  /* 0x0000008000007945 */ /* 0x000fe60003800000 */
[----:B------:R-:W-:-:S04]  /*a030*/  FMUL R0, R0, R2 ;  /* 0x0000000200007220 */ /* 0x000fc80000400000 */
[----:B------:R-:W-:-:S05]  /*a040*/  FFMA R0, R28, R16, R0 ;  /* 0x000000101c007223 */ /* 0x000fca0000000000 */
[----:B------:R-:W-:-:S05]  /*a050*/  F2FP.F16.F32.PACK_AB R0, RZ, R0 ;  /* 0x00000000ff00723e */ /* 0x000fca00000000ff */
[----:B---3--:R2:W-:Y:S01]  /*a060*/  @P2 STG.E.U16 desc[UR36][R12.64+0x80], R0 ;  /* 0x000080000c002986 */ /* 0x0085e2000c101524 */
[----:B------:R-:W-:Y:S05]  /*a070*/  @!P3 BRA `(.L_x_1314) ;  /* 0x000000000008b947 */ /* 0x000fea0003800000 */
[----:B------:R-:W3:Y:S04]  /*a080*/  LDL.64 R8, [R1+0xd8] ;  /* 0x0000d80001087983 */ /* 0x000ee80000100a00 */
[----:B---3--:R3:W5:Y:S02]  /*a090*/  LDG.E.LTC128B.U16 R4, desc[UR36][R8.64+0x80] ;  /* 0x0000802408047981 */ /* 0x008764000c1e1520 */
.L_x_1314:
[----:B------:R-:W-:Y:S05]  /*a0a0*/  BSYNC B0 ;  /* 0x0000000000007941 */ /* 0x000fea0003800000 */
.L_x_1313:
[----:B---3--:R-:W3:Y:S01]  /*a0b0*/  LDL.64 R8, [R1+0xb8] ;  /* 0x0000b80001087983 */ /* 0x008ee20000100a00 */
        /* <DEDUP_REMOVED lines=8> */
[----:B----4-:R-:W3:Y:S04]  /*a140*/  LDL.LU.64 R14, [R1+0xe0] ;  /* 0x0000e000010e7983 */ /* 0x010ee80000300a00 */
[----:B---3--:R3:W5:Y:S02]  /*a150*/  LDG.E.LTC128B.U16 R4, desc[UR36][R14.64+0x90] ;  /* 0x000090240e047981 */ /* 0x008764000c1e1520 */
.L_x_1316:
[----:B------:R-:W-:Y:S05]  /*a160*/  BSYNC B0 ;  /* 0x0000000000007941 */ /* 0x000fea0003800000 */
.L_x_1315:
        /* <DEDUP_REMOVED lines=8> */
[----:B--2---:R-:W2:Y:S04]  /*a1f0*/  LDL.LU.64 R12, [R1+0xd8] ;  /* 0x0000d800010c7983 */ /* 0x004ea80000300a00 */
[----:B--2---:R2:W5:Y:S02]  /*a200*/  LDG.E.LTC128B.U16 R4, desc[UR36][R12.64+0x90] ;  /* 0x000090240c047981 */ /* 0x004564000c1e1520 */
.L_x_1318:
[----:B------:R-:W-:Y:S05]  /*a210*/  BSYNC B0 ;  /* 0x0000000000007941 */ /* 0x000fea0003800000 */
.L_x_1317:
        /* <DEDUP_REMOVED lines=10> */
.L_x_1320:
[----:B------:R-:W-:Y:S05]  /*a2c0*/  BSYNC B0 ;  /* 0x0000000000007941 */ /* 0x000fea0003800000 */
.L_x_1319:
        /* <DEDUP_REMOVED lines=8> */
[----:B------:R-:W3:Y:S04]  /*a350*/  LDL.64 R8, [R1+0xc0] ;  /* 0x0000c00001087983 */ /* 0x000ee80000100a00 */
[----:B---3--:R3:W5:Y:S02]  /*a360*/  LDG.E.LTC128B.U16 R4, desc[UR36][R8.64+0x80] ;  /* 0x0000802408047981 */ /* 0x008764000c1e1520 */
.L_x_1322:
[----:B------:R-:W-:Y:S05]  /*a370*/  BSYNC B0 ;  /* 0x0000000000007941 */ /* 0x000fea0003800000 */
.L_x_1321:
        /* <DEDUP_REMOVED lines=9> */
[----:B------:R-:W3:Y:S04]  /*a410*/  LDL.LU.64 R12, [R1+0xc8] ;  /* 0x0000c800010c7983 */ /* 0x000ee80000300a00 */
[----:B---3--:R3:W5:Y:S02]  /*a420*/  LDG.E.LTC128B.U16 R4, desc[UR36][R12.64+0x90] ;  /* 0x000090240c047981 */ /* 0x008764000c1e1520 */
.L_x_1324:
[----:B------:R-:W-:Y:S05]  /*a430*/  BSYNC B0 ;  /* 0x0000000000007941 */ /* 0x000fea0003800000 */
.L_x_1323:
        /* <DEDUP_REMOVED lines=8> */
[----:B---3--:R-:W3:Y:S04]  /*a4c0*/  LDL.LU.64 R12, [R1+0xc0] ;  /* 0x0000c000010c7983 */ /* 0x008ee80000300a00 */
[----:B---3--:R3:W5:Y:S02]  /*a4d0*/  LDG.E.LTC128B.U16 R4, desc[UR36][R12.64+0x90] ;  /* 0x000090240c047981 */ /* 0x008764000c1e1520 */
.L_x_1326:
[----:B------:R-:W-:Y:S05]  /*a4e0*/  BSYNC B0 ;  /* 0x0000000000007941 */ /* 0x000fea0003800000 */
.L_x_1325:
[----:B-----5:R-:W-:Y:S01]  /*a4f0*/  HADD2.F32 R5, -RZ, R4.H0_H0 ;  /* 0x20000004ff057230 */ /* 0x020fe20000004100 */
[----:B------:R-:W-:Y:S01]  /*a500*/  ISETP.GT.AND P2, PT, R3, 0x18, P0 ;  /* 0x000000180300780c */ /* 0x000fe20000744270 */
[----:B------:R-:W-:Y:S03]  /*a510*/  BSSY B0, `(.L_x_1327) ;  /* 0x0000008000007945 */ /* 0x000fe60003800000 */
[----:B--2---:R-:W-:-:S04]  /*a520*/  FMUL R0, R5, R2 ;  /* 0x0000000205007220 */ /* 0x004fc80000400000 */
[----:B------:R-:W-:-:S05]  /*a530*/  FFMA R0, R35, R16, R0 ;  /* 0x0000001023007223 */ /* 0x000fca0000000000 */
[----:B------:R-:W-:-:S05]  /*a540*/  F2FP.F16.F32.PACK_AB R0, RZ, R0 ;  /* 0x00000000ff00723e */ /* 0x000fca00000000ff */
[----:B------:R2:W-:Y:S01]  /*a550*/  @P3 STG.E.U16 desc[UR36][R8.64+0x90], R0 ;  /* 0x0000900008003986 */ /* 0x0005e2000c101524 */
[----:B------:R-:W-:Y:S05]  /*a560*/  @!P2 BRA `(.L_x_1328) ;  /* 0x000000000008a947 */ /* 0x000fea0003800000 */
[----:B--2---:R-:W2:Y:S04]  /*a570*/  LDL.64 R8, [R1+0xa8] ;  /* 0x0000a80001087983 */ /* 0x004ea80000100a00 */
[----:B--2---:R2:W5:Y:S02]  /*a580*/  LDG.E.LTC128B.U16 R4, desc[UR36][R8.64+0x80] ;  /* 0x0000802408047981 */ /* 0x004564000c1e1520 */
.L_x_1328:
[----:B------:R-:W-:Y:S05]  /*a590*/  BSYNC B0 ;  /* 0x0000000000007941 */ /* 0x000fea0003800000 */
.L_x_1327:
        /* <DEDUP_REMOVED lines=10> */
.L_x_1330:
[----:B------:R-:W-:Y:S05]  /*a640*/  BSYNC B0 ;  /* 0x0000000000007941 */ /* 0x000fea0003800000 */
.L_x_1329:
[----:B--2---:R-:W2:Y:S01]  /*a650*/  LDL.64 R8, [R1+0x88] ;  /* 0x0000880001087983 */ /* 0x004ea20000100a00 */
[----:B0----5:R-:W-:Y:S01]  /*a660*/  HADD2.F32 R5, -RZ, R4.H0_H0 ;  /* 0x20000004ff057230 */ /* 0x021fe20000004100 */
[----:B------:R-:W-:Y:S01]  /*a670*/  ISETP.GT.AND P2, PT, R3, 0x18, P1 ;  /* 0x000000180300780c */ /* 0x000fe20000f44270 */
[----:B------:R-:W-:Y:S03]  /*a680*/  BSSY B0, `(.L_x_1331) ;  /* 0x0000008000007945 */ /* 0x000fe60003800000 */
[----:B------:R-:W-:-:S04]  /*a690*/  FMUL R0, R5, R2 ;  /* 0x0000000205007220 */ /* 0x000fc80000400000 */
[----:B------:R-:W-:-:S05]  /*a6a0*/  FFMA R0, R37, R16, R0 ;  /* 0x0000001025007223 */ /* 0x000fca0000000000 */
[----:B------:R-:W-:-:S05]  /*a6b0*/  F2FP.F16.F32.PACK_AB R0, RZ, R0 ;  /* 0x00000000ff00723e */ /* 0x000fca00000000ff */
[----:B--2---:R0:W-:Y:S01]  /*a6c0*/  @P3 STG.E.U16 desc[UR36][R8.64+0x80], R0 ;  /* 0x0000800008003986 */ /* 0x0041e2000c101524 */
[----:B------:R-:W-:Y:S05]  /*a6d0*/  @!P2 BRA `(.L_x_1332) ;  /* 0x000000000008a947 */ /* 0x000fea0003800000 */
[----:B---3--:R-:W2:Y:S04]  /*a6e0*/  LDL.LU.64 R12, [R1+0xa8] ;  /* 0x0000a800010c7983 */ /* 0x008ea80000300a00 */
[----:B--2---:R2:W5:Y:S02]  /*a6f0*/  LDG.E.LTC128B.U16 R4, desc[UR36][R12.64+0x90] ;  /* 0x000090240c047981 */ /* 0x004564000c1e1520 */
.L_x_1332:
[----:B------:R-:W-:Y:S05]  /*a700*/  BSYNC B0 ;  /* 0x0000000000007941 */ /* 0x000fea0003800000 */
.L_x_1331:
        /* <DEDUP_REMOVED lines=8> */
[----:B--23--:R-:W2:Y:S04]  /*a790*/  LDL.LU.64 R12, [R1+0xa0] ;  /* 0x0000a000010c7983 */ /* 0x00cea80000300a00 */
[----:B--2---:R2:W5:Y:S02]  /*a7a0*/  LDG.E.LTC128B.U16 R4, desc[UR36][R12.64+0x90] ;  /* 0x000090240c047981 */ /* 0x004564000c1e1520 */
.L_x_1334:
[----:B------:R-:W-:Y:S05]  /*a7b0*/  BSYNC B0 ;  /* 0x0000000000007941 */ /* 0x000fea0003800000 */
.L_x_1333:
        /* <DEDUP_REMOVED lines=8> */
[----:B0-----:R-:W2:Y:S04]  /*a840*/  LDL.64 R8, [R1+0x90] ;  /* 0x0000900001087983 */ /* 0x001ea80000100a00 */
[----:B--2---:R0:W5:Y:S02]  /*a850*/  LDG.E.LTC128B.U16 R4, desc[UR36][R8.64+0x80] ;  /* 0x0000802408047981 */ /* 0x004164000c1e1520 */
.L_x_1336:
[----:B------:R-:W-:Y:S05]  /*a860*/  BSYNC B0 ;  /* 0x0000000000007941 */ /* 0x000fea0003800000 */
.L_x_1335:
        /* <DEDUP_REMOVED lines=10> */
.L_x_1338:
[----:B------:R-:W-:Y:S05]  /*a910*/  BSYNC B0 ;  /* 0x0000000000007941 */ /* 0x000fea0003800000 */
.L_x_1337:
[----:B0-----:R-:W2:Y:S01]  /*a920*/  LDL.64 R8, [R1+0x68] ;  /* 0x0000680001087983 */ /* 0x001ea20000100a00 */
[----:B-----5:R-:W-:Y:S01]  /*a930*/  HADD2.F32 R5, -RZ, R4.H0_H0 ;  /* 0x20000004ff057230 */ /* 0x020fe20000004100 */
        /* <DEDUP_REMOVED lines=9> */
.L_x_1340:
[----:B------:R-:W-:Y:S05]  /*a9d0*/  BSYNC B0 ;  /* 0x0000000000007941 */ /* 0x000fea0003800000 */
.L_x_1339:
        /* <DEDUP_REMOVED lines=10> */
.L_x_1342:
[----:B------:R-:W-:Y:S05]  /*aa80*/  BSYNC B0 ;  /* 0x0000000000007941 */ /* 0x000fea0003800000 */
.L_x_1341:
        /* <DEDUP_REMOVED lines=10> */
.L_x_1344:
[----:B------:R-:W-:Y:S05]  /*ab30*/  BSYNC B0 ;  /* 0x0000000000007941 */ /* 0x000fea0003800000 */
.L_x_1343:
        /* <DEDUP_REMOVED lines=10> */
.L_x_1346:
[----:B------:R-:W-:Y:S05]  /*abe0*/  BSYNC B0 ;  /* 0x0000000000007941 */ /* 0x000fea0003800000 */
.L_x_1345:
        /* <DEDUP_REMOVED lines=11> */
.L_x_1348:
[----:B------:R-:W-:Y:S05]  /*aca0*/  BSYNC B0 ;  /* 0x0000000000007941 */ /* 0x000fea0003800000 */
.L_x_1347:
        /* <DEDUP_REMOVED lines=10> */
.L_x_1350:
[----:B------:R-:W-:Y:S05]  /*ad50*/  BSYNC B0 ;  /* 0x0000000000007941 */ /* 0x000fea0003800000 */
.L_x_1349:
        /* <DEDUP_REMOVED lines=10> */
.L_x_1352:
[----:B------:R-:W-:Y:S05]  /*ae00*/  BSYNC B0 ;  /* 0x0000000000007941 */ /* 0x000fea0003800000 */
.L_x_1351:
        /* <DEDUP_REMOVED lines=10> */
.L_x_1354:
[----:B------:R-:W-:Y:S05]  /*aeb0*/  BSYNC B0 ;  /* 0x0000000000007941 */ /* 0x000fea0003800000 */
.L_x_1353:
        /* <DEDUP_REMOVED lines=11> */
.L_x_1356:
[----:B------:R-:W-:Y:S05]  /*af70*/  BSYNC B0 ;  /* 0x0000000000007941 */ /* 0x000fea0003800000 */
.L_x_1355:
        /* <DEDUP_REMOVED lines=10> */
.L_x_1358:
[----:B------:R-:W-:Y:S05]  /*b020*/  BSYNC B0 ;  /* 0x0000000000007941 */ /* 0x000fea0003800000 */
.L_x_1357:
        /* <DEDUP_REMOVED lines=10> */
.L_x_1360:
[----:B------:R-:W-:Y:S05]  /*b0d0*/  BSYNC B0 ;  /* 0x0000000000007941 */ /* 0x000fea0003800000 */
.L_x_1359:
        /* <DEDUP_REMOVED lines=10> */
.L_x_1362:
[----:B------:R-:W-:Y:S05]  /*b180*/  BSYNC B0 ;  /* 0x0000000000007941 */ /* 0x000fea0003800000 */
.L_x_1361:
        /* <DEDUP_REMOVED lines=11> */
.L_x_1364:
[----:B------:R-:W-:Y:S05]  /*b240*/  BSYNC B0 ;  /* 0x0000000000007941 */ /* 0x000fea0003800000 */
.L_x_1363:
        /* <DEDUP_REMOVED lines=10> */
.L_x_1366:
[----:B------:R-:W-:Y:S05]  /*b2f0*/  BSYNC B0 ;  /* 0x0000000000007941 */ /* 0x000fea0003800000 */
.L_x_1365:
        /* <DEDUP_REMOVED lines=10> */
.L_x_1368:
[----:B------:R-:W-:Y:S05]  /*b3a0*/  BSYNC B0 ;  /* 0x0000000000007941 */ /* 0x000fea0003800000 */
.L_x_1367:
        /* <DEDUP_REMOVED lines=10> */
.L_x_1370:
[----:B------:R-:W-:Y:S05]  /*b450*/  BSYNC B0 ;  /* 0x0000000000007941 */ /* 0x000fea0003800000 */
.L_x_1369:
        /* <DEDUP_REMOVED lines=8> */
[----:B------:R-:W2:Y:S04]  /*b4e0*/  LDL.LU.64 R8, [R1+0x30] ;  /* 0x0000300001087983 */ /* 0x000ea80000300a00 */
[----:B--2---:R2:W5:Y:S02]  /*b4f0*/  LDG.E.LTC128B.U16 R4, desc[UR36][R8.64+0x90] ;  /* 0x0000902408047981 */ /* 0x004564000c1e1520 */
.L_x_1372:
[----:B------:R-:W-:Y:S05]  /*b500*/  BSYNC B0 ;  /* 0x0000000000007941 */ /* 0x000fea0003800000 */
.L_x_1371:
        /* <DEDUP_REMOVED lines=10> */
.L_x_1374:
[----:B------:R-:W-:Y:S05]  /*b5b0*/  BSYNC B0 ;  /* 0x0000000000007941 */ /* 0x000fea0003800000 */
.L_x_1373:
        /* <DEDUP_REMOVED lines=9> */
.L_x_1376:
[----:B------:R-:W-:Y:S05]  /*b650*/  BSYNC B0 ;  /* 0x0000000000007941 */ /* 0x000fea0003800000 */
.L_x_1375:
        /* <DEDUP_REMOVED lines=9> */
.L_x_1378:
[----:B------:R-:W-:Y:S05]  /*b6f0*/  BSYNC B0 ;  /* 0x0000000000007941 */ /* 0x000fea0003800000 */
.L_x_1377:
        /* <DEDUP_REMOVED lines=9> */
.L_x_1380:
[----:B------:R-:W-:Y:S05]  /*b790*/  BSYNC B0 ;  /* 0x0000000000007941 */ /* 0x000fea0003800000 */
.L_x_1379:
        /* <DEDUP_REMOVED lines=9> */
.L_x_1382:
[----:B------:R-:W-:Y:S05]  /*b830*/  BSYNC B0 ;  /* 0x0000000000007941 */ /* 0x000fea0003800000 */
.L_x_1381:
        /* <DEDUP_REMOVED lines=9> */
.L_x_1384:
[----:B------:R-:W-:Y:S05]  /*b8d0*/  BSYNC B0 ;  /* 0x0000000000007941 */ /* 0x000fea0003800000 */
.L_x_1383:
        /* <DEDUP_REMOVED lines=9> */
.L_x_1386:
[----:B------:R-:W-:Y:S05]  /*b970*/  BSYNC B0 ;  /* 0x0000000000007941 */ /* 0x000fea0003800000 */
.L_x_1385:
        /* <DEDUP_REMOVED lines=9> */
.L_x_1388:
[----:B------:R-:W-:Y:S05]  /*ba10*/  BSYNC B0 ;  /* 0x0000000000007941 */ /* 0x000fea0003800000 */
.L_x_1387:
        /* <DEDUP_REMOVED lines=9> */
.L_x_1390:
[----:B------:R-:W-:Y:S05]  /*bab0*/  BSYNC B0 ;  /* 0x0000000000007941 */ /* 0x000fea0003800000 */
.L_x_1389:
        /* <DEDUP_REMOVED lines=9> */
.L_x_1392:
[----:B------:R-:W-:Y:S05]  /*bb50*/  BSYNC B0 ;  /* 0x0000000000007941 */ /* 0x000fea0003800000 */
.L_x_1391:
        /* <DEDUP_REMOVED lines=9> */
.L_x_1394:
[----:B------:R-:W-:Y:S05]  /*bbf0*/  BSYNC B0 ;  /* 0x0000000000007941 */ /* 0x000fea0003800000 */
.L_x_1393:
        /* <DEDUP_REMOVED lines=9> */
.L_x_1396:
[----:B------:R-:W-:Y:S05]  /*bc90*/  BSYNC B0 ;  /* 0x0000000000007941 */ /* 0x000fea0003800000 */
.L_x_1395:
        /* <DEDUP_REMOVED lines=9> */
.L_x_1398:
[----:B------:R-:W-:Y:S05]  /*bd30*/  BSYNC B0 ;  /* 0x0000000000007941 */ /* 0x000fea0003800000 */
.L_x_1397:
        /* <DEDUP_REMOVED lines=9> */
.L_x_1400:
[----:B------:R-:W-:Y:S05]  /*bdd0*/  BSYNC B0 ;  /* 0x0000000000007941 */ /* 0x000fea0003800000 */
.L_x_1399:
        /* <DEDUP_REMOVED lines=9> */
.L_x_1402:
[----:B------:R-:W-:Y:S05]  /*be70*/  BSYNC B0 ;  /* 0x0000000000007941 */ /* 0x000fea0003800000 */
.L_x_1401:
        /* <DEDUP_REMOVED lines=9> */
.L_x_1404:
[----:B------:R-:W-:Y:S05]  /*bf10*/  BSYNC B0 ;  /* 0x0000000000007941 */ /* 0x000fea0003800000 */
.L_x_1403:
        /* <DEDUP_REMOVED lines=9> */
.L_x_1406:
[----:B------:R-:W-:Y:S05]  /*bfb0*/  BSYNC B0 ;  /* 0x0000000000007941 */ /* 0x000fea0003800000 */
.L_x_1405:
        /* <DEDUP_REMOVED lines=9> */
.L_x_1408:
[----:B------:R-:W-:Y:S05]  /*c050*/  BSYNC B0 ;  /* 0x0000000000007941 */ /* 0x000fea0003800000 */
.L_x_1407:
        /* <DEDUP_REMOVED lines=9> */
.L_x_1410:
[----:B------:R-:W-:Y:S05]  /*c0f0*/  BSYNC B0 ;  /* 0x0000000000007941 */ /* 0x000fea0003800000 */
.L_x_1409:
        /* <DEDUP_REMOVED lines=9> */
.L_x_1412:
[----:B------:R-:W-:Y:S05]  /*c190*/  BSYNC B0 ;  /* 0x0000000000007941 */ /* 0x000fea0003800000 */
.L_x_1411:
        /* <DEDUP_REMOVED lines=9> */
.L_x_1414:
[----:B------:R-:W-:Y:S05]  /*c230*/  BSYNC B0 ;  /* 0x0000000000007941 */ /* 0x000fea0003800000 */
.L_x_1413:
        /* <DEDUP_REMOVED lines=9> */
.L_x_1416:
[----:B------:R-:W-:Y:S05]  /*c2d0*/  BSYNC B0 ;  /* 0x0000000000007941 */ /* 0x000fea0003800000 */
.L_x_1415:
        /* <DEDUP_REMOVED lines=9> */
.L_x_1418:
[----:B------:R-:W-:Y:S05]  /*c370*/  BSYNC B0 ;  /* 0x0000000000007941 */ /* 0x000fea0003800000 */
.L_x_1417:
        /* <DEDUP_REMOVED lines=9> */
.L_x_1420:
[----:B------:R-:W-:Y:S05]  /*c410*/  BSYNC B0 ;  /* 0x0000000000007941 */ /* 0x000fea0003800000 */
.L_x_1419:
        /* <DEDUP_REMOVED lines=9> */
.L_x_1422:
[----:B------:R-:W-:Y:S05]  /*c4b0*/  BSYNC B0 ;  /* 0x0000000000007941 */ /* 0x000fea0003800000 */
.L_x_1421:
        /* <DEDUP_REMOVED lines=9> */
.L_x_1424:
[----:B------:R-:W-:Y:S05]  /*c550*/  BSYNC B0 ;  /* 0x0000000000007941 */ /* 0x000fea0003800000 */
.L_x_1423:
        /* <DEDUP_REMOVED lines=9> */
.L_x_1426:
[----:B------:R-:W-:Y:S05]  /*c5f0*/  BSYNC B0 ;  /* 0x0000000000007941 */ /* 0x000fea0003800000 */
.L_x_1425:
        /* <DEDUP_REMOVED lines=9> */
.L_x_1428:
[----:B------:R-:W-:Y:S05]  /*c690*/  BSYNC B0 ;  /* 0x0000000000007941 */ /* 0x000fea0003800000 */
.L_x_1427:
        /* <DEDUP_REMOVED lines=9> */
.L_x_1430:
[----:B------:R-:W-:Y:S05]  /*c730*/  BSYNC B0 ;  /* 0x0000000000007941 */ /* 0x000fea0003800000 */
.L_x_1429:
[----:B-----5:R-:W-:-:S05]  /*c740*/  HADD2.F32 R3, -RZ, R4.H0_H0 ;  /* 0x20000004ff037230 */ /* 0x020fca0000004100 */
[----:B------:R-:W-:-:S04]  /*c750*/  FMUL R2, R3, R2 ;  /* 0x0000000203027220 */ /* 0x000fc80000400000 */
[----:B------:R-:W-:Y:S01]  /*c760*/  FFMA R2, R87, R16, R2 ;  /* 0x0000001057027223 */ /* 0x000fe20000000002 */
[----:B------:R-:W-:Y:S06]  /*c770*/  @!P1 EXIT ;  /* 0x000000000000994d */ /* 0x000fec0003800000 */
[----:B------:R-:W-:-:S05]  /*c780*/  F2FP.F16.F32.PACK_AB R2, RZ, R2 ;  /* 0x00000002ff02723e */ /* 0x000fca00000000ff */
[----:B------:R-:W-:Y:S01]  /*c790*/  STG.E.U16 desc[UR36][R10.64+0x90], R2 ;  /* 0x000090020a007986 */ /* 0x000fe2000c101524 */
[----:B------:R-:W-:Y:S05]  /*c7a0*/  EXIT ;  /* 0x000000000000794d */ /* 0x000fea0003800000 */
.L_x_1210:
[----:B------:R-:W2:Y:S01]  /*c7b0*/  LDL.LU R2, [R1+0x98] ;  /* 0x0000980001027983 */ /* 0x000ea20000300800 */
[----:B------:R-:W-:Y:S01]  /*c7c0*/  ULDC.64 UR4, c[0x0][0x2a0] ;  /* 0x0000a80000047ab9 */ /* 0x000fe20000000a00 */
[-C--:B------:R-:W-:Y:S01]  /*c7d0*/  FMUL R88, R88, R16.reuse ;  /* 0x0000001058587220 */ /* 0x080fe20000400000 */
[----:B------:R-:W-:Y:S01]  /*c7e0*/  LEA R6, P2, R158, UR4, 0x1 ;  /* 0x000000049e067c11 */ /* 0x000fe2000f8408ff */
[-C--:B------:R-:W-:Y:S01]  /*c7f0*/  FMUL R89, R89, R16.reuse ;  /* 0x0000001059597220 */ /* 0x080fe20000400000 */
[----:B------:R-:W-:Y:S01]  /*c800*/  SHF.L.U64.HI R9, R156, 0x1, R157 ;  /* 0x000000019c097819 */ /* 0x000fe2000001029d */
[-C--:B------:R-:W-:Y:S01]  /*c810*/  FMUL R90, R90, R16.reuse ;  /* 0x000000105a5a7220 */ /* 0x080fe20000400000 */
[--C-:B------:R-:W-:Y:S01]  /*c820*/  LEA.HI.X R7, R158, UR5, R4.reuse, 0x1, P2 ;  /* 0x000000059e077c11 */ /* 0x100fe200090f0c04 */
[----:B------:R-:W-:Y:S01]  /*c830*/  FMUL R91, R91, R16 ;  /* 0x000000105b5b7220 */ /* 0x000fe20000400000 */
[----:B------:R-:W-:Y:S01]  /*c840*/  LEA R8, P4, R156, R6, 0x1 ;  /* 0x000000069c087211 */ /* 0x000fe200078808ff */
[----:B------:R-:W-:Y:S01]  /*c850*/  FMUL R92, R92, R16 ;  /* 0x000000105c5c7220 */ /* 0x000fe20000400000 */
[----:B------:R-:W-:Y:S01]  /*c860*/  ISETP.GT.AND P2, PT, R3, 0x1, P0 ;  /* 0x000000010300780c */ /* 0x000fe20000744270 */
[----:B------:R-:W-:Y:S01]  /*c870*/  IMAD R157, R157, 0xe, RZ ;  /* 0x0000000e9d9d7824 */ /* 0x000fe200078e02ff */
[----:B------:R-:W-:Y:S01]  /*c880*/  F2FP.F16.F32.PACK_AB R88, RZ, R88 ;  /* 0x00000058ff58723e */ /* 0x000fe200000000ff */
[----:B------:R-:W-:Y:S01]  /*c890*/  IMAD.X R9, R9, 0x1, R7, P4 ;  /* 0x0000000109097824 */ /* 0x000fe200020e0607 */
[----:B------:R-:W-:Y:S01]  /*c8a0*/  F2FP.F16.F32.PACK_AB R89, RZ, R89 ;  /* 0x00000059ff59723e */ /* 0x000fe200000000ff */
[----:B------:R-:W-:Y:S01]  /*c8b0*/  FMUL R93, R93, R16 ;  /* 0x000000105d5d7220 */ /* 0x000fe20000400000 */
[----:B------:R-:W-:Y:S01]  /*c8c0*/  F2FP.F16.F32.PACK_AB R90, RZ, R90 ;  /* 0x0000005aff5a723e */ /* 0x000fe200000000ff */
[----:B------:R0:W-:Y:S01]  /*c8d0*/  @P1 STG.E.U16 desc[UR36][R6.64], R88 ;  /* 0x0000005806001986 */ /* 0x0001e2000c101524 */
[----:B------:R-:W-:Y:S01]  /*c8e0*/  PRMT R4, R89, 0x7610, R4 ;  /* 0x0000761059047816 */ /* 0x000fe20000000004 */
[----:B------:R-:W-:Y:S01]  /*c8f0*/  IMAD.WIDE.U32 R10, R156, 0xe, R8 ;  /* 0x0000000e9c0a7825 */ /* 0x000fe200078e0008 */
[----:B------:R-:W-:-:S03]  /*c900*/  SHF.L.U64.HI R89, R5, 0x1, R17 ;  /* 0x0000000105597819 */ /* 0x000fc60000010211 */
[----:B------:R-:W-:Y:S01]  /*c910*/  FMUL R94, R94, R16 ;  /* 0x000000105e5e7220 */ /* 0x000fe20000400000 */
[----:B------:R-:W-:Y:S01]  /*c920*/  F2FP.F16.F32.PACK_AB R91, RZ, R91 ;  /* 0x0000005bff5b723e */ /* 0x000fe200000000ff */
[----:B------:R-:W-:Y:S01]  /*c930*/  IMAD.SHL.U32 R17, R5, 0x2, RZ ;  /* 0x0000000205117824 */ /* 0x000fe200078e00ff */
[----:B------:R1:W-:Y:S01]  /*c940*/  @P2 STG.E.U16 desc[UR36][R8.64], R4 ;  /* 0x0000000408002986 */ /* 0x0003e2000c101524 */
[----:B------:R-:W-:Y:S01]  /*c950*/  IMAD.IADD R11, R11, 0x1, R157 ;  /* 0x000000010b0b7824 */ /* 0x000fe200078e029d */
[----:B------:R-:W-:Y:S01]  /*c960*/  F2FP.F16.F32.PACK_AB R92, RZ, R92 ;  /* 0x0000005cff5c723e */ /* 0x000fe200000000ff */
[----:B------:R-:W-:Y:S01]  /*c970*/  FMUL R95, R95, R16 ;  /* 0x000000105f5f7220 */ /* 0x000fe20000400000 */
[----:B------:R-:W-:Y:S01]  /*c980*/  IADD3 R12, P2, R17, R8, RZ ;  /* 0x00000008110c7210 */ /* 0x000fe20007f5e0ff */
[-C--:B------:R-:W-:Y:S01]  /*c990*/  FMUL R96, R96, R16.reuse ;  /* 0x0000001060607220 */ /* 0x080fe20000400000 */
[----:B------:R-:W-:Y:S01]  /*c9a0*/  F2FP.F16.F32.PACK_AB R93, RZ, R93 ;  /* 0x0000005dff5d723e */ /* 0x000fe200000000ff */
[----:B------:R-:W-:Y:S01]  /*c9b0*/  FMUL R97, R97, R16 ;  /* 0x0000001061617220 */ /* 0x000fe20000400000 */
[----:B------:R-:W-:Y:S01]  /*c9c0*/  F2FP.F16.F32.PACK_AB R94, RZ, R94 ;  /* 0x0000005eff5e723e */ /* 0x000fe200000000ff */
[----:B------:R-:W-:Y:S01]  /*c9d0*/  IMAD.X R13, R89, 0x1, R9, P2 ;  /* 0x00000001590d7824 */ /* 0x000fe200010e0609 */
[C---:B------:R-:W-:Y:S01]  /*c9e0*/  ISETP.GT.AND P2, PT, R3.reuse, 0x8, P0 ;  /* 0x000000080300780c */ /* 0x040fe20000744270 */
[----:B------:R-:W-:Y:S01]  /*c9f0*/  FMUL R98, R98, R16 ;  /* 0x0000001062627220 */ /* 0x000fe20000400000 */
[----:B------:R-:W-:Y:S01]  /*ca00*/  ISETP.GT.AND P5, PT, R3, 0x11, P0 ;  /* 0x000000110300780c */ /* 0x000fe200007a4270 */
[----:B------:R-:W-:Y:S01]  /*ca10*/  IMAD.WIDE.U32 R20, R156, 0xe, R12 ;  /* 0x0000000e9c147825 */ /* 0x000fe200078e000c */
[----:B------:R-:W-:-:S03]  /*ca20*/  F2FP.F16.F32.PACK_AB R95, RZ, R95 ;  /* 0x0000005fff5f723e */ /* 0x000fc600000000ff */
[----:B------:R-:W-:Y:S01]  /*ca30*/  FMUL R99, R99, R16 ;  /* 0x0000001063637220 */ /* 0x000fe20000400000 */
[----:B------:R-:W-:Y:S01]  /*ca40*/  F2FP.F16.F32.PACK_AB R96, RZ, R96 ;  /* 0x00000060ff60723e */ /* 0x000fe200000000ff */
[----:B------:R-:W-:Y:S01]  /*ca50*/  IMAD.IADD R21, R157, 0x1, R21 ;  /* 0x000000019d157824 */ /* 0x000fe200078e0215 */
[----:B------:R-:W-:Y:S01]  /*ca60*/  F2FP.F16.F32.PACK_AB R97, RZ, R97 ;  /* 0x00000061ff61723e */ /* 0x000fe200000000ff */
[----:B------:R-:W-:Y:S01]  /*ca70*/  FMUL R100, R100, R16 ;  /* 0x0000001064647220 */ /* 0x000fe20000400000 */
[----:B------:R-:W-:Y:S01]  /*ca80*/  F2FP.F16.F32.PACK_AB R98, RZ, R98 ;  /* 0x00000062ff62723e */ /* 0x000fe200000000ff */
[-C--:B------:R-:W-:Y:S01]  /*ca90*/  FMUL R101, R101, R16.reuse ;  /* 0x0000001065657220 */ /* 0x080fe20000400000 */
        /* <DEDUP_REMOVED lines=16> */
[-C--:B------:R-:W-:Y:S01]  /*cba0*/  FMUL R110, R110, R16.reuse ;  /* 0x000000106e6e7220 */ /* 0x080fe20000400000 */
[----:B------:R-:W-:Y:S01]  /*cbb0*/  PRMT R0, R106, 0x7610, R0 ;  /* 0x000076106a007816 */ /* 0x000fe20000000000 */
        /* <DEDUP_REMOVED lines=66> */
[----:B0-----:R-:W-:Y:S01]  /*cfe0*/  FMUL R88, R144, R16 ;  /* 0x0000001090587220 */ /* 0x001fe20000400000 */
        /* <DEDUP_REMOVED lines=67> */
[----:B------:R-:W-:Y:S01]  /*d420*/  FMUL R87, R87, R16 ;  /* 0x0000001057577220 */ /* 0x000fe20000400000 */
[----:B------:R-:W-:-:S02]  /*d430*/  F2FP.F16.F32.PACK_AB R147, RZ, R147 ;  /* 0x00000093ff93723e */ /* 0x000fc400000000ff */
[----:B------:R-:W-:Y:S02]  /*d440*/  F2FP.F16.F32.PACK_AB R148, RZ, R148 ;  /* 0x00000094ff94723e */ /* 0x000fe400000000ff */
[----:B------:R-:W-:Y:S02]  /*d450*/  F2FP.F16.F32.PACK_AB R149, RZ, R149 ;  /* 0x00000095ff95723e */ /* 0x000fe400000000ff */
[----:B------:R-:W-:Y:S02]  /*d460*/  F2FP.F16.F32.PACK_AB R150, RZ, R150 ;  /* 0x00000096ff96723e */ /* 0x000fe400000000ff */
[----:B------:R-:W-:Y:S02]  /*d470*/  F2FP.F16.F32.PACK_AB R151, RZ, R151 ;  /* 0x00000097ff97723e */ /* 0x000fe400000000ff */
[----:B------:R-:W-:Y:S02]  /*d480*/  F2FP.F16.F32.PACK_AB R24, RZ, R24 ;  /* 0x00000018ff18723e */ /* 0x000fe400000000ff */
        /* <DEDUP_REMOVED lines=44> */
[----:B--2---:R-:W-:Y:S02]  /*d750*/  ISETP.GT.AND P3, PT, R2, 0x8, PT ;  /* 0x000000080200780c */ /* 0x004fe40003f64270 */
[----:B------:R-:W-:Y:S02]  /*d760*/  F2FP.F16.F32.PACK_AB R75, RZ, R75 ;  /* 0x0000004bff4b723e */ /* 0x000fe400000000ff */
[C---:B------:R-:W-:Y:S02]  /*d770*/  ISETP.GT.AND P4, PT, R3.reuse, RZ, P3 ;  /* 0x000000ff0300720c */ /* 0x040fe40001f84270 */
[C---:B------:R-:W-:Y:S02]  /*d780*/  ISETP.GT.AND P1, PT, R3.reuse, 0x1, P3 ;  /* 0x000000010300780c */ /* 0x040fe40001f24270 */
[----:B------:R-:W-:-:S02]  /*d790*/  ISETP.GT.AND P6, PT, R3, 0x38, P3 ;  /* 0x000000380300780c */ /* 0x000fc40001fc4270 */
[----:B------:R-:W-:Y:S02]  /*d7a0*/  F2FP.F16.F32.PACK_AB R76, RZ, R76 ;  /* 0x0000004cff4c723e */ /* 0x000fe400000000ff */
[----:B------:R-:W-:Y:S02]  /*d7b0*/  F2FP.F16.F32.PACK_AB R77, RZ, R77 ;  /* 0x0000004dff4d723e */ /* 0x000fe400000000ff */
[----:B------:R-:W-:Y:S02]  /*d7c0*/  F2FP.F16.F32.PACK_AB R78, RZ, R78 ;  /* 0x0000004eff4e723e */ /* 0x000fe400000000ff */
[----:B------:R-:W-:Y:S01]  /*d7d0*/  F2FP.F16.F32.PACK_AB R79, RZ, R79 ;  /* 0x0000004fff4f723e */ /* 0x000fe200000000ff */
[----:B------:R0:W-:Y:S01]  /*d7e0*/  @P4 STG.E.U16 desc[UR36][R6.64+0x10], R90 ;  /* 0x0000105a06004986 */ /* 0x0001e2000c101524 */
[-C--:B-1----:R-:W-:Y:S02]  /*d7f0*/  IADD3 R4, P4, R12, R17.reuse, RZ ;  /* 0x000000110c047210 */ /* 0x082fe40007f9e0ff */
[----:B------:R-:W-:Y:S01]  /*d800*/  F2FP.F16.F32.PACK_AB R80, RZ, R80 ;  /* 0x00000050ff50723e */ /* 0x000fe200000000ff */
[----:B------:R1:W-:Y:S01]  /*d810*/  @P1 STG.E.U16 desc[UR36][R8.64+0x10], R91 ;  /* 0x0000105b08001986 */ /* 0x0003e2000c101524 */
[----:B------:R-:W-:Y:S01]  /*d820*/  IADD3 R14, P1, R4, R17, RZ ;  /* 0x00000011040e7210 */ /* 0x000fe20007f3e0ff */
[--C-:B------:R-:W-:Y:S01]  /*d830*/  IMAD.X R5, R13, 0x1, R89.reuse, P4 ;  /* 0x000000010d057824 */ /* 0x100fe200020e0659 */
[C---:B------:R-:W-:Y:S01]  /*d840*/  ISETP.GT.AND P4, PT, R3.reuse, 0x9, P0 ;  /* 0x000000090300780c */ /* 0x040fe20000784270 */
[----:B------:R-:W-:Y:S01]  /*d850*/  @P2 STG.E.U16 desc[UR36][R10.64], R92 ;  /* 0x0000005c0a002986 */ /* 0x000fe2000c101524 */
[----:B------:R-:W-:Y:S01]  /*d860*/  ISETP.GT.AND P2, PT, R3, 0x9, P3 ;  /* 0x000000090300780c */ /* 0x000fe20001f44270 */
[----:B------:R-:W-:Y:S01]  /*d870*/  IMAD.X R15, R5, 0x1, R89, P1 ;  /* 0x00000001050f7824 */ /* 0x000fe200008e0659 */
[----:B------:R-:W-:Y:S01]  /*d880*/  ISETP.GT.AND P1, PT, R3, 0x8, P3 ;  /* 0x000000080300780c */ /* 0x000fe20001f24270 */
[----:B------:R-:W-:Y:S01]  /*d890*/  IMAD.WIDE.U32 R18, R156, 0xe, R4 ;  /* 0x0000000e9c127825 */ /* 0x000fe200078e0004 */
[----:B------:R-:W-:-:S02]  /*d8a0*/  F2FP.F16.F32.PACK_AB R81, RZ, R81 ;  /* 0x00000051ff51723e */ /* 0x000fc400000000ff */
[----:B------:R-:W-:Y:S01]  /*d8b0*/  F2FP.F16.F32.PACK_AB R82, RZ, R82 ;  /* 0x00000052ff52723e */ /* 0x000fe200000000ff */
[----:B------:R-:W-:Y:S01]  /*d8c0*/  IMAD.IADD R19, R157, 0x1, R19 ;  /* 0x000000019d137824 */ /* 0x000fe200078e0213 */
[----:B------:R-:W-:Y:S01]  /*d8d0*/  F2FP.F16.F32.PACK_AB R83, RZ, R83 ;  /* 0x00000053ff53723e */ /* 0x000fe200000000ff */
[----:B------:R-:W-:Y:S01]  /*d8e0*/  IMAD.WIDE.U32 R22, R156, 0xe, R14 ;  /* 0x0000000e9c167825 */ /* 0x000fe200078e000e */
[----:B------:R-:W-:Y:S01]  /*d8f0*/  F2FP.F16.F32.PACK_AB R84, RZ, R84 ;  /* 0x00000054ff54723e */ /* 0x000fe200000000ff */
[----:B------:R-:W-:Y:S01]  /*d900*/  @P4 STG.E.U16 desc[UR36][R12.64], R93 ;  /* 0x0000005d0c004986 */ /* 0x000fe2000c101524 */
[----:B------:R-:W-:Y:S01]  /*d910*/  ISETP.GT.AND P4, PT, R3, 0x10, P0 ;  /* 0x000000100300780c */ /* 0x000fe20000784270 */
[----:B------:R-:W-:Y:S01]  /*d920*/  IMAD.IADD R23, R157, 0x1, R23 ;  /* 0x000000019d177824 */ /* 0x000fe200078e0217 */
[----:B------:R-:W-:Y:S01]  /*d930*/  F2FP.F16.F32.PACK_AB R85, RZ, R85 ;  /* 0x00000055ff55723e */ /* 0x000fe200000000ff */
[----:B------:R2:W-:Y:S01]  /*d940*/  @P1 STG.E.U16 desc[UR36][R10.64+0x10], R94 ;  /* 0x0000105e0a001986 */ /* 0x0005e2000c101524 */
[----:B------:R-:W-:-:S02]  /*d950*/  ISETP.GT.AND P1, PT, R3, 0x10, P3 ;  /* 0x000000100300780c */ /* 0x000fc40001f24270 */
[----:B------:R-:W-:Y:S01]  /*d960*/  F2FP.F16.F32.PACK_AB R86, RZ, R86 ;  /* 0x00000056ff56723e */ /* 0x000fe200000000ff */
[----:B------:R3:W-:Y:S01]  /*d970*/  @P2 STG.E.U16 desc[UR36][R12.64+0x10], R95 ;  /* 0x0000105f0c002986 */ /* 0x0007e2000c101524 */
[----:B------:R-:W-:-:S05]  /*d980*/  ISETP.GT.AND P2, PT, R3, 0x11, P3 ;  /* 0x000000110300780c */ /* 0x000fca0001f44270 */
[----:B------:R4:W-:Y:S01]  /*d990*/  @P4 STG.E.U16 desc[UR36][R20.64], R96 ;  /* 0x0000006014004986 */ /* 0x0009e2000c101524 */
[----:B------:R-:W-:-:S03]  /*d9a0*/  ISETP.GT.AND P4, PT, R3, 0x18, P0 ;  /* 0x000000180300780c */ /* 0x000fc60000784270 */
[----:B------:R-:W-:Y:S01]  /*d9b0*/  @P5 STG.E.U16 desc[UR36][R4.64], R97 ;  /* 0x0000006104005986 */ /* 0x000fe2000c101524 */
[----:B------:R-:W-:-:S03]  /*d9c0*/  ISETP.GT.AND P5, PT, R3, 0x19, P0 ;  /* 0x000000190300780c */ /* 0x000fc600007a4270 */
[----:B------:R-:W-:Y:S01]  /*d9d0*/  @P1 STG.E.U16 desc[UR36][R20.64+0x10], R98 ;  /* 0x0000106214001986 */ /* 0x000fe2000c101524 */
[----:B0-----:R-:W-:-:S03]  /*d9e0*/  IADD3 R90, P1, R14, R17, RZ ;  /* 0x000000110e5a7210 */ /* 0x001fc60007f3e0ff */
[----:B------:R0:W-:Y:S01]  /*d9f0*/  @P2 STG.E.U16 desc[UR36][R4.64+0x10], R99 ;  /* 0x0000106304002986 */ /* 0x0001e2000c101524 */
[----:B------:R-:W-:Y:S01]  /*da00*/  ISETP.GT.AND P2, PT, R3, 0x19, P3 ;  /* 0x000000190300780c */ /* 0x000fe20001f44270 */
[----:B-1----:R-:W-:Y:S01]  /*da10*/  IMAD.X R91, R15, 0x1, R89, P1 ;  /* 0x000000010f5b7824 */ /* 0x002fe200008e0659 */
[----:B--2---:R-:W-:Y:S01]  /*da20*/  IADD3 R94, P1, R90, R17, RZ ;  /* 0x000000115a5e7210 */ /* 0x004fe20007f3e0ff */
[----:B------:R-:W-:Y:S01]  /*da30*/  @P4 STG.E.U16 desc[UR36][R18.64], R100 ;  /* 0x0000006412004986 */ /* 0x000fe2000c101524 */
[----:B------:R-:W-:-:S03]  /*da40*/  ISETP.GT.AND P4, PT, R3, 0x20, P0 ;  /* 0x000000200300780c */ /* 0x000fc60000784270 */
[----:B---3--:R-:W-:Y:S01]  /*da50*/  IMAD.X R95, R91, 0x1, R89, P1 ;  /* 0x000000015b5f7824 */ /* 0x008fe200008e0659 */
[----:B----4-:R-:W-:Y:S01]  /*da60*/  IADD3 R96, P1, R94, R17, RZ ;  /* 0x000000115e607210 */ /* 0x010fe20007f3e0ff */
[----:B------:R1:W-:Y:S01]  /*da70*/  @P5 STG.E.U16 desc[UR36][R14.64], R101 ;  /* 0x000000650e005986 */ /* 0x0003e2000c101524 */
[----:B------:R-:W-:Y:S01]  /*da80*/  ISETP.GT.AND P5, PT, R3, 0x21, P0 ;  /* 0x000000210300780c */ /* 0x000fe200007a4270 */
[----:B0-----:R-:W-:-:S04]  /*da90*/  IMAD.WIDE.U32 R98, R156, 0xe, R94 ;  /* 0x0000000e9c627825 */ /* 0x001fc800078e005e */
[----:B------:R-:W-:Y:S01]  /*daa0*/  IMAD.X R97, R95, 0x1, R89, P1 ;  /* 0x000000015f617824 */ /* 0x000fe200008e0659 */
[----:B------:R-:W-:Y:S01]  /*dab0*/  ISETP.GT.AND P1, PT, R3, 0x18, P3 ;  /* 0x000000180300780c */ /* 0x000fe20001f24270 */
[----:B------:R-:W-:Y:S02]  /*dac0*/  IMAD.IADD R99, R157, 0x1, R99 ;  /* 0x000000019d637824 */ /* 0x000fe400078e0263 */
[----:B------:R-:W-:-:S04]  /*dad0*/  IMAD.WIDE.U32 R92, R156, 0xe, R96 ;  /* 0x0000000e9c5c7825 */ /* 0x000fc800078e0060 */
[----:B-1----:R-:W-:-:S04]  /*dae0*/  IMAD.WIDE.U32 R100, R156, 0xe, R90 ;  /* 0x0000000e9c647825 */ /* 0x002fc800078e005a */
[----:B------:R-:W-:Y:S02]  /*daf0*/  IMAD.IADD R101, R157, 0x1, R101 ;  /* 0x000000019d657824 */ /* 0x000fe400078e0265 */
[----:B------:R0:W-:Y:S01]  /*db00*/  @P1 STG.E.U16 desc[UR36][R18.64+0x10], R102 ;  /* 0x0000106612001986 */ /* 0x0001e2000c101524 */
[----:B------:R-:W-:Y:S01]  /*db10*/  ISETP.GT.AND P1, PT, R3, 0x20, P3 ;  /* 0x000000200300780c */ /* 0x000fe20001f24270 */
[----:B------:R-:W-:Y:S02]  /*db20*/  IMAD.IADD R93, R157, 0x1, R93 ;  /* 0x000000019d5d7824 */ /* 0x000fe400078e025d */
[----:B------:R1:W-:Y:S01]  /*db30*/  @P2 STG.E.U16 desc[UR36][R14.64+0x10], R103 ;  /* 0x000010670e002986 */ /* 0x0003e2000c101524 */
[----:B------:R-:W-:-:S03]  /*db40*/  ISETP.GT.AND P2, PT, R3, 0x21, P3 ;  /* 0x000000210300780c */ /* 0x000fc60001f44270 */
[----:B------:R-:W-:Y:S01]  /*db50*/  @P4 STG.E.U16 desc[UR36][R22.64], R104 ;  /* 0x0000006816004986 */ /* 0x000fe2000c101524 */
[----:B------:R-:W-:-:S03]  /*db60*/  ISETP.GT.AND P4, PT, R3, 0x28, P0 ;  /* 0x000000280300780c */ /* 0x000fc60000784270 */
[----:B------:R-:W-:Y:S01]  /*db70*/  @P5 STG.E.U16 desc[UR36][R90.64], R105 ;  /* 0x000000695a005986 */ /* 0x000fe2000c101524 */
[----:B------:R-:W-:-:S03]  /*db80*/  ISETP.GT.AND P5, PT, R3, 0x29, P0 ;  /* 0x000000290300780c */ /* 0x000fc600007a4270 */
[----:B------:R2:W-:Y:S01]  /*db90*/  @P1 STG.E.U16 desc[UR36][R22.64+0x10], R0 ;  /* 0x0000100016001986 */ /* 0x0005e2000c101524 */
[----:B0-----:R-:W-:-:S03]  /*dba0*/  IADD3 R102, P1, R96, R17, RZ ;  /* 0x0000001160667210 */ /* 0x001fc60007f3e0ff */
[----:B------:R0:W-:Y:S01]  /*dbb0*/  @P2 STG.E.U16 desc[UR36][R90.64+0x10], R107 ;  /* 0x0000106b5a002986 */ /* 0x0001e2000c101524 */
[----:B------:R-:W-:Y:S01]  /*dbc0*/  ISETP.GT.AND P2, PT, R3, 0x29, P3 ;  /* 0x000000290300780c */ /* 0x000fe20001f44270 */
[----:B-1----:R-:W-:Y:S01]  /*dbd0*/  IMAD.X R103, R97, 0x1, R89, P1 ;  /* 0x0000000161677824 */ /* 0x002fe200008e0659 */
[----:B------:R-:W-:Y:S01]  /*dbe0*/  IADD3 R106, P1, R102, R17, RZ ;  /* 0x00000011666a7210 */ /* 0x000fe20007f3e0ff */
[----:B------:R-:W-:Y:S01]  /*dbf0*/  @P4 STG.E.U16 desc[UR36][R100.64], R108 ;  /* 0x0000006c64004986 */ /* 0x000fe2000c101524 */
[----:B------:R-:W-:-:S03]  /*dc00*/  ISETP.GT.AND P4, PT, R3, 0x30, P0 ;  /* 0x000000300300780c */ /* 0x000fc60000784270 */
[----:B------:R1:W-:Y:S01]  /*dc10*/  @P5 STG.E.U16 desc[UR36][R94.64], R109 ;  /* 0x0000006d5e005986 */ /* 0x0003e2000c101524 */
[----:B------:R-:W-:Y:S02]  /*dc20*/  ISETP.GT.AND P5, PT, R3, 0x31, P0 ;  /* 0x000000310300780c */ /* 0x000fe400007a4270 */
[----:B--2---:R-:W-:Y:S01]  /*dc30*/  PRMT R0, R120, 0x7610, R0 ;  /* 0x0000761078007816 */ /* 0x004fe20000000000 */
[----:B0-----:R-:W-:Y:S01]  /*dc40*/  IMAD.X R107, R103, 0x1, R89, P1 ;  /* 0x00000001676b7824 */ /* 0x001fe200008e0659 */
[----:B------:R-:W-:Y:S01]  /*dc50*/  ISETP.GT.AND P1, PT, R3, 0x28, P3 ;  /* 0x000000280300780c */ /* 0x000fe20001f24270 */
[----:B------:R-:W-:-:S04]  /*dc60*/  IMAD.WIDE.U32 R104, R156, 0xe, R106 ;  /* 0x0000000e9c687825 */ /* 0x000fc800078e006a */
[----:B-1----:R-:W-:-:S04]  /*dc70*/  IMAD.WIDE.U32 R108, R156, 0xe, R102 ;  /* 0x0000000e9c6c7825 */ /* 0x002fc800078e0066 */
[----:B------:R-:W-:-:S04]  /*dc80*/  IMAD.IADD R109, R157, 0x1, R109 ;  /* 0x000000019d6d7824 */ /* 0x000fc800078e026d */
[----:B------:R-:W-:Y:S01]  /*dc90*/  @P1 STG.E.U16 desc[UR36][R100.64+0x10], R110 ;  /* 0x0000106e64001986 */ /* 0x000fe2000c101524 */
[----:B------:R-:W-:Y:S01]  /*dca0*/  ISETP.GT.AND P1, PT, R3, 0x30, P3 ;  /* 0x000000300300780c */ /* 0x000fe20001f24270 */
[----:B------:R-:W-:Y:S02]  /*dcb0*/  IMAD.IADD R105, R157, 0x1, R105 ;  /* 0x000000019d697824 */ /* 0x000fe400078e0269 */
[----:B------:R-:W-:Y:S01]  /*dcc0*/  @P2 STG.E.U16 desc[UR36][R94.64+0x10], R111 ;  /* 0x0000106f5e002986 */ /* 0x000fe2000c101524 */
[----:B------:R-:W-:-:S03]  /*dcd0*/  ISETP.GT.AND P2, PT, R3, 0x31, P3 ;  /* 0x000000310300780c */ /* 0x000fc60001f44270 */
[----:B------:R0:W-:Y:S01]  /*dce0*/  @P4 STG.E.U16 desc[UR36][R98.64], R112 ;  /* 0x0000007062004986 */ /* 0x0001e2000c101524 */
[----:B------:R-:W-:-:S03]  /*dcf0*/  ISETP.GT.AND P4, PT, R3, 0x38, P0 ;  /* 0x000000380300780c */ /* 0x000fc60000784270 */
[----:B------:R1:W-:Y:S01]  /*dd00*/  @P5 STG.E.U16 desc[UR36][R96.64], R113 ;  /* 0x0000007160005986 */ /* 0x0003e2000c101524 */
[----:B------:R-:W-:-:S03]  /*dd10*/  ISETP.GT.AND P5, PT, R3, 0x39, P0 ;  /* 0x000000390300780c */ /* 0x000fc600007a4270 */
[----:B------:R-:W-:Y:S01]  /*dd20*/  @P1 STG.E.U16 desc[UR36][R98.64+0x10], R114 ;  /* 0x0000107262001986 */ /* 0x000fe2000c101524 */
[----:B------:R-:W-:-:S03]  /*dd30*/  ISETP.GT.AND P1, PT, R3, 0x39, P3 ;  /* 0x000000390300780c */ /* 0x000fc60001f24270 */
[----:B------:R-:W-:Y:S01]  /*dd40*/  @P2 STG.E.U16 desc[UR36][R96.64+0x10], R115 ;  /* 0x0000107360002986 */ /* 0x000fe2000c101524 */
[----:B------:R-:W-:-:S03]  /*dd50*/  ISETP.GT.AND P2, PT, R3, 0x40, P0 ;  /* 0x000000400300780c */ /* 0x000fc60000744270 */
[----:B------:R2:W-:Y:S01]  /*dd60*/  @P4 STG.E.U16 desc[UR36][R92.64], R116 ;  /* 0x000000745c004986 */ /* 0x0005e2000c101524 */
[----:B------:R-:W-:-:S03]  /*dd70*/  ISETP.GT.AND P4, PT, R3, 0x41, P0 ;  /* 0x000000410300780c */ /* 0x000fc60000784270 */
[----:B------:R3:W-:Y:S01]  /*dd80*/  @P5 STG.E.U16 desc[UR36][R102.64], R117 ;  /* 0x0000007566005986 */ /* 0x0007e2000c101524 */
[----:B------:R-:W-:-:S03]  /*dd90*/  ISETP.GT.AND P5, PT, R3, 0x40, P3 ;  /* 0x000000400300780c */ /* 0x000fc60001fa4270 */
[----:B------:R-:W-:Y:S01]  /*dda0*/  @P6 STG.E.U16 desc[UR36][R92.64+0x10], R118 ;  /* 0x000010765c006986 */ /* 0x000fe2000c101524 */
[----:B0-----:R-:W-:-:S03]  /*ddb0*/  IADD3 R112, P6, R106, R17, RZ ;  /* 0x000000116a707210 */ /* 0x001fc60007fde0ff */
[----:B------:R0:W-:Y:S01]  /*ddc0*/  @P1 STG.E.U16 desc[UR36][R102.64+0x10], R119 ;  /* 0x0000107766001986 */ /* 0x0001e2000c101524 */
[-C--:B------:R-:W-:Y:S01]  /*ddd0*/  IADD3 R110, P1, R112, R17.reuse, RZ ;  /* 0x00000011706e7210 */ /* 0x080fe20007f3e0ff */
[--C-:B-1----:R-:W-:Y:S01]  /*dde0*/  IMAD.X R113, R107, 0x1, R89.reuse, P6 ;  /* 0x000000016b717824 */ /* 0x102fe200030e0659 */
[C---:B------:R-:W-:Y:S01]  /*ddf0*/  ISETP.GT.AND P6, PT, R3.reuse, 0x49, P3 ;  /* 0x000000490300780c */ /* 0x040fe20001fc4270 */
[----:B------:R1:W-:Y:S01]  /*de00*/  @P2 STG.E.U16 desc[UR36][R108.64], R0 ;  /* 0x000000006c002986 */ /* 0x0003e2000c101524 */
[----:B------:R-:W-:Y:S01]  /*de10*/  ISETP.GT.AND P2, PT, R3, 0x48, P0 ;  /* 0x000000480300780c */ /* 0x000fe20000744270 */
[----:B------:R-:W-:Y:S01]  /*de20*/  IMAD.X R111, R113, 0x1, R89, P1 ;  /* 0x00000001716f7824 */ /* 0x000fe200008e0659 */
[----:B--2---:R-:W-:Y:S01]  /*de30*/  IADD3 R116, P1, R110, R17, RZ ;  /* 0x000000116e747210 */ /* 0x004fe20007f3e0ff */
[----:B------:R2:W-:Y:S01]  /*de40*/  @P4 STG.E.U16 desc[UR36][R106.64], R121 ;  /* 0x000000796a004986 */ /* 0x0005e2000c101524 */
[----:B------:R-:W-:-:S03]  /*de50*/  ISETP.GT.AND P4, PT, R3, 0x51, P0 ;  /* 0x000000510300780c */ /* 0x000fc60000784270 */
[----:B---3--:R-:W-:Y:S01]  /*de60*/  IMAD.X R117, R111, 0x1, R89, P1 ;  /* 0x000000016f757824 */ /* 0x008fe200008e0659 */
[C---:B------:R-:W-:Y:S01]  /*de70*/  ISETP.GT.AND P1, PT, R3.reuse, 0x41, P3 ;  /* 0x000000410300780c */ /* 0x040fe20001f24270 */
[----:B------:R-:W-:Y:S01]  /*de80*/  @P5 STG.E.U16 desc[UR36][R108.64+0x10], R122 ;  /* 0x0000107a6c005986 */ /* 0x000fe2000c101524 */
[----:B------:R-:W-:Y:S01]  /*de90*/  ISETP.GT.AND P5, PT, R3, 0x48, P3 ;  /* 0x000000480300780c */ /* 0x000fe20001fa4270 */
[----:B0-----:R-:W-:-:S04]  /*dea0*/  IMAD.WIDE.U32 R118, R156, 0xe, R110 ;  /* 0x0000000e9c767825 */ /* 0x001fc800078e006e */
[----:B-1----:R-:W-:Y:S01]  /*deb0*/  FMUL R0, R146, R16 ;  /* 0x0000001092007220 */ /* 0x002fe20000400000 */
[----:B--2---:R-:W-:-:S04]  /*dec0*/  IMAD.WIDE.U32 R120, R156, 0xe, R112 ;  /* 0x0000000e9c787825 */ /* 0x004fc800078e0070 */
[----:B------:R-:W-:Y:S01]  /*ded0*/  F2FP.F16.F32.PACK_AB R0, RZ, R0 ;  /* 0x00000000ff00723e */ /* 0x000fe200000000ff */
[----:B------:R-:W-:Y:S01]  /*dee0*/  IMAD.IADD R121, R157, 0x1, R121 ;  /* 0x000000019d797824 */ /* 0x000fe200078e0279 */
[----:B------:R-:W-:Y:S01]  /*def0*/  @P1 STG.E.U16 desc[UR36][R106.64+0x10], R123 ;  /* 0x0000107b6a001986 */ /* 0x000fe2000c101524 */
[----:B------:R-:W-:Y:S01]  /*df00*/  ISETP.GT.AND P1, PT, R3, 0x49, P0 ;  /* 0x000000490300780c */ /* 0x000fe20000724270 */
[----:B------:R-:W-:Y:S02]  /*df10*/  IMAD.IADD R119, R157, 0x1, R119 ;  /* 0x000000019d777824 */ /* 0x000fe400078e0277 */
[----:B------:R-:W-:Y:S01]  /*df20*/  @P2 STG.E.U16 desc[UR36][R104.64], R124 ;  /* 0x0000007c68002986 */ /* 0x000fe2000c101524 */
[----:B------:R-:W-:Y:S01]  /*df30*/  ISETP.GT.AND P2, PT, R3, 0x50, P0 ;  /* 0x000000500300780c */ /* 0x000fe20000744270 */
[----:B------:R-:W-:-:S04]  /*df40*/  IMAD.WIDE.U32 R114, R156, 0xe, R116 ;  /* 0x0000000e9c727825 */ /* 0x000fc800078e0074 */
[----:B------:R-:W-:-:S04]  /*df50*/  IMAD.IADD R115, R157, 0x1, R115 ;  /* 0x000000019d737824 */ /* 0x000fc800078e0273 */
[----:B------:R-:W-:Y:S01]  /*df60*/  @P1 STG.E.U16 desc[UR36][R112.64], R125 ;  /* 0x0000007d70001986 */ /* 0x000fe2000c101524 */
        /* <DEDUP_REMOVED lines=9> */
[----:B------:R2:W-:Y:S01]  /*e000*/  @P1 STG.E.U16 desc[UR36][R120.64+0x10], R130 ;  /* 0x0000108278001986 */ /* 0x0005e2000c101524 */
[----:B------:R-:W-:Y:S01]  /*e010*/  ISETP.GT.AND P1, PT, R3, 0x58, P3 ;  /* 0x000000580300780c */ /* 0x000fe20001f24270 */
[----:B0-----:R-:W-:-:S04]  /*e020*/  FMUL R128, R38, R16 ;  /* 0x0000001026807220 */ /* 0x001fc80000400000 */
[----:B------:R0:W-:Y:S01]  /*e030*/  @P2 STG.E.U16 desc[UR36][R110.64+0x10], R131 ;  /* 0x000010836e002986 */ /* 0x0001e2000c101524 */
[----:B------:R-:W-:Y:S01]  /*e040*/  ISETP.GT.AND P2, PT, R3, 0x59, P3 ;  /* 0x000000590300780c */ /* 0x000fe20001f44270 */
[----:B-1----:R-:W-:Y:S01]  /*e050*/  FMUL R129, R39, R16 ;  /* 0x0000001027817220 */ /* 0x002fe20000400000 */
[----:B------:R-:W-:Y:S01]  /*e060*/  F2FP.F16.F32.PACK_AB R128, RZ, R128 ;  /* 0x00000080ff80723e */ /* 0x000fe200000000ff */
[----:B------:R1:W-:Y:S01]  /*e070*/  @P4 STG.E.U16 desc[UR36][R118.64], R132 ;  /* 0x0000008476004986 */ /* 0x0003e2000c101524 */
[C---:B------:R-:W-:Y:S01]  /*e080*/  ISETP.GT.AND P4, PT, R3.reuse, 0x60, P0 ;  /* 0x000000600300780c */ /* 0x040fe20000784270 */
[----:B--2---:R-:W-:Y:S01]  /*e090*/  FMUL R130, R40, R16 ;  /* 0x0000001028827220 */ /* 0x004fe20000400000 */
[----:B------:R-:W-:Y:S01]  /*e0a0*/  F2FP.F16.F32.PACK_AB R129, RZ, R129 ;  /* 0x00000081ff81723e */ /* 0x000fe200000000ff */
[----:B------:R2:W-:Y:S01]  /*e0b0*/  @P5 STG.E.U16 desc[UR36][R116.64], R133 ;  /* 0x0000008574005986 */ /* 0x0005e2000c101524 */
[----:B------:R-:W-:Y:S02]  /*e0c0*/  IADD3 R122, P5, R116, R17, RZ ;  /* 0x00000011747a7210 */ /* 0x000fe40007fbe0ff */
[----:B------:R-:W-:Y:S01]  /*e0d0*/  F2FP.F16.F32.PACK_AB R130, RZ, R130 ;  /* 0x00000082ff82723e */ /* 0x000fe200000000ff */
[----:B------:R3:W-:Y:S01]  /*e0e0*/  @P1 STG.E.U16 desc[UR36][R118.64+0x10], R134 ;  /* 0x0000108676001986 */ /* 0x0007e2000c101524 */
[----:B------:R-:W-:Y:S01]  /*e0f0*/  ISETP.GT.AND P1, PT, R3, 0x61, P0 ;  /* 0x000000610300780c */ /* 0x000fe20000724270 */
[----:B------:R-:W-:Y:S01]  /*e100*/  IMAD.X R123, R117, 0x1, R89, P5 ;  /* 0x00000001757b7824 */ /* 0x000fe200028e0659 */
[----:B------:R-:W-:Y:S01]  /*e110*/  ISETP.GT.AND P5, PT, R3, 0x61, P3 ;  /* 0x000000610300780c */ /* 0x000fe20001fa4270 */
[----:B------:R3:W-:Y:S01]  /*e120*/  @P2 STG.E.U16 desc[UR36][R116.64+0x10], R135 ;  /* 0x0000108774002986 */ /* 0x0007e2000c101524 */
[----:B------:R-:W-:Y:S01]  /*e130*/  ISETP.GT.AND P2, PT, R2, 0x40, PT ;  /* 0x000000400200780c */ /* 0x000fe20003f44270 */
[----:B------:R-:W-:-:S04]  /*e140*/  IMAD.WIDE.U32 R124, R156, 0xe, R122 ;  /* 0x0000000e9c7c7825 */ /* 0x000fc800078e007a */
[-C--:B0-----:R-:W-:Y:S01]  /*e150*/  FMUL R131, R41, R16.reuse ;  /* 0x0000001029837220 */ /* 0x081fe20000400000 */
[----:B------:R3:W-:Y:S01]  /*e160*/  @P4 STG.E.U16 desc[UR36][R114.64], R136 ;  /* 0x0000008872004986 */ /* 0x0007e2000c101524 */
[----:B------:R-:W-:Y:S01]  /*e170*/  ISETP.GT.AND P4, PT, R3, 0x60, P3 ;  /* 0x000000600300780c */ /* 0x000fe20001f84270 */
[----:B------:R-:W-:Y:S02]  /*e180*/  IMAD.IADD R125, R157, 0x1, R125 ;  /* 0x000000019d7d7824 */ /* 0x000fe400078e027d */
[-C--:B-1----:R-:W-:Y:S01]  /*e190*/  FMUL R132, R48, R16.reuse ;  /* 0x0000001030847220 */ /* 0x082fe20000400000 */
[-C--:B--2---:R-:W-:Y:S01]  /*e1a0*/  FMUL R133, R49, R16.reuse ;  /* 0x0000001031857220 */ /* 0x084fe20000400000 */
[----:B------:R-:W-:Y:S01]  /*e1b0*/  F2FP.F16.F32.PACK_AB R131, RZ, R131 ;  /* 0x00000083ff83723e */ /* 0x000fe200000000ff */
[----:B------:R3:W-:Y:S01]  /*e1c0*/  @P1 STG.E.U16 desc[UR36][R122.64], R137 ;  /* 0x000000897a001986 */ /* 0x0007e2000c101524 */
[----:B------:R-:W-:Y:S01]  /*e1d0*/  ISETP.GT.AND P1, PT, R2, 0x48, PT ;  /* 0x000000480200780c */ /* 0x000fe20003f24270 */
[----:B------:R-:W-:Y:S01]  /*e1e0*/  FMUL R2, R145, R16 ;  /* 0x0000001091027220 */ /* 0x000fe20000400000 */
[----:B------:R-:W-:-:S02]  /*e1f0*/  F2FP.F16.F32.PACK_AB R132, RZ, R132 ;  /* 0x00000084ff84723e */ /* 0x000fc400000000ff */
[----:B------:R-:W-:Y:S02]  /*e200*/  F2FP.F16.F32.PACK_AB R133, RZ, R133 ;  /* 0x00000085ff85723e */ /* 0x000fe400000000ff */
[----:B------:R-:W-:Y:S01]  /*e210*/  F2FP.F16.F32.PACK_AB R2, RZ, R2 ;  /* 0x00000002ff02723e */ /* 0x000fe200000000ff */
[----:B------:R3:W-:Y:S01]  /*e220*/  @P4 STG.E.U16 desc[UR36][R114.64+0x10], R138 ;  /* 0x0000108a72004986 */ /* 0x0007e2000c101524 */
[----:B------:R-:W-:-:S03]  /*e230*/  ISETP.GT.AND P4, PT, R3, 0x69, P0 ;  /* 0x000000690300780c */ /* 0x000fc60000784270 */
[----:B------:R3:W-:Y:S01]  /*e240*/  @P5 STG.E.U16 desc[UR36][R122.64+0x10], R139 ;  /* 0x0000108b7a005986 */ /* 0x0007e2000c101524 */
[----:B------:R-:W-:-:S03]  /*e250*/  IADD3 R126, P5, R122, R17, RZ ;  /* 0x000000117a7e7210 */ /* 0x000fc60007fbe0ff */
[----:B------:R3:W-:Y:S01]  /*e260*/  @P6 STG.E.U16 desc[UR36][R124.64], R140 ;  /* 0x0000008c7c006986 */ /* 0x0007e2000c101524 */
[----:B------:R-:W-:Y:S01]  /*e270*/  ISETP.GT.AND P6, PT, R3, 0x69, P3 ;  /* 0x000000690300780c */ /* 0x000fe20001fc4270 */
[----:B------:R-:W-:Y:S01]  /*e280*/  IMAD.X R127, R123, 0x1, R89, P5 ;  /* 0x000000017b7f7824 */ /* 0x000fe200028e0659 */
[----:B------:R-:W-:Y:S01]  /*e290*/  ISETP.GT.AND P5, PT, R3, 0x68, P3 ;  /* 0x000000680300780c */ /* 0x000fe20001fa4270 */
[----:B------:R-:W-:-:S03]  /*e2a0*/  IMAD.WIDE.U32 R40, R156, 0xe, R126 ;  /* 0x0000000e9c287825 */ /* 0x000fc600078e007e */
[----:B------:R3:W-:Y:S01]  /*e2b0*/  @P4 STG.E.U16 desc[UR36][R126.64], R141 ;  /* 0x0000008d7e004986 */ /* 0x0007e2000c101524 */
[----:B------:R-:W-:Y:S01]  /*e2c0*/  ISETP.GT.AND P4, PT, R3, 0x71, P0 ;  /* 0x000000710300780c */ /* 0x000fe20000784270 */
[----:B------:R-:W-:-:S07]  /*e2d0*/  IMAD.IADD R41, R157, 0x1, R41 ;  /* 0x000000019d297824 */ /* 0x000fce00078e0229 */
[----:B------:R3:W-:Y:S01]  /*e2e0*/  @P5 STG.E.U16 desc[UR36][R124.64+0x10], R142 ;  /* 0x0000108e7c005986 */ /* 0x0007e2000c101524 */
[----:B------:R-:W-:-:S03]  /*e2f0*/  IADD3 R38, P5, R126, R17, RZ ;  /* 0x000000117e267210 */ /* 0x000fc60007fbe0ff */
[----:B------:R3:W-:Y:S01]  /*e300*/  @P6 STG.E.U16 desc[UR36][R126.64+0x10], R143 ;  /* 0x0000108f7e006986 */ /* 0x0007e2000c101524 */
[----:B------:R-:W-:Y:S01]  /*e310*/  ISETP.GT.AND P6, PT, R3, 0x70, P0 ;  /* 0x000000700300780c */ /* 0x000fe200007c4270 */
[----:B------:R-:W-:Y:S01]  /*e320*/  IMAD.X R39, R127, 0x1, R89, P5 ;  /* 0x000000017f277824 */ /* 0x000fe200028e0659 */
[----:B------:R-:W-:Y:S01]  /*e330*/  ISETP.GT.AND P5, PT, R3, 0x70, P3 ;  /* 0x000000700300780c */ /* 0x000fe20001fa4270 */
[----:B------:R-:W-:-:S04]  /*e340*/  IMAD.WIDE.U32 R48, R156, 0xe, R38 ;  /* 0x0000000e9c307825 */ /* 0x000fc800078e0026 */
[----:B------:R-:W-:-:S06]  /*e350*/  IMAD.IADD R49, R157, 0x1, R49 ;  /* 0x000000019d317824 */ /* 0x000fcc00078e0231 */
[----:B------:R3:W-:Y:S01]  /*e360*/  @P6 STG.E.U16 desc[UR36][R40.64], R88 ;  /* 0x0000005828006986 */ /* 0x0007e2000c101524 */
[----:B------:R-:W-:-:S03]  /*e370*/  IADD3 R16, P6, R38, R17, RZ ;  /* 0x0000001126107210 */ /* 0x000fc60007fde0ff */
[----:B------:R3:W-:Y:S01]  /*e380*/  @P4 STG.E.U16 desc[UR36][R38.64], R2 ;  /* 0x0000000226004986 */ /* 0x0007e2000c101524 */
[----:B------:R-:W-:Y:S01]  /*e390*/  ISETP.GT.AND P4, PT, R3, 0x78, P0 ;  /* 0x000000780300780c */ /* 0x000fe20000784270 */
[----:B------:R-:W-:Y:S01]  /*e3a0*/  IMAD.X R17, R39, 0x1, R89, P6 ;  /* 0x0000000127117824 */ /* 0x000fe200030e0659 */
[C---:B------:R-:W-:Y:S01]  /*e3b0*/  ISETP.GT.AND P0, PT, R3.reuse, 0x79, P0 ;  /* 0x000000790300780c */ /* 0x040fe20000704270 */
[----:B------:R3:W-:Y:S01]  /*e3c0*/  @P5 STG.E.U16 desc[UR36][R40.64+0x10], R0 ;  /* 0x0000100028005986 */ /* 0x0007e2000c101524 */
[C---:B------:R-:W-:Y:S02]  /*e3d0*/  ISETP.GT.AND P5, PT, R3.reuse, 0x71, P3 ;  /* 0x000000710300780c */ /* 0x040fe40001fa4270 */
[----:B------:R-:W-:-:S11]  /*e3e0*/  ISETP.GT.AND P6, PT, R3, RZ, P1 ;  /* 0x000000ff0300720c */ /* 0x000fd60000fc4270 */
[----:B------:R3:W-:Y:S01]  /*e3f0*/  @P5 STG.E.U16 desc[UR36][R38.64+0x10], R147 ;  /* 0x0000109326005986 */ /* 0x0007e2000c101524 */
[----:B------:R-:W-:-:S03]  /*e400*/  ISETP.GT.AND P5, PT, R3, 0x1, P2 ;  /* 0x000000010300780c */ /* 0x000fc600017a4270 */
[----:B------:R3:W-:Y:S01]  /*e410*/  @P4 STG.E.U16 desc[UR36][R48.64], R148 ;  /* 0x0000009430004986 */ /* 0x0007e2000c101524 */
[----:B------:R-:W-:-:S03]  /*e420*/  ISETP.GT.AND P4, PT, R3, RZ, P2 ;  /* 0x000000ff0300720c */ /* 0x000fc60001784270 */
[----:B------:R3:W-:Y:S01]  /*e430*/  @P0 STG.E.U16 desc[UR36][R16.64], R149 ;  /* 0x0000009510000986 */ /* 0x0007e2000c101524 */
[C---:B------:R-:W-:Y:S02]  /*e440*/  ISETP.GT.AND P0, PT, R3.reuse, 0x78, P3 ;  /* 0x000000780300780c */ /* 0x040fe40001f04270 */
[----:B------:R-:W-:-:S11]  /*e450*/  ISETP.GT.AND P3, PT, R3, 0x79, P3 ;  /* 0x000000790300780c */ /* 0x000fd60001f64270 */
[----:B------:R3:W-:Y:S01]  /*e460*/  @P0 STG.E.U16 desc[UR36][R48.64+0x10], R150 ;  /* 0x0000109630000986 */ /* 0x0007e2000c101524 */
[----:B------:R-:W-:-:S03]  /*e470*/  ISETP.GT.AND P0, PT, R3, 0x1, P1 ;  /* 0x000000010300780c */ /* 0x000fc60000f04270 */
        /* <DEDUP_REMOVED lines=109> */
[C---:B------:R-:W-:Y:S02]  /*eb50*/  ISETP.GT.AND P3, PT, R3.reuse, 0x78, P2 ;  /* 0x000000780300780c */ /* 0x040fe40001764270 */
[C---:B------:R-:W-:Y:S01]  /*eb60*/  ISETP.GT.AND P2, PT, R3.reuse, 0x79, P2 ;  /* 0x000000790300780c */ /* 0x040fe20001744270 */
[----:B------:R3:W-:Y:S01]  /*eb70*/  @P4 STG.E.U16 desc[UR36][R124.64+0x90], R78 ;  /* 0x0000904e7c004986 */ /* 0x0007e2000c101524 */
[----:B------:R-:W-:-:S03]  /*eb80*/  ISETP.GT.AND P4, PT, R3, 0x71, P1 ;  /* 0x000000710300780c */ /* 0x000fc60000f84270 */
[----:B------:R3:W-:Y:S01]  /*eb90*/  @P5 STG.E.U16 desc[UR36][R126.64+0x90], R79 ;  /* 0x0000904f7e005986 */ /* 0x0007e2000c101524 */
[----:B------:R-:W-:-:S03]  /*eba0*/  ISETP.GT.AND P5, PT, R3, 0x70, P1 ;  /* 0x000000700300780c */ /* 0x000fc60000fa4270 */
[----:B------:R3:W-:Y:S01]  /*ebb0*/  @P6 STG.E.U16 desc[UR36][R40.64+0x80], R80 ;  /* 0x0000805028006986 */ /* 0x0007e2000c101524 */
[C---:B------:R-:W-:Y:S02]  /*ebc0*/  ISETP.GT.AND P6, PT, R3.reuse, 0x78, P1 ;  /* 0x000000780300780c */ /* 0x040fe40000fc4270 */
[----:B------:R-:W-:Y:S01]  /*ebd0*/  ISETP.GT.AND P1, PT, R3, 0x79, P1 ;  /* 0x000000790300780c */ /* 0x000fe20000f24270 */
[----:B------:R3:W-:Y:S06]  /*ebe0*/  @P0 STG.E.U16 desc[UR36][R38.64+0x80], R81 ;  /* 0x0000805126000986 */ /* 0x0007ec000c101524 */
[----:B------:R3:W-:Y:S04]  /*ebf0*/  @P5 STG.E.U16 desc[UR36][R40.64+0x90], R82 ;  /* 0x0000905228005986 */ /* 0x0007e8000c101524 */
[----:B------:R3:W-:Y:S04]  /*ec00*/  @P4 STG.E.U16 desc[UR36][R38.64+0x90], R83 ;  /* 0x0000905326004986 */ /* 0x0007e8000c101524 */
[----:B------:R3:W-:Y:S04]  /*ec10*/  @P3 STG.E.U16 desc[UR36][R48.64+0x80], R84 ;  /* 0x0000805430003986 */ /* 0x0007e8000c101524 */
[----:B------:R3:W-:Y:S04]  /*ec20*/  @P2 STG.E.U16 desc[UR36][R16.64+0x80], R85 ;  /* 0x0000805510002986 */ /* 0x0007e8000c101524 */
[----:B------:R3:W-:Y:S01]  /*ec30*/  @P6 STG.E.U16 desc[UR36][R48.64+0x90], R86 ;  /* 0x0000905630006986 */ /* 0x0007e2000c101524 */
[----:B------:R-:W-:Y:S05]  /*ec40*/  @!P1 EXIT ;  /* 0x000000000000994d */ /* 0x000fea0003800000 */
[----:B------:R-:W-:-:S05]  /*ec50*/  F2FP.F16.F32.PACK_AB R87, RZ, R87 ;  /* 0x00000057ff57723e */ /* 0x000fca00000000ff */
[----:B------:R-:W-:Y:S01]  /*ec60*/  STG.E.U16 desc[UR36][R16.64+0x90], R87 ;  /* 0x0000905710007986 */ /* 0x000fe2000c101524 */
[----:B------:R-:W-:Y:S05]  /*ec70*/  EXIT ;  /* 0x000000000000794d */ /* 0x000fea0003800000 */
.L_x_1151:
[----:B------:R-:W-:Y:S02]  /*ec80*/  IMAD.MOV.U32 R12, RZ, RZ, RZ ;  /* 0x000000ffff0c7224 */ /* 0x000fe400078e00ff */
[----:B------:R-:W-:Y:S02]  /*ec90*/  IMAD.MOV.U32 R11, RZ, RZ, 0x1f ;  /* 0x0000001fff0b7424 */ /* 0x000fe400078e00ff */
[----:B------:R-:W-:-:S07]  /*eca0*/  IMAD.MOV.U32 R15, RZ, RZ, -0x1 ;  /* 0xffffffffff0f7424 */ /* 0x000fce00078e00ff */
[----:B------:R-:W-:Y:S05]  /*ecb0*/  WARPSYNC.COLLECTIVE R15, `(.L_x_1431) ;  /* 0x000000000f087348 */ /* 0x000fea0003c00000 */
[----:B------:R0:W1:Y:S02]  /*ecc0*/  SHFL.IDX P6, R14, R13, R12, R11 ;  /* 0x0000000c0d0e7389 */ /* 0x00006400000c000b */
[----:B01----:R-:W-:Y:S01]  /*ecd0*/  ENDCOLLECTIVE ;  /* 0x000000000000791b */ /* 0x003fe20003800000 */
.L_x_1431:
[----:B------:R-:W-:Y:S05]  /*ece0*/  BRA `(.L_x_1432) ;  /* 0xffffff1400347947 */ /* 0x000fea000383ffff */
.L_x_1153:
[----:B------:R-:W-:Y:S01]  /*ecf0*/  BSSY B0, `(.L_x_1433) ;  /* 0x0000006000007945 */ /* 0x000fe20003800000 */
[----:B------:R-:W-:-:S07]  /*ed00*/  IMAD.MOV.U32 R15, RZ, RZ, -0x1 ;  /* 0xffffffffff0f7424 */ /* 0x000fce00078e00ff */
[----:B0-----:R-:W-:Y:S05]  /*ed10*/  WARPSYNC.COLLECTIVE R15, `(.L_x_1434) ;  /* 0x000000000f0c7348 */ /* 0x001fea0003c00000 */
[----:B------:R-:W-:Y:S02]  /*ed20*/  ELECT P6, UR62, PT ;  /* 0x00000000003e782f */ /* 0x000fe400038c0000 */
[----:B------:R-:W-:Y:S01]  /*ed30*/  MOV R14, UR62 ;  /* 0x0000003e000e7c02 */ /* 0x000fe20008000f00 */
[----:B0-----:R-:W-:Y:S10]  /*ed40*/  ENDCOLLECTIVE ;  /* 0x000000000000791b */ /* 0x001ff40003800000 */
.L_x_1434:
[----:B------:R-:W-:Y:S05]  /*ed50*/  BSYNC B0 ;  /* 0x0000000000007941 */ /* 0x000fea0003800000 */
.L_x_1433:
[----:B------:R-:W-:Y:S05]  /*ed60*/  BRA `(.L_x_1435) ;  /* 0xffffff1400287947 */ /* 0x000fea000383ffff */
.L_x_1155:
[----:B------:R-:W-:Y:S01]  /*ed70*/  BSSY B0, `(.L_x_1436) ;  /* 0x0000007000007945 */ /* 0x000fe20003800000 */
[----:B------:R-:W-:Y:S02]  /*ed80*/  IMAD.MOV.U32 R12, RZ, RZ, RZ ;  /* 0x000000ffff0c7224 */ /* 0x000fe400078e00ff */
[----:B------:R-:W-:Y:S02]  /*ed90*/  IMAD.MOV.U32 R11, RZ, RZ, 0x1f ;  /* 0x0000001fff0b7424 */ /* 0x000fe400078e00ff */
[----:B------:R-:W-:-:S07]  /*eda0*/  IMAD.MOV.U32 R15, RZ, RZ, -0x1 ;  /* 0xffffffffff0f7424 */ /* 0x000fce00078e00ff */
[----:B0-234-:R-:W-:Y:S05]  /*edb0*/  WARPSYNC.COLLECTIVE R15, `(.L_x_1437) ;  /* 0x000000000f087348 */ /* 0x01dfea0003c00000 */
[----:B------:R1:W0:Y:S02]  /*edc0*/  SHFL.IDX P6, R14, R13, R12, R11 ;  /* 0x0000000c0d0e7389 */ /* 0x00022400000c000b */
[----:B01234-:R-:W-:Y:S01]  /*edd0*/  ENDCOLLECTIVE ;  /* 0x000000000000791b */ /* 0x01ffe20003800000 */
.L_x_1437:
[----:B------:R-:W-:Y:S05]  /*ede0*/  BSYNC B0 ;  /* 0x0000000000007941 */ /* 0x000fea0003800000 */
.L_x_1436:
[----:B------:R-:W-:Y:S05]  /*edf0*/  BRA `(.L_x_1438) ;  /* 0xffffff1400847947 */ /* 0x000fea000383ffff */
.L_x_1156:
[----:B------:R-:W-:Y:S01]  /*ee00*/  BSSY B0, `(.L_x_1439) ;  /* 0x0000006000007945 */ /* 0x000fe20003800000 */
[----:B------:R-:W-:-:S07]  /*ee10*/  IMAD.MOV.U32 R15, RZ, RZ, -0x1 ;  /* 0xffffffffff0f7424 */ /* 0x000fce00078e00ff */
[----:B0-234-:R-:W-:Y:S05]  /*ee20*/  WARPSYNC.COLLECTIVE R15, `(.L_x_1440) ;  /* 0x000000000f0c7348 */ /* 0x01dfea0003c00000 */
[----:B------:R-:W-:Y:S02]  /*ee30*/  ELECT P6, UR62, PT ;  /* 0x00000000003e782f */ /* 0x000fe400038c0000 */
[----:B------:R-:W-:Y:S01]  /*ee40*/  MOV R14, UR62 ;  /* 0x0000003e000e7c02 */ /* 0x000fe20008000f00 */
[----:B0-234-:R-:W-:Y:S10]  /*ee50*/  ENDCOLLECTIVE ;  /* 0x000000000000791b */ /* 0x01dff40003800000 */
.L_x_1440:
[----:B------:R-:W-:Y:S05]  /*ee60*/  BSYNC B0 ;  /* 0x0000000000007941 */ /* 0x000fea0003800000 */
.L_x_1439:
[----:B------:R-:W-:Y:S05]  /*ee70*/  BRA `(.L_x_1441) ;  /* 0xffffff14006c7947 */ /* 0x000fea000383ffff */
.L_x_1157:
[----:B------:R-:W-:Y:S01]  /*ee80*/  BSSY B0, `(.L_x_1442) ;  /* 0x0000007000007945 */ /* 0x000fe20003800000 */
[----:B------:R-:W-:Y:S02]  /*ee90*/  IMAD.MOV.U32 R12, RZ, RZ, RZ ;  /* 0x000000ffff0c7224 */ /* 0x000fe400078e00ff */
[----:B------:R-:W-:Y:S02]  /*eea0*/  IMAD.MOV.U32 R11, RZ, RZ, 0x1f ;  /* 0x0000001fff0b7424 */ /* 0x000fe400078e00ff */
[----:B------:R-:W-:-:S07]  /*eeb0*/  IMAD.MOV.U32 R15, RZ, RZ, -0x1 ;  /* 0xffffffffff0f7424 */ /* 0x000fce00078e00ff */
[----:B0-234-:R-:W-:Y:S05]  /*eec0*/  WARPSYNC.COLLECTIVE R15, `(.L_x_1443) ;  /* 0x000000000f087348 */ /* 0x01dfea0003c00000 */
[----:B------:R1:W0:Y:S02]  /*eed0*/  SHFL.IDX P6, R14, R13, R12, R11 ;  /* 0x0000000c0d0e7389 */ /* 0x00022400000c000b */
[----:B01234-:R-:W-:Y:S01]  /*eee0*/  ENDCOLLECTIVE ;  /* 0x000000000000791b */ /* 0x01ffe20003800000 */
.L_x_1443:
[----:B------:R-:W-:Y:S05]  /*eef0*/  BSYNC B0 ;  /* 0x0000000000007941 */ /* 0x000fea0003800000 */
.L_x_1442:
[----:B------:R-:W-:Y:S05]  /*ef00*/  BRA `(.L_x_1444) ;  /* 0xffffff1400587947 */ /* 0x000fea000383ffff */
.L_x_1159:
[----:B------:R-:W-:Y:S01]  /*ef10*/  BSSY B0, `(.L_x_1445) ;  /* 0x0000006000007945 */ /* 0x000fe20003800000 */
[----:B------:R-:W-:-:S07]  /*ef20*/  IMAD.MOV.U32 R15, RZ, RZ, -0x1 ;  /* 0xffffffffff0f7424 */ /* 0x000fce00078e00ff */
[----:B-1234-:R-:W-:Y:S05]  /*ef30*/  WARPSYNC.COLLECTIVE R15, `(.L_x_1446) ;  /* 0x000000000f0c7348 */ /* 0x01efea0003c00000 */
[----:B------:R-:W-:Y:S02]  /*ef40*/  ELECT P6, UR62, PT ;  /* 0x00000000003e782f */ /* 0x000fe400038c0000 */
[----:B------:R-:W-:Y:S01]  /*ef50*/  MOV R14, UR62 ;  /* 0x0000003e000e7c02 */ /* 0x000fe20008000f00 */
[----:B-1234-:R-:W-:Y:S10]  /*ef60*/  ENDCOLLECTIVE ;  /* 0x000000000000791b */ /* 0x01eff40003800000 */
.L_x_1446:
[----:B------:R-:W-:Y:S05]  /*ef70*/  BSYNC B0 ;  /* 0x0000000000007941 */ /* 0x000fea0003800000 */
.L_x_1445:
[----:B------:R-:W-:Y:S05]  /*ef80*/  BRA `(.L_x_1158) ;  /* 0xffffff1400487947 */ /* 0x000fea000383ffff */
.L_x_1168:
[----:B0-----:R-:W-:-:S04]  /*ef90*/  IMAD.U32 R25, RZ, RZ, UR7 ;  /* 0x00000007ff197e24 */ /* 0x001fc8000f8e00ff */
[----:B------:R0:W1:Y:S03]  /*efa0*/  SYNCS.PHASECHK.TRANS64.TRYWAIT P2, [R25+URZ+0x38038], R20 ;  /* 0x03803814190075a7 */ /* 0x000066000804017f */
[----:B-1----:R-:W-:Y:S05]  /*efb0*/  @!P2 NANOSLEEP.SYNCS 0x989680 ;  /* 0x009896800000a95d */ /* 0x002fea0003900000 */
[----:B------:R-:W1:Y:S02]  /*efc0*/  @!P2 SYNCS.PHASECHK.TRANS64 P2, [R25+URZ+0x38038], R20 ;  /* 0x038038141900a5a7 */ /* 0x000e64000804007f */
[----:B-1----:R-:W-:Y:S05]  /*efd0*/  @!P2 BRA `(.L_x_1168) ;  /* 0xfffffffc00eca947 */ /* 0x002fea000383ffff */
[----:B------:R-:W-:Y:S05]  /*efe0*/  BRA `(.L_x_1447) ;  /* 0xffffff1c001c7947 */ /* 0x000fea000383ffff */
.L_x_1178:
[----:B0-----:R-:W-:-:S04]  /*eff0*/  IMAD.U32 R3, RZ, RZ, UR10 ;  /* 0x0000000aff037e24 */ /* 0x001fc8000f8e00ff */
[----:B------:R0:W1:Y:S03]  /*f000*/  SYNCS.PHASECHK.TRANS64.TRYWAIT P1, [R3+URZ+0x38038], R0 ;  /* 0x03803800030075a7 */ /* 0x000066000802017f */
[----:B-1----:R-:W-:Y:S05]  /*f010*/  @!P1 NANOSLEEP.SYNCS 0x989680 ;  /* 0x009896800000995d */ /* 0x002fea0003900000 */
[----:B------:R-:W1:Y:S02]  /*f020*/  @!P1 SYNCS.PHASECHK.TRANS64 P1, [R3+URZ+0x38038], R0 ;  /* 0x03803800030095a7 */ /* 0x000e64000802007f */
[----:B-1----:R-:W-:Y:S05]  /*f030*/  @!P1 BRA `(.L_x_1178) ;  /* 0xfffffffc00ec9947 */ /* 0x002fea000383ffff */
[----:B------:R-:W-:Y:S05]  /*f040*/  BRA `(.L_x_1448) ;  /* 0xffffff4000e47947 */ /* 0x000fea000383ffff */
.L_x_1183:
[----:B--2---:R2:W3:Y:S02]  /*f050*/  SYNCS.PHASECHK.TRANS64.TRYWAIT P1, [R2+URZ+0x38038], R3 ;  /* 0x03803803020075a7 */ /* 0x0044e4000802017f */
[----:B---3--:R-:W-:Y:S05]  /*f060*/  @!P1 NANOSLEEP.SYNCS 0x989680 ;  /* 0x009896800000995d */ /* 0x008fea0003900000 */
[----:B------:R-:W3:Y:S02]  /*f070*/  @!P1 SYNCS.PHASECHK.TRANS64 P1, [R2+URZ+0x38038], R3 ;  /* 0x03803803020095a7 */ /* 0x000ee4000802007f */
[----:B---3--:R-:W-:Y:S05]  /*f080*/  @!P1 BRA `(.L_x_1183) ;  /* 0xfffffffc00f09947 */ /* 0x008fea000383ffff */
[----:B------:R-:W-:Y:S05]  /*f090*/  BRA `(.L_x_1449) ;  /* 0xffffff4800d07947 */ /* 0x000fea000383ffff */
.L_x_1185:
[----:B--2---:R2:W3:Y:S02]  /*f0a0*/  SYNCS.PHASECHK.TRANS64.TRYWAIT P1, [R0+URZ+0x38038], R3 ;  /* 0x03803803000075a7 */ /* 0x0044e4000802017f */
[----:B---3--:R-:W-:Y:S05]  /*f0b0*/  @!P1 NANOSLEEP.SYNCS 0x989680 ;  /* 0x009896800000995d */ /* 0x008fea0003900000 */
[----:B------:R-:W3:Y:S02]  /*f0c0*/  @!P1 SYNCS.PHASECHK.TRANS64 P1, [R0+URZ+0x38038], R3 ;  /* 0x03803803000095a7 */ /* 0x000ee4000802007f */
[----:B---3--:R-:W-:Y:S05]  /*f0d0*/  @!P1 BRA `(.L_x_1185) ;  /* 0xfffffffc00f09947 */ /* 0x008fea000383ffff */
[----:B------:R-:W-:Y:S05]  /*f0e0*/  BRA `(.L_x_1450) ;  /* 0xffffff4800e87947 */ /* 0x000fea000383ffff */
.L_x_1187:
[----:B--2---:R2:W3:Y:S02]  /*f0f0*/  SYNCS.PHASECHK.TRANS64.TRYWAIT P1, [R0+URZ+0x38038], R3 ;  /* 0x03803803000075a7 */ /* 0x0044e4000802017f */
[----:B---3--:R-:W-:Y:S05]  /*f100*/  @!P1 NANOSLEEP.SYNCS 0x989680 ;  /* 0x009896800000995d */ /* 0x008fea0003900000 */
[----:B------:R-:W3:Y:S02]  /*f110*/  @!P1 SYNCS.PHASECHK.TRANS64 P1, [R0+URZ+0x38038], R3 ;  /* 0x03803803000095a7 */ /* 0x000ee4000802007f */
[----:B---3--:R-:W-:Y:S05]  /*f120*/  @!P1 BRA `(.L_x_1187) ;  /* 0xfffffffc00f09947 */ /* 0x008fea000383ffff */
[----:B------:R-:W-:Y:S05]  /*f130*/  BRA `(.L_x_1451) ;  /* 0xffffff4c00007947 */ /* 0x000fea000383ffff */
.L_x_1189:
[----:B--2---:R2:W3:Y:S02]  /*f140*/  SYNCS.PHASECHK.TRANS64.TRYWAIT P1, [R0+URZ+0x38038], R3 ;  /* 0x03803803000075a7 */ /* 0x0044e4000802017f */
[----:B---3--:R-:W-:Y:S05]  /*f150*/  @!P1 NANOSLEEP.SYNCS 0x989680 ;  /* 0x009896800000995d */ /* 0x008fea0003900000 */
[----:B------:R-:W3:Y:S02]  /*f160*/  @!P1 SYNCS.PHASECHK.TRANS64 P1, [R0+URZ+0x38038], R3 ;  /* 0x03803803000095a7 */ /* 0x000ee4000802007f */
[----:B---3--:R-:W-:Y:S05]  /*f170*/  @!P1 BRA `(.L_x_1189) ;  /* 0xfffffffc00f09947 */ /* 0x008fea000383ffff */
[----:B------:R-:W-:Y:S05]  /*f180*/  BRA `(.L_x_1452) ;  /* 0xffffff4c00187947 */ /* 0x000fea000383ffff */
.L_x_1191:
[----:B--2---:R2:W3:Y:S02]  /*f190*/  SYNCS.PHASECHK.TRANS64.TRYWAIT P1, [R0+URZ+0x38038], R3 ;  /* 0x03803803000075a7 */ /* 0x0044e4000802017f */
[----:B---3--:R-:W-:Y:S05]  /*f1a0*/  @!P1 NANOSLEEP.SYNCS 0x989680 ;  /* 0x009896800000995d */ /* 0x008fea0003900000 */
[----:B------:R-:W3:Y:S02]  /*f1b0*/  @!P1 SYNCS.PHASECHK.TRANS64 P1, [R0+URZ+0x38038], R3 ;  /* 0x03803803000095a7 */ /* 0x000ee4000802007f */
[----:B---3--:R-:W-:Y:S05]  /*f1c0*/  @!P1 BRA `(.L_x_1191) ;  /* 0xfffffffc00f09947 */ /* 0x008fea000383ffff */
[----:B------:R-:W-:Y:S05]  /*f1d0*/  BRA `(.L_x_1453) ;  /* 0xffffff4c00307947 */ /* 0x000fea000383ffff */
.L_x_1193:
[----:B--2---:R2:W3:Y:S02]  /*f1e0*/  SYNCS.PHASECHK.TRANS64.TRYWAIT P1, [R0+URZ+0x38038], R3 ;  /* 0x03803803000075a7 */ /* 0x0044e4000802017f */
[----:B---3--:R-:W-:Y:S05]  /*f1f0*/  @!P1 NANOSLEEP.SYNCS 0x989680 ;  /* 0x009896800000995d */ /* 0x008fea0003900000 */
[----:B------:R-:W3:Y:S02]  /*f200*/  @!P1 SYNCS.PHASECHK.TRANS64 P1, [R0+URZ+0x38038], R3 ;  /* 0x03803803000095a7 */ /* 0x000ee4000802007f */
[----:B---3--:R-:W-:Y:S05]  /*f210*/  @!P1 BRA `(.L_x_1193) ;  /* 0xfffffffc00f09947 */ /* 0x008fea000383ffff */
[----:B------:R-:W-:Y:S05]  /*f220*/  BRA `(.L_x_1454) ;  /* 0xffffff4c00487947 */ /* 0x000fea000383ffff */
.L_x_1200:
[----:B-1----:R1:W2:Y:S02]  /*f230*/  SYNCS.PHASECHK.TRANS64.TRYWAIT P1, [R7+URZ+0x38000], R0 ;  /* 0x03800000070075a7 */ /* 0x0022a4000802017f */
[----:B--2---:R-:W-:Y:S05]  /*f240*/  @!P1 NANOSLEEP.SYNCS 0x989680 ;  /* 0x009896800000995d */ /* 0x004fea0003900000 */
[----:B------:R-:W2:Y:S02]  /*f250*/  @!P1 SYNCS.PHASECHK.TRANS64 P1, [R7+URZ+0x38000], R0 ;  /* 0x03800000070095a7 */ /* 0x000ea4000802007f */
[----:B--2---:R-:W-:Y:S05]  /*f260*/  @!P1 BRA `(.L_x_1200) ;  /* 0xfffffffc00f09947 */ /* 0x004fea000383ffff */
[----:B------:R-:W-:Y:S05]  /*f270*/  BRA `(.L_x_1199) ;  /* 0xffffff4c00ec7947 */ /* 0x000fea000383ffff */
.L_x_1205:
[----:B-1----:R1:W2:Y:S02]  /*f280*/  SYNCS.PHASECHK.TRANS64.TRYWAIT P1, [R5+URZ+0x38000], R4 ;  /* 0x03800004050075a7 */ /* 0x0022a4000802017f */
[----:B--2---:R-:W-:Y:S05]  /*f290*/  @!P1 NANOSLEEP.SYNCS 0x989680 ;  /* 0x009896800000995d */ /* 0x004fea0003900000 */
[----:B------:R-:W2:Y:S02]  /*f2a0*/  @!P1 SYNCS.PHASECHK.TRANS64 P1, [R5+URZ+0x38000], R4 ;  /* 0x03800004050095a7 */ /* 0x000ea4000802007f */
[----:B--2---:R-:W-:Y:S05]  /*f2b0*/  @!P1 BRA `(.L_x_1205) ;  /* 0xfffffffc00f09947 */ /* 0x004fea000383ffff */
[----:B------:R-:W-:Y:S05]  /*f2c0*/  BRA `(.L_x_1204) ;  /* 0xffffff5400087947 */ /* 0x000fea000383ffff */
.L_x_1455:
        /* <DEDUP_REMOVED lines=11> */
.L_x_3185:


//--------------------- .text._ZN7cutlass13device_kernelINS_4gemm6kernel10GemmGatherIN4cute5tupleIJiiiiEEENS1_10collective13CollectiveMmaINS1_38MainloopSm90CpAsyncGmmaWarpSpecializedILi7ENS5_IJNS4_1CILi1EEESB_SB_EEENS1_28KernelCpAsyncWarpSpecializedEEENS5_IJNSA_ILi128EEESF_NSA_ILi64EEEEEENS_6half_tENS5_IJlSB_lEEESI_SJ_NS4_8TiledMMAINS4_8MMA_AtomIJNS4_4SM904GMMA26MMA_64x128x16_F32F16F16_SSILNSN_5MajorE0ELSP_0ELNSN_7ScaleInE1ELSQ_1EEEEEENS4_6LayoutISC_NS5_IJNSA_ILi0EEESU_SU_EEEEENS5_IJNS4_10UnderscoreESX_SX_EEEEENS4_9TiledCopyINS4_9Copy_AtomIJNS4_31SM80_CP_ASYNC_CACHEALWAYS_ZFILLINS_9uint128_tES13_EESI_EEENST_INS5_IJNS5_IJNSA_ILi8EEENSA_ILi32EEEEEES16_EEENS5_IJNS5_IJNSA_ILi256EEESB_EEES17_EEEEENS5_IJS17_SG_EEEEENS4_14ComposedLayoutINS4_7SwizzleILi3ELi4ELi3EEENS4_18smem_ptr_flag_bitsILi16EEENST_INS5_IJS16_SG_EEENS5_IJSG_SB_EEEEEEEvNS4_8identityES1F_S1O_vS1P_EENS_8epilogue10collective6detail29Sm90TmaWarpSpecializedAdapterINS1S_21EpilogueGatherScatterINS5_IJSB_llEEES1W_NS1R_6thread17LinearCombinationISI_Li1EffLNS1X_9ScaleType4KindE0ELNS_15FloatRoundStyleE2ESI_EENS1_15EpilogueDefaultEN7example13IndexedGatherIiEES26_EEEEvNS24_8NoGatherES26_EEEEvNT_6ParamsE --------------------------
	.section	.text._ZN7cutlass13device_kernelINS_4gemm6kernel10GemmGatherIN4cute5tupleIJiiiiEEENS1_10collective13CollectiveMmaINS1_38MainloopSm90CpAsyncGmmaWarpSpecializedILi7ENS5_IJNS4_1CILi1EEESB_SB_EEENS1_28KernelCpAsyncWarpSpecializedEEENS5_IJNSA_ILi128EEESF_NSA_ILi64EEEEEENS_6half_tENS5_IJlSB_lEEESI_SJ_NS4_8TiledMMAINS4_8MMA_AtomIJNS4_4SM904GMMA26MMA_64x128x16_F32F16F16_SSILNSN_5MajorE0ELSP_0ELNSN_7ScaleInE1ELSQ_1EEEEEENS4_6LayoutISC_NS5_IJNSA_ILi0EEESU_SU_EEEEENS5_IJNS4_10UnderscoreESX_SX_EEEEENS4_9TiledCopyINS4_9Copy_AtomIJNS4_31SM80_CP_ASYNC_CACHEALWAYS_ZFILLINS_9uint128_tES13_EESI_EEENST_INS5_IJNS5_IJNSA_ILi8EEENSA_ILi32EEEEEES16_EEENS5_IJNS5_IJNSA_ILi256EEESB_EEES17_EEEEENS5_IJS17_SG_EEEEENS4_14ComposedLayoutINS4_7SwizzleILi3ELi4ELi3EEENS4_18smem_ptr_flag_bitsILi16EEENST_INS5_IJS16_SG_EEENS5_IJSG_SB_EEEEEEEvNS4_8identityES1F_S1O_vS1P_EENS_8epilogue10collective6detail29Sm90TmaWarpSpecializedAdapterINS1S_21EpilogueGatherScatterINS5_IJSB_llEEES1W_NS1R_6thread17LinearCombinationISI_Li1EffLNS1X_9ScaleType4KindE0ELNS_15FloatRoundStyleE2ESI_EENS1_15EpilogueDefaultEN7example13IndexedGatherIiEES26_EEEEvNS24_8NoGatherES26_EEEEvNT_6ParamsE,"ax",@progbits
	.align	128
.text._ZN7cutlass13device_kernelINS_4gemm6kernel10GemmGatherIN4cute5tupleIJiiiiEEENS1_10collective13CollectiveMmaINS1_38MainloopSm90CpAsyncGmmaWarpSpecializedILi7ENS5_IJNS4_1CILi1EEESB_SB_EEENS1_28KernelCpAsyncWarpSpecializedEEENS5_IJNSA_ILi128EEESF_NSA_ILi64EEEEEENS_6half_tENS5_IJlSB_lEEESI_SJ_NS4_8TiledMMAINS4_8MMA_AtomIJNS4_4SM904GMMA26MMA_64x128x16_F32F16F16_SSILNSN_5MajorE0ELSP_0ELNSN_7ScaleInE1ELSQ_1EEEEEENS4_6LayoutISC_NS5_IJNSA_ILi0EEESU_SU_EEEEENS5_IJNS4_10UnderscoreESX_SX_EEEEENS4_9TiledCopyINS4_9Copy_AtomIJNS4_31SM80_CP_ASYNC_CACHEALWAYS_ZFILLINS_9uint128_tES13_EESI_EEENST_INS5_IJNS5_IJNSA_ILi8EEENSA_ILi32EEEEEES16_EEENS5_IJNS5_IJNSA_ILi256EEESB_EEES17_EEEEENS5_IJS17_SG_EEEEENS4_14ComposedLayoutINS4_7SwizzleILi3ELi4ELi3EEENS4_18smem_ptr_flag_bitsILi16EEENST_INS5_IJS16_SG_EEENS5_IJSG_SB_EEEEEEEvNS4_8identityES1F_S1O_vS1P_EENS_8epilogue10collective6detail29Sm90TmaWarpSpecializedAdapterINS1S_21EpilogueGatherScatterINS5_IJSB_llEEES1W_NS1R_6thread17LinearCombinationISI_Li1EffLNS1X_9ScaleType4KindE0ELNS_15FloatRoundStyleE2ESI_EENS1_15EpilogueDefaultEN7example13IndexedGatherIiEES26_EEEEvNS24_8NoGatherES26_EEEEvNT_6ParamsE:
        .type           _ZN7cutlass13device_kernelINS_4gemm6kernel10GemmGatherIN4cute5tupleIJiiiiEEENS1_10collective13CollectiveMmaINS1_38MainloopSm90CpAsyncGmmaWarpSpecializedILi7ENS5_IJNS4_1CILi1EEESB_SB_EEENS1_28KernelCpAsyncWarpSpecializedEEENS5_IJNSA_ILi128EEESF_NSA_ILi64EEEEEENS_6half_tENS5_IJlSB_lEEESI_SJ_NS4_8TiledMMAINS4_8MMA_AtomIJNS4_4SM904GMMA26MMA_64x128x16_F32F16F16_SSILNSN_5MajorE0ELSP_0ELNSN_7ScaleInE1ELSQ_1EEEEEENS4_6LayoutISC_NS5_IJNSA_ILi0EEESU_SU_EEEEENS5_IJNS4_10UnderscoreESX_SX_EEEEENS4_9TiledCopyINS4_9Copy_AtomIJNS4_31SM80_CP_ASYNC_CACHEALWAYS_ZFILLINS_9uint128_tES13_EESI_EEENST_INS5_IJNS5_IJNSA_ILi8EEENSA_ILi32EEEEEES16_EEENS5_IJNS5_IJNSA_ILi256EEESB_EEES17_EEEEENS5_IJS17_SG_EEEEENS4_14ComposedLayoutINS4_7SwizzleILi3ELi4ELi3EEENS4_18smem_ptr_flag_bitsILi16EEENST_INS5_IJS16_SG_EEENS5_IJSG_SB_EEEEEEEvNS4_8identityES1F_S1O_vS1P_EENS_8epilogue10collective6detail29Sm90TmaWarpSpecializedAdapterINS1S_21EpilogueGatherScatterINS5_IJSB_llEEES1W_NS1R_6thread17LinearCombinationISI_Li1EffLNS1X_9ScaleType4KindE0ELNS_15FloatRoundStyleE2ESI_EENS1_15EpilogueDefaultEN7example13IndexedGatherIiEES26_EEEEvNS24_8NoGatherES26_EEEEvNT_6ParamsE,@function
        .size           _ZN7cutlass13device_kernelINS_4gemm6kernel10GemmGatherIN4cute5tupleIJiiiiEEENS1_10collective13CollectiveMmaINS1_38MainloopSm90CpAsyncGmmaWarpSpecializedILi7ENS5_IJNS4_1CILi1EEESB_SB_EEENS1_28KernelCpAsyncWarpSpecializedEEENS5_IJNSA_ILi128EEESF_NSA_ILi64EEEEEENS_6half_tENS5_IJlSB_lEEESI_SJ_NS4_8TiledMMAINS4_8MMA_AtomIJNS4_4SM904GMMA26MMA_64x128x16_F32F16F16_SSILNSN_5MajorE0ELSP_0ELNSN_7ScaleInE1ELSQ_1EEEEEENS4_6LayoutISC_NS5_IJNSA_ILi0EEESU_SU_EEEEENS5_IJNS4_10UnderscoreESX_SX_EEEEENS4_9TiledCopyINS4_9Copy_AtomIJNS4_31SM80_CP_ASYNC_CACHEALWAYS_ZFILLINS_9uint128_tES13_EESI_EEENST_INS5_IJNS5_IJNSA_ILi8EEENSA_ILi32EEEEEES16_EEENS5_IJNS5_IJNSA_ILi256EEESB_EEES17_EEEEENS5_IJS17_SG_EEEEENS4_14ComposedLayoutINS4_7SwizzleILi3ELi4ELi3EEENS4_18smem_ptr_flag_bitsILi16EEENST_INS5_IJS16_SG_EEENS5_IJSG_SB_EEEEEEEvNS4_8identityES1F_S1O_vS1P_EENS_8epilogue10collective6detail29Sm90TmaWarpSpecializedAdapterINS1S_21EpilogueGatherScatterINS5_IJSB_llEEES1W_NS1R_6thread17LinearCombinationISI_Li1EffLNS1X_9ScaleType4KindE0ELNS_15FloatRoundStyleE2ESI_EENS1_15EpilogueDefaultEN7example13IndexedGatherIiEES26_EEEEvNS24_8NoGatherES26_EEEEvNT_6ParamsE,(.L_x_3186 - _ZN7cutlass13device_kernelINS_4gemm6kernel10GemmGatherIN4cute5tupleIJiiiiEEENS1_10collective13CollectiveMmaINS1_38MainloopSm90CpAsyncGmmaWarpSpecializedILi7ENS5_IJNS4_1CILi1EEESB_SB_EEENS1_28KernelCpAsyncWarpSpecializedEEENS5_IJNSA_ILi128EEESF_NSA_ILi64EEEEEENS_6half_tENS5_IJlSB_lEEESI_SJ_NS4_8TiledMMAINS4_8MMA_AtomIJNS4_4SM904GMMA26MMA_64x128x16_F32F16F16_SSILNSN_5MajorE0ELSP_0ELNSN_7ScaleInE1ELSQ_1EEEEEENS4_6LayoutISC_NS5_IJNSA_ILi0EEESU_SU_EEEEENS5_IJNS4_10UnderscoreESX_SX_EEEEENS4_9TiledCopyINS4_9Copy_AtomIJNS4_31SM80_CP_ASYNC_CACHEALWAYS_ZFILLINS_9uint128_tES13_EESI_EEENST_INS5_IJNS5_IJNSA_ILi8EEENSA_ILi32EEEEEES16_EEENS5_IJNS5_IJNSA_ILi256EEESB_EEES17_EEEEENS5_IJS17_SG_EEEEENS4_14ComposedLayoutINS4_7SwizzleILi3ELi4ELi3EEENS4_18smem_ptr_flag_bitsILi16EEENST_INS5_IJS16_SG_EEENS5_IJSG_SB_EEEEEEEvNS4_8identityES1F_S1O_vS1P_EENS_8epilogue10collective6detail29Sm90TmaWarpSpecializedAdapterINS1S_21EpilogueGatherScatterINS5_IJSB_llEEES1W_NS1R_6thread17LinearCombinationISI_Li1EffLNS1X_9ScaleType4KindE0ELNS_15FloatRoundStyleE2ESI_EENS1_15EpilogueDefaultEN7example13IndexedGatherIiEES26_EEEEvNS24_8NoGatherES26_EEEEvNT_6ParamsE)
        .other          _ZN7cutlass13device_kernelINS_4gemm6kernel10GemmGatherIN4cute5tupleIJiiiiEEENS1_10collective13CollectiveMmaINS1_38MainloopSm90CpAsyncGmmaWarpSpecializedILi7ENS5_IJNS4_1CILi1EEESB_SB_EEENS1_28KernelCpAsyncWarpSpecializedEEENS5_IJNSA_ILi128EEESF_NSA_ILi64EEEEEENS_6half_tENS5_IJlSB_lEEESI_SJ_NS4_8TiledMMAINS4_8MMA_AtomIJNS4_4SM904GMMA26MMA_64x128x16_F32F16F16_SSILNSN_5MajorE0ELSP_0ELNSN_7ScaleInE1ELSQ_1EEEEEENS4_6LayoutISC_NS5_IJNSA_ILi0EEESU_SU_EEEEENS5_IJNS4_10UnderscoreESX_SX_EEEEENS4_9TiledCopyINS4_9Copy_AtomIJNS4_31SM80_CP_ASYNC_CACHEALWAYS_ZFILLINS_9uint128_tES13_EESI_EEENST_INS5_IJNS5_IJNSA_ILi8EEENSA_ILi32EEEEEES16_EEENS5_IJNS5_IJNSA_ILi256EEESB_EEES17_EEEEENS5_IJS17_SG_EEEEENS4_14ComposedLayoutINS4_7SwizzleILi3ELi4ELi3EEENS4_18smem_ptr_flag_bitsILi16EEENST_INS5_IJS16_SG_EEENS5_IJSG_SB_EEEEEEEvNS4_8identityES1F_S1O_vS1P_EENS_8epilogue10collective6detail29Sm90TmaWarpSpecializedAdapterINS1S_21EpilogueGatherScatterINS5_IJSB_llEEES1W_NS1R_6thread17LinearCombinationISI_Li1EffLNS1X_9ScaleType4KindE0ELNS_15FloatRoundStyleE2ESI_EENS1_15EpilogueDefaultEN7example13IndexedGatherIiEES26_EEEEvNS24_8NoGatherES26_EEEEvNT_6ParamsE,@"STO_CUDA_ENTRY STV_DEFAULT"
_ZN7cutlass13device_kernelINS_4gemm6kernel10GemmGatherIN4cute5tupleIJiiiiEEENS1_10collective13CollectiveMmaINS1_38MainloopSm90CpAsyncGmmaWarpSpecializedILi7ENS5_IJNS4_1CILi1EEESB_SB_EEENS1_28KernelCpAsyncWarpSpecializedEEENS5_IJNSA_ILi128EEESF_NSA_ILi64EEEEEENS_6half_tENS5_IJlSB_lEEESI_SJ_NS4_8TiledMMAINS4_8MMA_AtomIJNS4_4SM904GMMA26MMA_64x128x16_F32F16F16_SSILNSN_5MajorE0ELSP_0ELNSN_7ScaleInE1ELSQ_1EEEEEENS4_6LayoutISC_NS5_IJNSA_ILi0EEESU_SU_EEEEENS5_IJNS4_10UnderscoreESX_SX_EEEEENS4_9TiledCopyINS4_9Copy_AtomIJNS4_31SM80_CP_ASYNC_CACHEALWAYS_ZFILLINS_9uint128_tES13_EESI_EEENST_INS5_IJNS5_IJNSA_ILi8EEENSA_ILi32EEEEEES16_EEENS5_IJNS5_IJNSA_ILi256EEESB_EEES17_EEEEENS5_IJS17_SG_EEEEENS4_14ComposedLayoutINS4_7SwizzleILi3ELi4ELi3EEENS4_18smem_ptr_flag_bitsILi16EEENST_INS5_IJS16_SG_EEENS5_IJSG_SB_EEEEEEEvNS4_8identityES1F_S1O_vS1P_EENS_8epilogue10collective6detail29Sm90TmaWarpSpecializedAdapterINS1S_21EpilogueGatherScatterINS5_IJSB_llEEES1W_NS1R_6thread17LinearCombinationISI_Li1EffLNS1X_9ScaleType4KindE0ELNS_15FloatRoundStyleE2ESI_EENS1_15EpilogueDefaultEN7example13IndexedGatherIiEES26_EEEEvNS24_8NoGatherES26_EEEEvNT_6ParamsE:
        /* <DEDUP_REMOVED lines=9> */
[----:B------:R-:W-:Y:S01]  /*0090*/  MOV R4, UR4 ;  /* 0x0000000400047c02 */ /* 0x000fe20008000f00 */
[----:B------:R0:W1:Y:S01]  /*00a0*/  LDC.64 R2, c[0x4][R0] ;  /* 0x0100000000027b82 */ /* 0x0000620000000a00 */
[----:B------:R-:W-:Y:S01]  /*00b0*/  IMAD.U32 R5, RZ, RZ, UR5 ;  /* 0x00000005ff057e24 */ /* 0x000fe2000f8e00ff */
[----:B------:R-:W-:Y:S01]  /*00c0*/  ULDC.64 UR4, c[0x4][0x108] ;  /* 0x0100420000047ab9 */ /* 0x000fe20000000a00 */
[----:B------:R-:W-:Y:S01]  /*00d0*/  MOV R10, UR6 ;  /* 0x00000006000a7c02 */ /* 0x000fe20008000f00 */
[----:B------:R-:W-:Y:S01]  /*00e0*/  IMAD.U32 R7, RZ, RZ, UR5 ;  /* 0x00000005ff077e24 */ /* 0x000fe2000f8e00ff */
[----:B------:R-:W-:Y:S01]  /*00f0*/  MOV R6, UR4 ;  /* 0x0000000400067c02 */ /* 0x000fe20008000f00 */
[----:B------:R-:W-:Y:S01]  /*0100*/  IMAD.U32 R11, RZ, RZ, UR7 ;  /* 0x00000007ff0b7e24 */ /* 0x000fe2000f8e00ff */
[----:B------:R-:W-:Y:S01]  /*0110*/  MOV R8, 0xfa ;  /* 0x000000fa00087802 */ /* 0x000fe20000000f00 */
[----:B------:R-:W-:Y:S01]  /*0120*/  IMAD.MOV.U32 R12, RZ, RZ, 0x1 ;  /* 0x00000001ff0c7424 */ /* 0x000fe200078e00ff */
[----:B0-----:R-:W-:-:S07]  /*0130*/  MOV R13, RZ ;  /* 0x000000ff000d7202 */ /* 0x001fce0000000f00 */
[----:B------:R-:W-:-:S07]  /*0140*/  LEPC R20, `(.L_x_1456) ;  /* 0x000000001014794e */ /* 0x000fce0000000000 */
[----:B-1----:R-:W-:Y:S05]  /*0150*/  CALL.ABS.NOINC R2 ;  /* 0x0000000002007343 */ /* 0x002fea0003c00000 */
.L_x_1456:
[----:B------:R-:W-:Y:S01]  /*0160*/  UMOV UR4, 0xffffffff ;  /* 0xffffffff00047882 */ /* 0x000fe20000000000 */
[----:B------:R-:W-:Y:S02]  /*0170*/  ISETP.GT.U32.AND P1, PT, R16, 0x1, PT ;  /* 0x000000011000780c */ /* 0x000fe40003f24070 */
[----:B------:R-:W-:Y:S01]  /*0180*/  SHF.R.U32.HI R13, RZ, 0x5, R23 ;  /* 0x00000005ff0d7819 */ /* 0x000fe20000011617 */
[----:B------:R-:W-:Y:S10]  /*0190*/  BRA.DIV UR4, `(.L_x_1457) ;  /* 0x0000026204707947 */ /* 0x000ff4000b800000 */
[----:B------:R0:W1:Y:S02]  /*01a0*/  SHFL.IDX PT, R14, R13, RZ, 0x1f ;  /* 0x00001fff0d0e7589 */ /* 0x00006400000e0000 */
.L_x_2024:
[----:B-1----:R-:W-:-:S13]  /*01b0*/  ISETP.NE.AND P0, PT, R14, RZ, PT ;  /* 0x000000ff0e00720c */ /* 0x002fda0003f05270 */
[----:B------:R-:W-:Y:S05]  /*01c0*/  @P0 BRA `(.L_x_1458) ;  /* 0x0000000000840947 */ /* 0x000fea0003800000 */
[----:B------:R-:W-:-:S03]  /*01d0*/  UMOV UR4, 0xffffffff ;  /* 0xffffffff00047882 */ /* 0x000fc60000000000 */
[----:B------:R-:W-:Y:S05]  /*01e0*/  BRA.DIV UR4, `(.L_x_1459) ;  /* 0x0000026204787947 */ /* 0x000fea000b800000 */
[----:B------:R-:W-:-:S13]  /*01f0*/  ELECT P6, URZ, PT ;  /* 0x00000000003f782f */ /* 0x000fda00038c0000 */
.L_x_2027:
        /* <DEDUP_REMOVED lines=29> */
.L_x_1460:
[----:B------:R-:W-:Y:S05]  /*03d0*/  BSYNC B0 ;  /* 0x0000000000007941 */ /* 0x000fea0003800000 */
.L_x_1458:
[----:B------:R-:W-:-:S03]  /*03e0*/  UMOV UR4, 0xffffffff ;  /* 0xffffffff00047882 */ /* 0x000fc60000000000 */
[----:B------:R-:W-:Y:S05]  /*03f0*/  BRA.DIV UR4, `(.L_x_1461) ;  /* 0x0000026204147947 */ /* 0x000fea000b800000 */
.L_x_2030:
[----:B------:R-:W-:-:S03]  /*0400*/  UMOV UR4, 0xffffffff ;  /* 0xffffffff00047882 */ /* 0x000fc60000000000 */
[----:B------:R-:W-:Y:S05]  /*0410*/  BRA.DIV UR4, `(.L_x_1462) ;  /* 0x0000026204307947 */ /* 0x000fea000b800000 */
.L_x_2033:
[----:B------:R-:W-:Y:S01]  /*0420*/  UMOV UR4, 0xffffffff ;  /* 0xffffffff00047882 */ /* 0x000fe20000000000 */
[----:B------:R-:W-:Y:S02]  /*0430*/  NOP ;  /* 0x0000000000007918 */ /* 0x000fe40000000000 */
[----:B------:R-:W-:Y:S05]  /*0440*/  BRA.DIV UR4, `(.L_x_1463) ;  /* 0x0000026204447947 */ /* 0x000fea000b800000 */
[----:B------:R1:W0:Y:S02]  /*0450*/  SHFL.IDX PT, R14, R13, RZ, 0x1f ;  /* 0x00001fff0d0e7589 */ /* 0x00022400000e0000 */
.L_x_2036:
[----:B------:R-:W5:Y:S01]  /*0460*/  S2R R19, SR_CTAID.Z ;  /* 0x0000000000137919 */ /* 0x000f620000002700 */
[----:B01----:R-:W0:Y:S01]  /*0470*/  LDC R13, c[0x0][0x21c] ;  /* 0x00008700ff0d7b82 */ /* 0x003e220000000800 */
[----:B------:R-:W-:-:S07]  /*0480*/  ISETP.NE.AND P0, PT, R14, RZ, PT ;  /* 0x000000ff0e00720c */ /* 0x000fce0003f05270 */
[----:B------:R-:W1:Y:S01]  /*0490*/  LDC.64 R26, c[0x0][0x238] ;  /* 0x00008e00ff1a7b82 */ /* 0x000e620000000a00 */
[----:B0-----:R-:W-:-:S05]  /*04a0*/  VIADD R0, R13, 0x3f ;  /* 0x0000003f0d007836 */ /* 0x001fca0000000000 */
[----:B------:R-:W-:Y:S02]  /*04b0*/  SHF.R.S32.HI R3, RZ, 0x1f, R0 ;  /* 0x0000001fff037819 */ /* 0x000fe40000011400 */
[----:B-----5:R-:W-:Y:S02]  /*04c0*/  SHF.R.S32.HI R17, RZ, 0x1f, R19 ;  /* 0x0000001fff117819 */ /* 0x020fe40000011413 */
[----:B------:R-:W-:-:S03]  /*04d0*/  LEA.HI R3, R3, R0, RZ, 0x6 ;  /* 0x0000000003037211 */ /* 0x000fc600078f30ff */
[----:B-1----:R-:W-:-:S04]  /*04e0*/  IMAD R2, R17, R26, RZ ;  /* 0x0000001a11027224 */ /* 0x002fc800078e02ff */
[----:B------:R-:W-:Y:S01]  /*04f0*/  IMAD R27, R19, R27, R2 ;  /* 0x0000001b131b7224 */ /* 0x000fe200078e0202 */
[----:B------:R-:W-:Y:S06]  /*0500*/  @P0 BRA `(.L_x_1464) ;  /* 0x0000000000080947 */ /* 0x000fec0003800000 */
[----:B------:R-:W-:-:S03]  /*0510*/  UMOV UR4, 0xffffffff ;  /* 0xffffffff00047882 */ /* 0x000fc60000000000 */
[----:B------:R-:W-:Y:S05]  /*0520*/  BRA.DIV UR4, `(.L_x_1465) ;  /* 0x0000026204307947 */ /* 0x000fea000b800000 */
.L_x_1464:
        /* <DEDUP_REMOVED lines=8> */
[----:B------:R-:W-:Y:S01]  /*05b0*/  MOV R18, UR4 ;  /* 0x0000000400127c02 */ /* 0x000fe20008000f00 */
[----:B------:R-:W-:Y:S01]  /*05c0*/  IMAD.U32 R16, RZ, RZ, UR5 ;  /* 0x00000005ff107e24 */ /* 0x000fe2000f8e00ff */
[----:B------:R-:W-:Y:S01]  /*05d0*/  SEL R24, R0, 0x2, !P1 ;  /* 0x0000000200187807 */ /* 0x000fe20004800000 */
[----:B------:R-:W-:Y:S06]  /*05e0*/  @P1 BRA `(.L_x_1466) ;  /* 0x0000003800281947 */ /* 0x000fec0003800000 */
[----:B------:R-:W0:Y:S01]  /*05f0*/  S2R R5, SR_CTAID.X ;  /* 0x0000000000057919 */ /* 0x000e220000002500 */
[----:B------:R-:W0:Y:S01]  /*0600*/  LDC R4, c[0x0][0x214] ;  /* 0x00008500ff047b82 */ /* 0x000e220000000800 */
[----:B------:R-:W-:Y:S01]  /*0610*/  SHF.R.S32.HI R0, RZ, 0x1f, R23 ;  /* 0x0000001fff007819 */ /* 0x000fe20000011417 */
[----:B------:R-:W1:Y:S01]  /*0620*/  S2R R25, SR_CTAID.Y ;  /* 0x0000000000197919 */ /* 0x000e620000002600 */
[----:B------:R-:W-:Y:S02]  /*0630*/  LOP3.LUT R2, R24, 0x2, RZ, 0xfc, !PT ;  /* 0x0000000218027812 */ /* 0x000fe400078efcff */
[----:B------:R-:W-:-:S03]  /*0640*/  LEA.HI R0, R0, R23, RZ, 0x3 ;  /* 0x0000001700007211 */ /* 0x000fc600078f18ff */
[----:B------:R-:W1:Y:S01]  /*0650*/  LDC R6, c[0x0][0x218] ;  /* 0x00008600ff067b82 */ /* 0x000e620000000800 */
[----:B------:R-:W-:Y:S02]  /*0660*/  ISETP.NE.AND P0, PT, R2, 0x3, PT ;  /* 0x000000030200780c */ /* 0x000fe40003f05270 */
[----:B------:R-:W-:Y:S02]  /*0670*/  SHF.R.S32.HI R20, RZ, 0x3, R0 ;  /* 0x00000003ff147819 */ /* 0x000fe40000011400 */
[----:B------:R-:W-:Y:S02]  /*0680*/  LOP3.LUT R0, R0, 0x1ffffff8, RZ, 0xc0, !PT ;  /* 0x1ffffff800007812 */ /* 0x000fe400078ec0ff */
[C---:B------:R-:W-:Y:S01]  /*0690*/  IADD3 R2, R20.reuse, 0x20, RZ ;  /* 0x0000002014027810 */ /* 0x040fe20007ffe0ff */
[C---:B------:R-:W-:Y:S01]  /*06a0*/  VIADD R10, R20.reuse, 0x60 ;  /* 0x00000060140a7836 */ /* 0x040fe20000000000 */
[----:B------:R-:W-:Y:S01]  /*06b0*/  IADD3 R8, R20, 0x40, RZ ;  /* 0x0000004014087810 */ /* 0x000fe20007ffe0ff */
[----:B------:R-:W-:Y:S01]  /*06c0*/  IMAD.IADD R0, R23, 0x1, -R0 ;  /* 0x0000000117007824 */ /* 0x000fe200078e0a00 */
[----:B------:R-:W-:-:S02]  /*06d0*/  SHF.R.S32.HI R21, RZ, 0x1f, R20 ;  /* 0x0000001fff157819 */ /* 0x000fc40000011414 */
[----:B------:R-:W-:Y:S01]  /*06e0*/  SHF.L.U32 R16, R22, 0x6, RZ ;  /* 0x0000000616107819 */ /* 0x000fe200000006ff */
[C---:B0-----:R-:W-:Y:S02]  /*06f0*/  IMAD R3, R5.reuse, -0x80, R4 ;  /* 0xffffff8005037824 */ /* 0x041fe400078e0204 */
[----:B------:R-:W-:-:S03]  /*0700*/  IMAD.WIDE R4, R5, 0x80, R20 ;  /* 0x0000008005047825 */ /* 0x000fc600078e0214 */
[-C--:B------:R-:W-:Y:S01]  /*0710*/  ISETP.GE.AND P1, PT, R2, R3.reuse, PT ;  /* 0x000000030200720c */ /* 0x080fe20003f26270 */
[----:B-1----:R-:W-:Y:S01]  /*0720*/  IMAD R7, R25, -0x80, R6 ;  /* 0xffffff8019077824 */ /* 0x002fe200078e0206 */
[----:B------:R-:W-:Y:S02]  /*0730*/  ISETP.GE.AND P2, PT, R20, R3, PT ;  /* 0x000000031400720c */ /* 0x000fe40003f46270 */
[----:B------:R-:W-:Y:S02]  /*0740*/  SEL R6, RZ, 0xffffffff, P1 ;  /* 0xffffffffff067807 */ /* 0x000fe40000800000 */
[-C--:B------:R-:W-:Y:S02]  /*0750*/  ISETP.GE.AND P4, PT, R2, R7.reuse, PT ;  /* 0x000000070200720c */ /* 0x080fe40003f86270 */
[----:B------:R-:W-:Y:S02]  /*0760*/  ISETP.GE.AND P3, PT, R20, R7, PT ;  /* 0x000000071400720c */ /* 0x000fe40003f66270 */
[----:B------:R-:W-:-:S02]  /*0770*/  SEL R9, RZ, 0xffffffff, P4 ;  /* 0xffffffffff097807 */ /* 0x000fc40002000000 */
[----:B------:R-:W-:Y:S02]  /*0780*/  SEL R2, RZ, 0x1, P2 ;  /* 0x00000001ff027807 */ /* 0x000fe40001000000 */
[-C--:B------:R-:W-:Y:S01]  /*0790*/  ISETP.GE.AND P1, PT, R8, R3.reuse, PT ;  /* 0x000000030800720c */ /* 0x080fe20003f26270 */
[----:B------:R-:W-:Y:S01]  /*07a0*/  IMAD.SHL.U32 R14, R9, 0x2, RZ ;  /* 0x00000002090e7824 */ /* 0x000fe200078e00ff */
[----:B------:R-:W-:Y:S02]  /*07b0*/  SHF.L.U32 R11, R6, 0x1, RZ ;  /* 0x00000001060b7819 */ /* 0x000fe400000006ff */
[----:B------:R-:W-:Y:S02]  /*07c0*/  ISETP.GE.AND P2, PT, R10, R3, PT ;  /* 0x000000030a00720c */ /* 0x000fe40003f46270 */
[----:B------:R-:W-:Y:S02]  /*07d0*/  SEL R3, RZ, 0x1, P3 ;  /* 0x00000001ff037807 */ /* 0x000fe40001800000 */
[----:B------:R-:W-:-:S02]  /*07e0*/  SHF.L.U32 R6, R0, 0x3, RZ ;  /* 0x0000000300067819 */ /* 0x000fc400000006ff */
[-C--:B------:R-:W-:Y:S01]  /*07f0*/  ISETP.GE.AND P3, PT, R8, R7.reuse, PT ;  /* 0x000000070800720c */ /* 0x080fe20003f66270 */
[----:B------:R-:W-:Y:S01]  /*0800*/  IMAD.WIDE.U32 R8, R19, R26, RZ ;  /* 0x0000001a13087225 */ /* 0x000fe200078e00ff */
[----:B------:R-:W-:Y:S02]  /*0810*/  ISETP.GE.AND P4, PT, R10, R7, PT ;  /* 0x000000070a00720c */ /* 0x000fe40003f86270 */
[----:B------:R-:W-:Y:S01]  /*0820*/  LOP3.LUT R14, R14, 0x2, R3, 0xe2, !PT ;  /* 0x000000020e0e7812 */ /* 0x000fe200078ee203 */
[----:B------:R-:W-:Y:S01]  /*0830*/  IMAD R0, R20, 0x40, R6 ;  /* 0x0000004014007824 */ /* 0x000fe200078e0206 */
[----:B------:R-:W-:Y:S02]  /*0840*/  SEL R7, RZ, 0x4, P3 ;  /* 0x00000004ff077807 */ /* 0x000fe40001800000 */
[----:B------:R-:W-:Y:S02]  /*0850*/  SEL R10, RZ, 0x8, P4 ;  /* 0x00000008ff0a7807 */ /* 0x000fe40002000000 */
[----:B------:R-:W-:Y:S01]  /*0860*/  LOP3.LUT R2, R11, 0x2, R2, 0xe2, !PT ;  /* 0x000000020b027812 */ /* 0x000fe200078ee202 */
[----:B------:R-:W-:Y:S01]  /*0870*/  IMAD.IADD R11, R9, 0x1, R27 ;  /* 0x00000001090b7824 */ /* 0x000fe200078e021b */
[----:B------:R-:W-:-:S02]  /*0880*/  SEL R3, RZ, 0x4, P1 ;  /* 0x00000004ff037807 */ /* 0x000fc40000800000 */
[----:B------:R-:W-:Y:S02]  /*0890*/  SEL R12, RZ, 0x8, P2 ;  /* 0x00000008ff0c7807 */ /* 0x000fe40001000000 */
[----:B------:R-:W-:Y:S02]  /*08a0*/  LOP3.LUT R14, R10, R14, R7, 0xfe, !PT ;  /* 0x0000000e0a0e7212 */ /* 0x000fe400078efe07 */
[----:B------:R-:W-:Y:S02]  /*08b0*/  LOP3.LUT R12, R12, R2, R3, 0xfe, !PT ;  /* 0x000000020c0c7212 */ /* 0x000fe400078efe03 */
[----:B------:R-:W-:Y:S02]  /*08c0*/  SHF.R.S32.HI R7, RZ, 0x1f, R6 ;  /* 0x0000001fff077819 */ /* 0x000fe40000011406 */
[----:B------:R-:W-:Y:S01]  /*08d0*/  SHF.R.S32.HI R15, RZ, 0x1f, R0 ;  /* 0x0000001fff0f7819 */ /* 0x000fe20000011400 */
[----:B------:R-:W-:Y:S06]  /*08e0*/  @!P0 BRA `(.L_x_1467) ;  /* 0x0000000000048947 */ /* 0x000fec0003800000 */
[----:B------:R-:W-:Y:S01]  /*08f0*/  BPT.TRAP 0x1 ;  /* 0x000000040000795c */ /* 0x000fe20000300000 */
.L_x_1467:
[----:B------:R-:W0:Y:S01]  /*0900*/  S2UR UR5, SR_CgaCtaId ;  /* 0x00000000000579c3 */ /* 0x000e220000008800 */
[----:B------:R-:W-:Y:S01]  /*0910*/  UMOV UR4, 0x400 ;  /* 0x0000040000047882 */ /* 0x000fe20000000000 */
[----:B------:R-:W-:Y:S01]  /*0920*/  MOV R18, 0x1 ;  /* 0x0000000100127802 */ /* 0x000fe20000000f00 */
[----:B------:R-:W-:-:S03]  /*0930*/  IMAD R23, R22, -0x40, R13 ;  /* 0xffffffc016177824 */ /* 0x000fc600078e020d */
[----:B------:R-:W-:Y:S01]  /*0940*/  SHF.L.U32 R18, R18, 0x1f, RZ ;  /* 0x0000001f12127819 */ /* 0x000fe200000006ff */
[----:B------:R-:W-:Y:S01]  /*0950*/  IMAD.MOV R29, RZ, RZ, -R23 ;  /* 0x000000ffff1d7224 */ /* 0x000fe200078e0a17 */
[----:B------:R-:W1:Y:S04]  /*0960*/  LDC.64 R2, c[0x0][0x230] ;  /* 0x00008c00ff027b82 */ /* 0x000e680000000a00 */
[----:B------:R-:W-:Y:S01]  /*0970*/  ISETP.GE.AND P1, PT, R6, R29, PT ;  /* 0x0000001d0600720c */ /* 0x000fe20003f26270 */
[----:B0-----:R-:W-:-:S09]  /*0980*/  ULEA UR7, UR5, UR4, 0x18 ;  /* 0x0000000405077291 */ /* 0x001fd2000f8ec03f */
[----:B------:R-:W0:Y:S02]  /*0990*/  SYNCS.PHASECHK.TRANS64.TRYWAIT P2, [UR7+0x38038], R18 ;  /* 0x03803812ff0075a7 */ /* 0x000e240008040147 */
[----:B01----:R-:W-:Y:S05]  /*09a0*/  @!P2 BRA `(.L_x_1468) ;  /* 0x0000025c0030a947 */ /* 0x003fea0003800000 */
.L_x_2039:
[----:B------:R-:W-:Y:S01]  /*09b0*/  BSSY B0, `(.L_x_1469) ;  /* 0x0000108000007945 */ /* 0x000fe20003800000 */
[----:B------:R-:W-:-:S03]  /*09c0*/  LEA R20, R25, R20, 0x7 ;  /* 0x0000001419147211 */ /* 0x000fc600078e38ff */
[----:B------:R-:W-:Y:S05]  /*09d0*/  @!P1 BRA `(.L_x_1470) ;  /* 0x0000000400049947 */ /* 0x000fea0003800000 */
[----:B------:R-:W1:Y:S01]  /*09e0*/  S2UR UR6, SR_SWINHI ;  /* 0x00000000000679c3 */ /* 0x000e620000002f00 */
[----:B------:R-:W-:Y:S01]  /*09f0*/  IMAD.WIDE.U32 R24, R19, R26, R6 ;  /* 0x0000001a13187225 */ /* 0x000fe200078e0006 */
[----:B------:R-:W-:Y:S01]  /*0a00*/  SHF.R.S32.HI R21, RZ, 0x1f, R23 ;  /* 0x0000001fff157819 */ /* 0x000fe20000011417 */
[----:B------:R-:W-:Y:S01]  /*0a10*/  ULDC.64 UR8, c[0x0][0x228] ;  /* 0x00008a0000087ab9 */ /* 0x000fe20000000a00 */
[C---:B------:R-:W-:Y:S01]  /*0a20*/  LOP3.LUT R30, R12.reuse, 0xff, RZ, 0xc0, !PT ;  /* 0x000000ff0c1e7812 */ /* 0x040fe200078ec0ff */
[----:B------:R-:W-:Y:S01]  /*0a30*/  IMAD.SHL.U32 R26, R12, 0x10, RZ ;  /* 0x000000100c1a7824 */ /* 0x000fe200078e00ff */
[----:B------:R-:W-:Y:S02]  /*0a40*/  IADD3 R24, P2, R23, R24, RZ ;  /* 0x0000001817187210 */ /* 0x000fe40007f5e0ff */
[----:B------:R-:W-:Y:S02]  /*0a50*/  SHF.L.U32 R39, R3, 0x6, RZ ;  /* 0x0000000603277819 */ /* 0x000fe400000006ff */
[----:B------:R-:W-:Y:S01]  /*0a60*/  IADD3.X R25, R21, R27, R25, P2, !PT ;  /* 0x0000001b15197210 */ /* 0x000fe200017fe419 */
[----:B------:R-:W-:Y:S01]  /*0a70*/  IMAD R21, R5, R2, RZ ;  /* 0x0000000205157224 */ /* 0x000fe200078e02ff */
[----:B------:R-:W-:-:S02]  /*0a80*/  LOP3.LUT P4, RZ, R26, 0x10, RZ, 0xc0, !PT ;  /* 0x000000101aff7812 */ /* 0x000fc4000788c0ff */
[----:B------:R-:W-:Y:S01]  /*0a90*/  SHF.L.U32 R31, R30, 0x3, RZ ;  /* 0x000000031e1f7819 */ /* 0x000fe200000006ff */
[C---:B0-----:R-:W-:Y:S02]  /*0aa0*/  IMAD R29, R4.reuse, R3, R21 ;  /* 0x00000003041d7224 */ /* 0x041fe400078e0215 */
[----:B------:R-:W-:-:S04]  /*0ab0*/  IMAD.WIDE.U32 R24, R4, R2, R24 ;  /* 0x0000000204187225 */ /* 0x000fc800078e0018 */
[----:B------:R-:W-:Y:S01]  /*0ac0*/  IMAD.IADD R25, R25, 0x1, R29 ;  /* 0x0000000119197824 */ /* 0x000fe200078e021d */
[----:B------:R-:W-:Y:S01]  /*0ad0*/  LEA R28, P3, R24, UR8, 0x1 ;  /* 0x00000008181c7c11 */ /* 0x000fe2000f8608ff */
[----:B------:R-:W-:Y:S01]  /*0ae0*/  UMOV UR4, UR7 ;  /* 0x0000000700047c82 */ /* 0x000fe20008000000 */
[----:B-1----:R-:W-:Y:S01]  /*0af0*/  UMOV UR5, UR6 ;  /* 0x0000000600057c82 */ /* 0x002fe20008000000 */
[----:B------:R-:W-:Y:S02]  /*0b00*/  LEA R18, P2, R0, UR4, 0x1 ;  /* 0x0000000400127c11 */ /* 0x000fe4000f8408ff */
[----:B------:R-:W-:Y:S01]  /*0b10*/  LEA.HI.X R29, R24, UR9, R25, 0x1, P3 ;  /* 0x00000009181d7c11 */ /* 0x000fe200098f0c19 */
[----:B------:R-:W-:Y:S01]  /*0b20*/  IMAD.WIDE.U32 R24, R2, 0x40, RZ ;  /* 0x0000004002187825 */ /* 0x000fe200078e00ff */
[----:B------:R-:W-:Y:S02]  /*0b30*/  LOP3.LUT R27, R18, 0x380, RZ, 0xc0, !PT ;  /* 0x00000380121b7812 */ /* 0x000fe400078ec0ff */
[----:B------:R-:W-:Y:S01]  /*0b40*/  LEA.HI.X R21, R0, UR5, R15, 0x1, P2 ;  /* 0x0000000500157c11 */ /* 0x000fe200090f0c0f */
[----:B------:R-:W-:Y:S01]  /*0b50*/  IMAD.IADD R39, R25, 0x1, R39 ;  /* 0x0000000119277824 */ /* 0x000fe200078e0227 */
[----:B------:R-:W-:-:S02]  /*0b60*/  SHF.R.U64 R27, R27, 0x3, RZ ;  /* 0x000000031b1b7819 */ /* 0x000fc400000012ff */
[----:B------:R-:W-:Y:S02]  /*0b70*/  IADD3 R41, P6, R18, 0x1000, RZ ;  /* 0x0000100012297810 */ /* 0x000fe40007fde0ff */
[----:B------:R-:W-:Y:S01]  /*0b80*/  LOP3.LUT R26, R27, R18, RZ, 0x3c, !PT ;  /* 0x000000121b1a7212 */ /* 0x000fe200078e3cff */
[--C-:B------:R-:W-:Y:S01]  /*0b90*/  IMAD.MOV.U32 R27, RZ, RZ, R21.reuse ;  /* 0x000000ffff1b7224 */ /* 0x100fe200078e0015 */
[----:B------:R-:W-:Y:S02]  /*0ba0*/  LOP3.LUT R32, R41, 0x380, RZ, 0xc0, !PT ;  /* 0x0000038029207812 */ /* 0x000fe400078ec0ff */
[----:B------:R-:W-:Y:S02]  /*0bb0*/  LOP3.LUT P2, RZ, R31, 0x10, RZ, 0xc0, !PT ;  /* 0x000000101fff7812 */ /* 0x000fe4000784c0ff */
[----:B------:R-:W-:Y:S01]  /*0bc0*/  MOV R33, R26 ;  /* 0x0000001a00217202 */ /* 0x000fe20000000f00 */
[----:B------:R-:W-:Y:S01]  /*0bd0*/  IMAD.X R27, RZ, RZ, R21, P6 ;  /* 0x000000ffff1b7224 */ /* 0x000fe200030e0615 */
[----:B------:R-:W-:-:S02]  /*0be0*/  SHF.L.U32 R31, R30, 0x2, RZ ;  /* 0x000000021e1f7819 */ /* 0x000fc400000006ff */
[----:B------:R-:W-:Y:S01]  /*0bf0*/  SHF.L.U32 R25, R30, 0x1, RZ ;  /* 0x000000011e197819 */ /* 0x000fe200000006ff */
[----:B------:R-:W-:Y:S01]  /*0c00*/  @!PT LDS RZ, [RZ] ;  /* 0x00000000fffff984 */ /* 0x000fe20000000800 */
[----:B------:R-:W-:Y:S01]  /*0c10*/  @!PT LDS RZ, [RZ] ;  /* 0x00000000fffff984 */ /* 0x000fe20000000800 */
[----:B------:R-:W-:Y:S01]  /*0c20*/  @!PT LDS RZ, [RZ] ;  /* 0x00000000fffff984 */ /* 0x000fe20000000800 */
[----:B------:R0:W-:Y:S01]  /*0c30*/  LDGSTS.E.LTC128B.128 [R33], desc[UR36][R28.64], P4 ;  /* 0x000000001c217fae */ /* 0x0001e2000a121d64 */
[C---:B------:R-:W-:Y:S02]  /*0c40*/  IADD3 R37, P4, R18.reuse, 0x2000, RZ ;  /* 0x0000200012257810 */ /* 0x040fe40007f9e0ff */
[----:B------:R-:W-:Y:S02]  /*0c50*/  IADD3 R35, P5, R18, 0x3000, RZ ;  /* 0x0000300012237810 */ /* 0x000fe40007fbe0ff */
[----:B------:R-:W-:Y:S02]  /*0c60*/  LOP3.LUT R26, R37, 0x380, RZ, 0xc0, !PT ;  /* 0x00000380251a7812 */ /* 0x000fe400078ec0ff */
[----:B------:R-:W-:Y:S02]  /*0c70*/  IADD3 R30, P6, R28, R24, RZ ;  /* 0x000000181c1e7210 */ /* 0x000fe40007fde0ff */
[----:B------:R-:W-:-:S02]  /*0c80*/  SHF.R.U64 R32, R32, 0x3, RZ ;  /* 0x0000000320207819 */ /* 0x000fc400000012ff */
[----:B------:R-:W-:Y:S02]  /*0c90*/  LOP3.LUT P3, RZ, R31, 0x10, RZ, 0xc0, !PT ;  /* 0x000000101fff7812 */ /* 0x000fe4000786c0ff */
[----:B------:R-:W-:Y:S02]  /*0ca0*/  LOP3.LUT R34, R35, 0x380, RZ, 0xc0, !PT ;  /* 0x0000038023227812 */ /* 0x000fe400078ec0ff */
[----:B0-----:R-:W-:Y:S02]  /*0cb0*/  SHF.R.U64 R28, R26, 0x3, RZ ;  /* 0x000000031a1c7819 */ /* 0x001fe400000012ff */
[----:B------:R-:W-:Y:S01]  /*0cc0*/  IADD3.X R31, R39, R29, RZ, P6, !PT ;  /* 0x0000001d271f7210 */ /* 0x000fe200037fe4ff */
[----:B------:R-:W-:Y:S01]  /*0cd0*/  IMAD.X R29, RZ, RZ, R21, P4 ;  /* 0x000000ffff1d7224 */ /* 0x000fe200020e0615 */
[----:B------:R-:W-:Y:S02]  /*0ce0*/  LOP3.LUT R26, R32, R41, RZ, 0x3c, !PT ;  /* 0x00000029201a7212 */ /* 0x000fe400078e3cff */
[----:B------:R-:W-:-:S02]  /*0cf0*/  IADD3 R32, P4, R30, R24, RZ ;  /* 0x000000181e207210 */ /* 0x000fc40007f9e0ff */
[----:B------:R-:W-:Y:S02]  /*0d00*/  SHF.R.U64 R34, R34, 0x3, RZ ;  /* 0x0000000322227819 */ /* 0x000fe400000012ff */
[----:B------:R-:W-:Y:S01]  /*0d10*/  LOP3.LUT P6, RZ, R25, 0x10, RZ, 0xc0, !PT ;  /* 0x0000001019ff7812 */ /* 0x000fe200078cc0ff */
[----:B------:R-:W-:Y:S01]  /*0d20*/  IMAD.X R33, R31, 0x1, R39, P4 ;  /* 0x000000011f217824 */ /* 0x000fe200020e0627 */
[----:B------:R-:W-:Y:S02]  /*0d30*/  LOP3.LUT R28, R28, R37, RZ, 0x3c, !PT ;  /* 0x000000251c1c7212 */ /* 0x000fe400078e3cff */
[----:B------:R-:W-:Y:S02]  /*0d40*/  LOP3.LUT R34, R34, R35, RZ, 0x3c, !PT ;  /* 0x0000002322227212 */ /* 0x000fe400078e3cff */
[----:B------:R-:W-:Y:S02]  /*0d50*/  IADD3.X R35, RZ, R21, RZ, P5, !PT ;  /* 0x00000015ff237210 */ /* 0x000fe40002ffe4ff */
[----:B------:R-:W-:-:S02]  /*0d60*/  IADD3 R24, P4, R32, R24, RZ ;  /* 0x0000001820187210 */ /* 0x000fc40007f9e0ff */
[----:B------:R-:W-:Y:S02]  /*0d70*/  MOV R27, R26 ;  /* 0x0000001a001b7202 */ /* 0x000fe40000000f00 */
[----:B------:R-:W-:Y:S02]  /*0d80*/  MOV R29, R28 ;  /* 0x0000001c001d7202 */ /* 0x000fe40000000f00 */
[----:B------:R-:W-:Y:S01]  /*0d90*/  MOV R35, R34 ;  /* 0x0000002200237202 */ /* 0x000fe20000000f00 */
[----:B------:R1:W-:Y:S01]  /*0da0*/  LDGSTS.E.LTC128B.128 [R27], desc[UR36][R30.64], P2 ;  /* 0x000000001e1b7fae */ /* 0x0003e20009121d64 */
[----:B------:R-:W-:-:S03]  /*0db0*/  IADD3.X R25, R33, R39, RZ, P4, !PT ;  /* 0x0000002721197210 */ /* 0x000fc600027fe4ff */
[----:B------:R1:W-:Y:S04]  /*0dc0*/  LDGSTS.E.LTC128B.128 [R29], desc[UR36][R32.64], P3 ;  /* 0x00000000201d7fae */ /* 0x0003e80009921d64 */
[----:B------:R1:W-:Y:S01]  /*0dd0*/  LDGSTS.E.LTC128B.128 [R35], desc[UR36][R24.64], P6 ;  /* 0x0000000018237fae */ /* 0x0003e2000b121d64 */
[----:B------:R-:W-:Y:S05]  /*0de0*/  BRA `(.L_x_1471) ;  /* 0x0000000c00107947 */ /* 0x000fea0003800000 */
.L_x_1470:
        /* <DEDUP_REMOVED lines=11> */
[----:B------:R-:W-:Y:S02]  /*0ea0*/  LOP3.LUT R36, R36, R37, RZ, 0x3c, !PT ;  /* 0x0000002524247212 */ /* 0x000fe400078e3cff */
[----:B------:R-:W-:Y:S02]  /*0eb0*/  IADD3.X R37, RZ, R21, RZ, P5, !PT ;  /* 0x00000015ff257210 */ /* 0x000fe40002ffe4ff */
[----:B------:R-:W-:Y:S02]  /*0ec0*/  IADD3 R45, P5, R18, 0xe, RZ ;  /* 0x0000000e122d7810 */ /* 0x000fe40007fbe0ff */
[----:B------:R-:W-:Y:S02]  /*0ed0*/  LOP3.LUT R34, R35, 0x380, RZ, 0xc0, !PT ;  /* 0x0000038023227812 */ /* 0x000fe400078ec0ff */
[----:B------:R-:W-:Y:S02]  /*0ee0*/  LOP3.LUT R44, R45, 0x380, RZ, 0xc0, !PT ;  /* 0x000003802d2c7812 */ /* 0x000fe400078ec0ff */
[----:B------:R-:W-:-:S02]  /*0ef0*/  LOP3.LUT R30, R31, 0x380, RZ, 0xc0, !PT ;  /* 0x000003801f1e7812 */ /* 0x000fc400078ec0ff */
[----:B------:R-:W-:Y:S02]  /*0f00*/  SHF.R.U64 R44, R44, 0x3, RZ ;  /* 0x000000032c2c7819 */ /* 0x000fe400000012ff */
[----:B------:R-:W-:Y:S02]  /*0f10*/  SHF.R.U64 R34, R34, 0x3, RZ ;  /* 0x0000000322227819 */ /* 0x000fe400000012ff */
[----:B------:R-:W-:Y:S01]  /*0f20*/  LOP3.LUT R44, R44, R45, RZ, 0x3c, !PT ;  /* 0x0000002d2c2c7212 */ /* 0x000fe200078e3cff */
[----:B------:R-:W-:Y:S01]  /*0f30*/  IMAD.X R45, RZ, RZ, R21, P5 ;  /* 0x000000ffff2d7224 */ /* 0x000fe200028e0615 */
[----:B------:R-:W-:Y:S02]  /*0f40*/  IADD3 R61, P5, R18, 0x1008, RZ ;  /* 0x00001008123d7810 */ /* 0x000fe40007fbe0ff */
[----:B------:R-:W-:Y:S02]  /*0f50*/  SHF.R.U64 R30, R30, 0x3, RZ ;  /* 0x000000031e1e7819 */ /* 0x000fe400000012ff */
[----:B------:R-:W-:-:S02]  /*0f60*/  LOP3.LUT R60, R61, 0x380, RZ, 0xc0, !PT ;  /* 0x000003803d3c7812 */ /* 0x000fc400078ec0ff */
[----:B------:R-:W-:Y:S02]  /*0f70*/  IADD3 R33, P2, R18, 0x8, RZ ;  /* 0x0000000812217810 */ /* 0x000fe40007f5e0ff */
[----:B------:R-:W-:Y:S02]  /*0f80*/  SHF.R.U64 R60, R60, 0x3, RZ ;  /* 0x000000033c3c7819 */ /* 0x000fe400000012ff */
[----:B------:R-:W-:Y:S01]  /*0f90*/  LOP3.LUT R34, R34, R35, RZ, 0x3c, !PT ;  /* 0x0000002322227212 */ /* 0x000fe200078e3cff */
[--C-:B------:R-:W-:Y:S01]  /*0fa0*/  IMAD.X R35, RZ, RZ, R21.reuse, P4 ;  /* 0x000000ffff237224 */ /* 0x100fe200020e0615 */
[----:B------:R-:W-:Y:S02]  /*0fb0*/  IADD3 R39, P3, R18, 0xa, RZ ;  /* 0x0000000a12277810 */ /* 0x000fe40007f7e0ff */
[----:B------:R-:W-:Y:S01]  /*0fc0*/  LOP3.LUT R30, R30, R31, RZ, 0x3c, !PT ;  /* 0x0000001f1e1e7212 */ /* 0x000fe200078e3cff */
[----:B------:R-:W-:Y:S01]  /*0fd0*/  IMAD.X R31, RZ, RZ, R21, P6 ;  /* 0x000000ffff1f7224 */ /* 0x000fe200030e0615 */
[----:B------:R-:W-:-:S02]  /*0fe0*/  IADD3 R43, P4, R18, 0xc, RZ ;  /* 0x0000000c122b7810 */ /* 0x000fc40007f9e0ff */
[----:B------:R-:W-:Y:S02]  /*0ff0*/  LOP3.LUT R32, R33, 0x380, RZ, 0xc0, !PT ;  /* 0x0000038021207812 */ /* 0x000fe400078ec0ff */
[----:B------:R-:W-:Y:S02]  /*1000*/  LOP3.LUT R60, R60, R61, RZ, 0x3c, !PT ;  /* 0x0000003d3c3c7212 */ /* 0x000fe400078e3cff */
[C---:B------:R-:W-:Y:S02]  /*1010*/  IADD3 R40, P6, R18.reuse, 0x1000, RZ ;  /* 0x0000100012287810 */ /* 0x040fe40007fde0ff */
[----:B------:R-:W-:Y:S02]  /*1020*/  IADD3.X R61, RZ, R21, RZ, P5, !PT ;  /* 0x00000015ff3d7210 */ /* 0x000fe40002ffe4ff */
        /* <DEDUP_REMOVED lines=8> */
[----:B------:R-:W-:Y:S02]  /*10b0*/  LOP3.LUT R32, R32, R33, RZ, 0x3c, !PT ;  /* 0x0000002120207212 */ /* 0x000fe400078e3cff */
[----:B------:R-:W-:Y:S02]  /*10c0*/  IADD3.X R33, RZ, R21, RZ, P2, !PT ;  /* 0x00000015ff217210 */ /* 0x000fe400017fe4ff */
[----:B------:R-:W-:Y:S02]  /*10d0*/  SHF.R.U64 R41, R24, 0x3, RZ ;  /* 0x0000000318297819 */ /* 0x000fe400000012ff */
[----:B------:R-:W-:Y:S01]  /*10e0*/  LOP3.LUT R38, R38, R39, RZ, 0x3c, !PT ;  /* 0x0000002726267212 */ /* 0x000fe200078e3cff */
[----:B------:R-:W-:Y:S01]  /*10f0*/  IMAD.X R39, RZ, RZ, R21, P3 ;  /* 0x000000ffff277224 */ /* 0x000fe200018e0615 */
[----:B------:R-:W-:Y:S02]  /*1100*/  IADD3 R47, P2, R18, 0x1002, RZ ;  /* 0x00001002122f7810 */ /* 0x000fe40007f5e0ff */
[----:B------:R-:W-:-:S02]  /*1110*/  SHF.R.U64 R26, R26, 0x3, RZ ;  /* 0x000000031a1a7819 */ /* 0x000fc400000012ff */
[----:B------:R-:W-:Y:S02]  /*1120*/  LOP3.LUT R42, R42, R43, RZ, 0x3c, !PT ;  /* 0x0000002b2a2a7212 */ /* 0x000fe400078e3cff */
[C---:B------:R-:W-:Y:S02]  /*1130*/  IADD3 R49, P3, R18.reuse, 0x1004, RZ ;  /* 0x0000100412317810 */ /* 0x040fe40007f7e0ff */
[----:B------:R-:W-:Y:S02]  /*1140*/  IADD3.X R43, RZ, R21, RZ, P4, !PT ;  /* 0x00000015ff2b7210 */ /* 0x000fe400027fe4ff */
[----:B------:R-:W-:Y:S02]  /*1150*/  IADD3 R51, P4, R18, 0x1006, RZ ;  /* 0x0000100612337810 */ /* 0x000fe40007f9e0ff */
[----:B------:R-:W-:Y:S02]  /*1160*/  LOP3.LUT R40, R41, R40, RZ, 0x3c, !PT ;  /* 0x0000002829287212 */ /* 0x000fe400078e3cff */
[----:B------:R-:W-:-:S02]  /*1170*/  LOP3.LUT R46, R47, 0x380, RZ, 0xc0, !PT ;  /* 0x000003802f2e7812 */ /* 0x000fc400078ec0ff */
[----:B------:R-:W-:Y:S02]  /*1180*/  IADD3.X R41, RZ, R21, RZ, P6, !PT ;  /* 0x00000015ff297210 */ /* 0x000fe400037fe4ff */
[----:B------:R-:W-:Y:S01]  /*1190*/  LOP3.LUT R26, R26, R27, RZ, 0x3c, !PT ;  /* 0x0000001b1a1a7212 */ /* 0x000fe200078e3cff */
[----:B------:R-:W-:Y:S01]  /*11a0*/  IMAD.X R27, RZ, RZ, R21, P5 ;  /* 0x000000ffff1b7224 */ /* 0x000fe200028e0615 */
[C---:B------:R-:W-:Y:S02]  /*11b0*/  IADD3 R59, P6, R18.reuse, 0x100a, RZ ;  /* 0x0000100a123b7810 */ /* 0x040fe40007fde0ff */
[----:B------:R-:W-:Y:S02]  /*11c0*/  LOP3.LUT R48, R49, 0x380, RZ, 0xc0, !PT ;  /* 0x0000038031307812 */ /* 0x000fe400078ec0ff */
[----:B------:R-:W-:Y:S02]  /*11d0*/  IADD3 R67, P5, R18, 0x200c, RZ ;  /* 0x0000200c12437810 */ /* 0x000fe40007fbe0ff */
[----:B------:R-:W-:-:S02]  /*11e0*/  LOP3.LUT R50, R51, 0x380, RZ, 0xc0, !PT ;  /* 0x0000038033327812 */ /* 0x000fc400078ec0ff */
[----:B------:R-:W-:Y:S02]  /*11f0*/  SHF.R.U64 R46, R46, 0x3, RZ ;  /* 0x000000032e2e7819 */ /* 0x000fe400000012ff */
[----:B------:R-:W-:Y:S02]  /*1200*/  LOP3.LUT R58, R59, 0x380, RZ, 0xc0, !PT ;  /* 0x000003803b3a7812 */ /* 0x000fe400078ec0ff */
[----:B------:R-:W-:Y:S02]  /*1210*/  SHF.R.U64 R48, R48, 0x3, RZ ;  /* 0x0000000330307819 */ /* 0x000fe400000012ff */
[----:B------:R-:W-:Y:S02]  /*1220*/  LOP3.LUT R66, R67, 0x380, RZ, 0xc0, !PT ;  /* 0x0000038043427812 */ /* 0x000fe400078ec0ff */
[----:B------:R-:W-:Y:S02]  /*1230*/  SHF.R.U64 R50, R50, 0x3, RZ ;  /* 0x0000000332327819 */ /* 0x000fe400000012ff */
[----:B------:R-:W-:Y:S01]  /*1240*/  LOP3.LUT R46, R46, R47, RZ, 0x3c, !PT ;  /* 0x0000002f2e2e7212 */ /* 0x000fe200078e3cff */
[----:B------:R-:W-:Y:S01]  /*1250*/  IMAD.X R47, RZ, RZ, R21, P2 ;  /* 0x000000ffff2f7224 */ /* 0x000fe200010e0615 */
[----:B------:R-:W-:-:S02]  /*1260*/  SHF.R.U64 R58, R58, 0x3, RZ ;  /* 0x000000033a3a7819 */ /* 0x000fc400000012ff */
[----:B------:R-:W-:Y:S02]  /*1270*/  LOP3.LUT R48, R48, R49, RZ, 0x3c, !PT ;  /* 0x0000003130307212 */ /* 0x000fe400078e3cff */
[----:B------:R-:W-:Y:S02]  /*1280*/  IADD3 R57, P2, R18, 0x100c, RZ ;  /* 0x0000100c12397810 */ /* 0x000fe40007f5e0ff */
[----:B------:R-:W-:Y:S02]  /*1290*/  SHF.R.U64 R66, R66, 0x3, RZ ;  /* 0x0000000342427819 */ /* 0x000fe400000012ff */
[----:B------:R-:W-:Y:S01]  /*12a0*/  LOP3.LUT R50, R50, R51, RZ, 0x3c, !PT ;  /* 0x0000003332327212 */ /* 0x000fe200078e3cff */
[----:B------:R-:W-:Y:S01]  /*12b0*/  IMAD.X R51, RZ, RZ, R21, P4 ;  /* 0x000000ffff337224 */ /* 0x000fe200020e0615 */
[----:B------:R-:W-:Y:S02]  /*12c0*/  IADD3.X R49, RZ, R21, RZ, P3, !PT ;  /* 0x00000015ff317210 */ /* 0x000fe40001ffe4ff */
[----:B------:R-:W-:-:S02]  /*12d0*/  IADD3 R55, P3, R18, 0x100e, RZ ;  /* 0x0000100e12377810 */ /* 0x000fc40007f7e0ff */
[----:B------:R-:W-:Y:S01]  /*12e0*/  LOP3.LUT R58, R58, R59, RZ, 0x3c, !PT ;  /* 0x0000003b3a3a7212 */ /* 0x000fe200078e3cff */
[----:B------:R-:W-:Y:S01]  /*12f0*/  IMAD.X R59, RZ, RZ, R21, P6 ;  /* 0x000000ffff3b7224 */ /* 0x000fe200030e0615 */
[----:B------:R-:W-:Y:S02]  /*1300*/  IADD3 R28, P4, R18, 0x2000, RZ ;  /* 0x00002000121c7810 */ /* 0x000fe40007f9e0ff */
[----:B------:R-:W-:Y:S02]  /*1310*/  LOP3.LUT R56, R57, 0x380, RZ, 0xc0, !PT ;  /* 0x0000038039387812 */ /* 0x000fe400078ec0ff */
[----:B------:R-:W-:Y:S02]  /*1320*/  LOP3.LUT R66, R66, R67, RZ, 0x3c, !PT ;  /* 0x0000004342427212 */ /* 0x000fe400078e3cff */
[----:B------:R-:W-:Y:S02]  /*1330*/  IADD3 R25, P6, R18, 0x2004, RZ ;  /* 0x0000200412197810 */ /* 0x000fe40007fde0ff */
[----:B------:R-:W-:-:S02]  /*1340*/  IADD3.X R67, RZ, R21, RZ, P5, !PT ;  /* 0x00000015ff437210 */ /* 0x000fc40002ffe4ff */
[----:B------:R-:W-:Y:S02]  /*1350*/  LOP3.LUT R54, R55, 0x380, RZ, 0xc0, !PT ;  /* 0x0000038037367812 */ /* 0x000fe400078ec0ff */
[----:B------:R-:W-:Y:S02]  /*1360*/  IADD3 R75, P5, R18, 0x3006, RZ ;  /* 0x00003006124b7810 */ /* 0x000fe40007fbe0ff */
[----:B------:R-:W-:Y:S02]  /*1370*/  LOP3.LUT R29, R28, 0x380, RZ, 0xc0, !PT ;  /* 0x000003801c1d7812 */ /* 0x000fe400078ec0ff */
[----:B------:R-:W-:Y:S02]  /*1380*/  SHF.R.U64 R56, R56, 0x3, RZ ;  /* 0x0000000338387819 */ /* 0x000fe400000012ff */
[----:B------:R-:W-:Y:S02]  /*1390*/  LOP3.LUT R24, R25, 0x380, RZ, 0xc0, !PT ;  /* 0x0000038019187812 */ /* 0x000fe400078ec0ff */
[----:B------:R-:W-:-:S02]  /*13a0*/  SHF.R.U64 R54, R54, 0x3, RZ ;  /* 0x0000000336367819 */ /* 0x000fc400000012ff */
[----:B------:R-:W-:Y:S02]  /*13b0*/  LOP3.LUT R74, R75, 0x380, RZ, 0xc0, !PT ;  /* 0x000003804b4a7812 */ /* 0x000fe400078ec0ff */
[----:B------:R-:W-:Y:S02]  /*13c0*/  SHF.R.U64 R29, R29, 0x3, RZ ;  /* 0x000000031d1d7819 */ /* 0x000fe400000012ff */
[----:B------:R-:W-:Y:S02]  /*13d0*/  LOP3.LUT R56, R56, R57, RZ, 0x3c, !PT ;  /* 0x0000003938387212 */ /* 0x000fe400078e3cff */
[----:B------:R-:W-:Y:S02]  /*13e0*/  IADD3.X R57, RZ, R21, RZ, P2, !PT ;  /* 0x00000015ff397210 */ /* 0x000fe400017fe4ff */
[----:B------:R-:W-:Y:S02]  /*13f0*/  SHF.R.U64 R24, R24, 0x3, RZ ;  /* 0x0000000318187819 */ /* 0x000fe400000012ff */
[----:B------:R-:W-:Y:S01]  /*1400*/  LOP3.LUT R54, R54, R55, RZ, 0x3c, !PT ;  /* 0x0000003736367212 */ /* 0x000fe200078e3cff */
[----:B------:R-:W-:Y:S01]  /*1410*/  IMAD.X R55, RZ, RZ, R21, P3 ;  /* 0x000000ffff377224 */ /* 0x000fe200018e0615 */
[----:B------:R-:W-:-:S02]  /*1420*/  IADD3 R53, P2, R18, 0x2006, RZ ;  /* 0x0000200612357810 */ /* 0x000fc40007f5e0ff */
[----:B------:R-:W-:Y:S02]  /*1430*/  SHF.R.U64 R74, R74, 0x3, RZ ;  /* 0x000000034a4a7819 */ /* 0x000fe400000012ff */
[----:B------:R-:W-:Y:S02]  /*1440*/  LOP3.LUT R28, R29, R28, RZ, 0x3c, !PT ;  /* 0x0000001c1d1c7212 */ /* 0x000fe400078e3cff */
[----:B------:R-:W-:Y:S02]  /*1450*/  IADD3 R63, P3, R18, 0x2008, RZ ;  /* 0x00002008123f7810 */ /* 0x000fe40007f7e0ff */
[----:B------:R-:W-:Y:S02]  /*1460*/  IADD3.X R29, RZ, R21, RZ, P4, !PT ;  /* 0x00000015ff1d7210 */ /* 0x000fe400027fe4ff */
[----:B------:R-:W-:Y:S02]  /*1470*/  LOP3.LUT R24, R24, R25, RZ, 0x3c, !PT ;  /* 0x0000001918187212 */ /* 0x000fe400078e3cff */
[----:B------:R-:W-:-:S02]  /*1480*/  IADD3 R65, P4, R18, 0x200a, RZ ;  /* 0x0000200a12417810 */ /* 0x000fc40007f9e0ff */
[----:B------:R-:W-:Y:S02]  /*1490*/  LOP3.LUT R52, R53, 0x380, RZ, 0xc0, !PT ;  /* 0x0000038035347812 */ /* 0x000fe400078ec0ff */
[----:B------:R-:W-:Y:S02]  /*14a0*/  IADD3.X R25, RZ, R21, RZ, P6, !PT ;  /* 0x00000015ff197210 */ /* 0x000fe400037fe4ff */
[----:B------:R-:W-:Y:S02]  /*14b0*/  LOP3.LUT R74, R74, R75, RZ, 0x3c, !PT ;  /* 0x0000004b4a4a7212 */ /* 0x000fe400078e3cff */
[C---:B------:R-:W-:Y:S02]  /*14c0*/  IADD3 R69, P6, R18.reuse, 0x200e, RZ ;  /* 0x0000200e12457810 */ /* 0x040fe40007fde0ff */
[----:B------:R-:W-:Y:S02]  /*14d0*/  LOP3.LUT R75, R18, 0x380, RZ, 0xc0, !PT ;  /* 0x00000380124b7812 */ /* 0x000fe400078ec0ff */
[----:B------:R-:W-:-:S02]  /*14e0*/  LOP3.LUT R62, R63, 0x380, RZ, 0xc0, !PT ;  /* 0x000003803f3e7812 */ /* 0x000fc400078ec0ff */
[----:B------:R-:W-:Y:S02]  /*14f0*/  LOP3.LUT R64, R65, 0x380, RZ, 0xc0, !PT ;  /* 0x0000038041407812 */ /* 0x000fe400078ec0ff */
[----:B------:R-:W-:Y:S02]  /*1500*/  SHF.R.U64 R52, R52, 0x3, RZ ;  /* 0x0000000334347819 */ /* 0x000fe400000012ff */
[----:B------:R-:W-:Y:S02]  /*1510*/  LOP3.LUT R68, R69, 0x380, RZ, 0xc0, !PT ;  /* 0x0000038045447812 */ /* 0x000fe400078ec0ff */
[----:B------:R-:W-:Y:S02]  /*1520*/  SHF.R.U64 R75, R75, 0x3, RZ ;  /* 0x000000034b4b7819 */ /* 0x000fe400000012ff */
[----:B------:R-:W-:Y:S02]  /*1530*/  SHF.R.U64 R62, R62, 0x3, RZ ;  /* 0x000000033e3e7819 */ /* 0x000fe400000012ff */
[----:B------:R-:W-:-:S02]  /*1540*/  SHF.R.U64 R64, R64, 0x3, RZ ;  /* 0x0000000340407819 */ /* 0x000fc400000012ff */
[----:B------:R-:W-:Y:S01]  /*1550*/  LOP3.LUT R52, R52, R53, RZ, 0x3c, !PT ;  /* 0x0000003534347212 */ /* 0x000fe200078e3cff */
[--C-:B------:R-:W-:Y:S01]  /*1560*/  IMAD.X R53, RZ, RZ, R21.reuse, P2 ;  /* 0x000000ffff357224 */ /* 0x100fe200010e0615 */
[----:B------:R-:W-:Y:S02]  /*1570*/  SHF.R.U64 R68, R68, 0x3, RZ ;  /* 0x0000000344447819 */ /* 0x000fe400000012ff */
[----:B------:R-:W-:Y:S02]  /*1580*/  LOP3.LUT R84, R75, R18, RZ, 0x3c, !PT ;  /* 0x000000124b547212 */ /* 0x000fe400078e3cff */
[----:B------:R-:W-:Y:S02]  /*1590*/  LOP3.LUT R62, R62, R63, RZ, 0x3c, !PT ;  /* 0x0000003f3e3e7212 */ /* 0x000fe400078e3cff */
[----:B------:R-:W-:Y:S01]  /*15a0*/  IADD3 R86, P2, R18, 0x3000, RZ ;  /* 0x0000300012567810 */ /* 0x000fe20007f5e0ff */
[----:B------:R0:W-:Y:S01]  /*15b0*/  ST.E.U16 desc[UR36][R84.64], RZ ;  /* 0x000000ff54007985 */ /* 0x0001e2000c101524 */
[----:B------:R-:W-:Y:S01]  /*15c0*/  LOP3.LUT R64, R64, R65, RZ, 0x3c, !PT ;  /* 0x0000004140407212 */ /* 0x000fe200078e3cff */
[----:B------:R-:W-:Y:S01]  /*15d0*/  IMAD.X R65, RZ, RZ, R21, P4 ;  /* 0x000000ffff417224 */ /* 0x000fe200020e0615 */
[----:B------:R-:W-:Y:S01]  /*15e0*/  IADD3.X R63, RZ, R21, RZ, P3, !PT ;  /* 0x00000015ff3f7210 */ /* 0x000fe20001ffe4ff */
[----:B------:R0:W-:Y:S01]  /*15f0*/  ST.E.U16 desc[UR36][R34.64], RZ ;  /* 0x000000ff22007985 */ /* 0x0001e2000c101524 */
[----:B------:R-:W-:-:S02]  /*1600*/  IADD3 R71, P3, R18, 0x3002, RZ ;  /* 0x0000300212477810 */ /* 0x000fc40007f7e0ff */
[----:B------:R-:W-:Y:S01]  /*1610*/  LOP3.LUT R68, R68, R69, RZ, 0x3c, !PT ;  /* 0x0000004544447212 */ /* 0x000fe200078e3cff */
[----:B------:R0:W-:Y:S01]  /*1620*/  ST.E.U16 desc[UR36][R36.64], RZ ;  /* 0x000000ff24007985 */ /* 0x0001e2000c101524 */
[----:B------:R-:W-:Y:S02]  /*1630*/  IADD3 R73, P4, R18, 0x3004, RZ ;  /* 0x0000300412497810 */ /* 0x000fe40007f9e0ff */
[----:B------:R-:W-:Y:S01]  /*1640*/  LOP3.LUT R69, R86, 0x380, RZ, 0xc0, !PT ;  /* 0x0000038056457812 */ /* 0x000fe200078ec0ff */
[----:B------:R0:W-:Y:S01]  /*1650*/  ST.E.U16 desc[UR36][R30.64], RZ ;  /* 0x000000ff1e007985 */ /* 0x0001e2000c101524 */
[----:B------:R-:W-:Y:S02]  /*1660*/  LOP3.LUT R70, R71, 0x380, RZ, 0xc0, !PT ;  /* 0x0000038047467812 */ /* 0x000fe400078ec0ff */
[----:B------:R-:W-:Y:S01]  /*1670*/  LOP3.LUT R72, R73, 0x380, RZ, 0xc0, !PT ;  /* 0x0000038049487812 */ /* 0x000fe200078ec0ff */
[----:B------:R0:W-:Y:S01]  /*1680*/  ST.E.U16 desc[UR36][R32.64], RZ ;  /* 0x000000ff20007985 */ /* 0x0001e2000c101524 */
[----:B------:R-:W-:-:S02]  /*1690*/  SHF.R.U64 R69, R69, 0x3, RZ ;  /* 0x0000000345457819 */ /* 0x000fc400000012ff */
[----:B------:R-:W-:Y:S01]  /*16a0*/  SHF.R.U64 R70, R70, 0x3, RZ ;  /* 0x0000000346467819 */ /* 0x000fe200000012ff */
[----:B------:R0:W-:Y:S01]  /*16b0*/  ST.E.U16 desc[UR36][R38.64], RZ ;  /* 0x000000ff26007985 */ /* 0x0001e2000c101524 */
[----:B------:R-:W-:Y:S02]  /*16c0*/  SHF.R.U64 R72, R72, 0x3, RZ ;  /* 0x0000000348487819 */ /* 0x000fe400000012ff */
[----:B------:R-:W-:Y:S01]  /*16d0*/  LOP3.LUT R86, R69, R86, RZ, 0x3c, !PT ;  /* 0x0000005645567212 */ /* 0x000fe200078e3cff */
[----:B------:R0:W-:Y:S01]  /*16e0*/  ST.E.U16 desc[UR36][R42.64], RZ ;  /* 0x000000ff2a007985 */ /* 0x0001e2000c101524 */
[--C-:B------:R-:W-:Y:S01]  /*16f0*/  IMAD.X R69, RZ, RZ, R21.reuse, P6 ;  /* 0x000000ffff457224 */ /* 0x100fe200030e0615 */
[----:B------:R-:W-:Y:S01]  /*1700*/  LOP3.LUT R70, R70, R71, RZ, 0x3c, !PT ;  /* 0x0000004746467212 */ /* 0x000fe200078e3cff */
[----:B------:R-:W-:Y:S01]  /*1710*/  IMAD.X R71, RZ, RZ, R21, P3 ;  /* 0x000000ffff477224 */ /* 0x000fe200018e0615 */
[----:B------:R0:W-:Y:S01]  /*1720*/  ST.E.U16 desc[UR36][R44.64], RZ ;  /* 0x000000ff2c007985 */ /* 0x0001e2000c101524 */
[----:B------:R-:W-:-:S02]  /*1730*/  IADD3 R77, P6, R18, 0x3008, RZ ;  /* 0x00003008124d7810 */ /* 0x000fc40007fde0ff */
[----:B------:R-:W-:Y:S01]  /*1740*/  IADD3.X R87, RZ, R21, RZ, P2, !PT ;  /* 0x00000015ff577210 */ /* 0x000fe200017fe4ff */
[----:B------:R0:W-:Y:S01]  /*1750*/  ST.E.U16 desc[UR36][R40.64], RZ ;  /* 0x000000ff28007985 */ /* 0x0001e2000c101524 */
[----:B------:R-:W-:Y:S02]  /*1760*/  LOP3.LUT R72, R72, R73, RZ, 0x3c, !PT ;  /* 0x0000004948487212 */ /* 0x000fe400078e3cff */
[C---:B------:R-:W-:Y:S01]  /*1770*/  IADD3 R79, P2, R18.reuse, 0x300a, RZ ;  /* 0x0000300a124f7810 */ /* 0x040fe20007f5e0ff */
[----:B------:R0:W-:Y:S01]  /*1780*/  ST.E.U16 desc[UR36][R46.64], RZ ;  /* 0x000000ff2e007985 */ /* 0x0001e2000c101524 */
[C---:B------:R-:W-:Y:S02]  /*1790*/  IADD3 R81, P3, R18.reuse, 0x300c, RZ ;  /* 0x0000300c12517810 */ /* 0x040fe40007f7e0ff */
[----:B------:R-:W-:Y:S01]  /*17a0*/  IADD3.X R73, RZ, R21, RZ, P4, !PT ;  /* 0x00000015ff497210 */ /* 0x000fe200027fe4ff */
        /* <DEDUP_REMOVED lines=16> */
[----:B------:R-:W-:Y:S01]  /*18b0*/  IADD3.X R75, RZ, R21, RZ, P5, !PT ;  /* 0x00000015ff4b7210 */ /* 0x000fe20002ffe4ff */
[--C-:B------:R-:W-:Y:S01]  /*18c0*/  IMAD.X R77, RZ, RZ, R21.reuse, P6 ;  /* 0x000000ffff4d7224 */ /* 0x100fe200030e0615 */
[----:B------:R-:W-:Y:S01]  /*18d0*/  LOP3.LUT R78, R78, R79, RZ, 0x3c, !PT ;  /* 0x0000004f4e4e7212 */ /* 0x000fe200078e3cff */
[----:B------:R0:W-:Y:S01]  /*18e0*/  ST.E.U16 desc[UR36][R28.64], RZ ;  /* 0x000000ff1c007985 */ /* 0x0001e2000c101524 */
[----:B------:R-:W-:Y:S01]  /*18f0*/  LOP3.LUT R80, R80, R81, RZ, 0x3c, !PT ;  /* 0x0000005150507212 */ /* 0x000fe200078e3cff */
[----:B------:R-:W-:Y:S01]  /*1900*/  IMAD.X R81, RZ, RZ, R21, P3 ;  /* 0x000000ffff517224 */ /* 0x000fe200018e0615 */
[----:B------:R-:W-:Y:S01]  /*1910*/  IADD3.X R79, RZ, R21, RZ, P2, !PT ;  /* 0x00000015ff4f7210 */ /* 0x000fe200017fe4ff */
[----:B------:R0:W-:Y:S01]  /*1920*/  ST.E.U16 desc[UR36][R26.64], RZ ;  /* 0x000000ff1a007985 */ /* 0x0001e2000c101524 */
[----:B------:R-:W-:-:S02]  /*1930*/  LOP3.LUT R82, R82, R83, RZ, 0x3c, !PT ;  /* 0x0000005352527212 */ /* 0x000fc400078e3cff */
[----:B------:R-:W-:Y:S01]  /*1940*/  IADD3.X R83, RZ, R21, RZ, P4, !PT ;  /* 0x00000015ff537210 */ /* 0x000fe200027fe4ff */
        /* <DEDUP_REMOVED lines=14> */
.L_x_1471:
[----:B------:R-:W-:Y:S05]  /*1a30*/  BSYNC B0 ;  /* 0x0000000000007941 */ /* 0x000fea0003800000 */
.L_x_1469:
[----:B01----:R-:W0:Y:S01]  /*1a40*/  LDC.64 R24, c[0x0][0x2d0] ;  /* 0x0000b400ff187b82 */ /* 0x003e220000000a00 */
[----:B------:R-:W-:Y:S01]  /*1a50*/  BSSY B0, `(.L_x_1472) ;  /* 0x0000120000007945 */ /* 0x000fe20003800000 */
[----:B0-----:R-:W-:-:S03]  /*1a60*/  IMAD.WIDE R24, R20, 0x4, R24 ;  /* 0x0000000414187825 */ /* 0x001fc600078e0218 */
[----:B------:R-:W-:Y:S05]  /*1a70*/  @!P1 BRA `(.L_x_1473) ;  /* 0x0000000400749947 */ /* 0x000fea0003800000 */
[----:B------:R-:W2:Y:S04]  /*1a80*/  LDG.E R33, desc[UR36][R24.64] ;  /* 0x0000002418217981 */ /* 0x000ea8000c1e1900 */
[----:B------:R-:W3:Y:S04]  /*1a90*/  LDG.E R35, desc[UR36][R24.64+0x80] ;  /* 0x0000802418237981 */ /* 0x000ee8000c1e1900 */
[----:B------:R-:W4:Y:S04]  /*1aa0*/  LDG.E R37, desc[UR36][R24.64+0x100] ;  /* 0x0001002418257981 */ /* 0x000f28000c1e1900 */
[----:B------:R-:W5:Y:S01]  /*1ab0*/  LDG.E R39, desc[UR36][R24.64+0x180] ;  /* 0x0001802418277981 */ /* 0x000f62000c1e1900 */
[C---:B------:R-:W-:Y:S01]  /*1ac0*/  LOP3.LUT R26, R14.reuse, 0xff, RZ, 0xc0, !PT ;  /* 0x000000ff0e1a7812 */ /* 0x040fe200078ec0ff */
[----:B------:R-:W-:Y:S01]  /*1ad0*/  IMAD.SHL.U32 R20, R14, 0x10, RZ ;  /* 0x000000100e147824 */ /* 0x000fe200078e00ff */
[----:B------:R-:W-:Y:S01]  /*1ae0*/  IADD3 R28, P6, R18, 0x1c000, RZ ;  /* 0x0001c000121c7810 */ /* 0x000fe20007fde0ff */
[----:B------:R-:W-:Y:S01]  /*1af0*/  ULDC.64 UR4, c[0x0][0x250] ;  /* 0x0000940000047ab9 */ /* 0x000fe20000000a00 */
[----:B------:R-:W-:Y:S01]  /*1b00*/  SHF.L.U32 R27, R26, 0x3, RZ ;  /* 0x000000031a1b7819 */ /* 0x000fe200000006ff */
[----:B------:R-:W-:Y:S01]  /*1b10*/  USHF.R.S32.HI UR6, URZ, 0x1f, UR5 ;  /* 0x0000001f3f067899 */ /* 0x000fe20008011405 */
[----:B------:R-:W-:Y:S01]  /*1b20*/  LOP3.LUT P4, RZ, R20, 0x10, RZ, 0xc0, !PT ;  /* 0x0000001014ff7812 */ /* 0x000fe2000788c0ff */
[----:B------:R-:W-:Y:S01]  /*1b30*/  IMAD.SHL.U32 R20, R26, 0x4, RZ ;  /* 0x000000041a147824 */ /* 0x000fe200078e00ff */
[----:B------:R-:W-:Y:S01]  /*1b40*/  LOP3.LUT P3, RZ, R27, 0x10, RZ, 0xc0, !PT ;  /* 0x000000101bff7812 */ /* 0x000fe2000786c0ff */
[----:B------:R-:W-:Y:S01]  /*1b50*/  ULEA.HI UR6, UP0, UR6, UR4, URZ, 0x3 ;  /* 0x0000000406067291 */ /* 0x000fe2000f81183f */
[----:B------:R-:W-:Y:S01]  /*1b60*/  LOP3.LUT R27, R28, 0x380, RZ, 0xc0, !PT ;  /* 0x000003801c1b7812 */ /* 0x000fe200078ec0ff */
[----:B------:R-:W-:Y:S01]  /*1b70*/  ULDC.64 UR8, c[0x0][0x248] ;  /* 0x0000920000087ab9 */ /* 0x000fe20000000a00 */
[----:B------:R-:W-:Y:S01]  /*1b80*/  SHF.L.U32 R26, R26, 0x1, RZ ;  /* 0x000000011a1a7819 */ /* 0x000fe200000006ff */
[----:B------:R-:W-:Y:S01]  /*1b90*/  USHF.R.S32.HI UR4, URZ, 0x1f, UR9 ;  /* 0x0000001f3f047899 */ /* 0x000fe20008011409 */
[----:B------:R-:W-:Y:S01]  /*1ba0*/  SHF.R.U64 R27, R27, 0x3, RZ ;  /* 0x000000031b1b7819 */ /* 0x000fe200000012ff */
[----:B------:R-:W-:Y:S01]  /*1bb0*/  UIADD3.X UR5, URZ, UR5, URZ, UP0, !UPT ;  /* 0x000000053f057290 */ /* 0x000fe200087fe43f */
[----:B------:R-:W-:Y:S01]  /*1bc0*/  LOP3.LUT P1, RZ, R26, 0x10, RZ, 0xc0, !PT ;  /* 0x000000101aff7812 */ /* 0x000fe2000782c0ff */
[----:B------:R-:W-:Y:S01]  /*1bd0*/  ULEA.HI UR4, UP0, UR4, UR8, URZ, 0x3 ;  /* 0x0000000804047291 */ /* 0x000fe2000f81183f */
[----:B------:R-:W-:Y:S01]  /*1be0*/  LOP3.LUT R26, R27, R28, RZ, 0x3c, !PT ;  /* 0x0000001c1b1a7212 */ /* 0x000fe200078e3cff */
[----:B------:R-:W-:Y:S01]  /*1bf0*/  IMAD.X R27, RZ, RZ, R21, P6 ;  /* 0x000000ffff1b7224 */ /* 0x000fe200030e0615 */
[----:B------:R-:W-:Y:S01]  /*1c00*/  IADD3 R41, P6, R18, 0x1e000, RZ ;  /* 0x0001e00012297810 */ /* 0x000fe20007fde0ff */
[----:B------:R-:W-:Y:S01]  /*1c10*/  IMAD.IADD R23, R6, 0x1, R23 ;  /* 0x0000000106177824 */ /* 0x000fe200078e0217 */
[----:B------:R-:W-:Y:S01]  /*1c20*/  IADD3 R43, P5, R18, 0x1d000, RZ ;  /* 0x0001d000122b7810 */ /* 0x000fe20007fbe0ff */
[----:B------:R-:W-:Y:S01]  /*1c30*/  USHF.R.S32.HI UR8, URZ, 0x3, UR5 ;  /* 0x000000033f087899 */ /* 0x000fe20008011405 */
[----:B------:R-:W-:Y:S01]  /*1c40*/  LOP3.LUT P2, RZ, R20, 0x10, RZ, 0xc0, !PT ;  /* 0x0000001014ff7812 */ /* 0x000fe2000784c0ff */
[----:B------:R-:W-:Y:S01]  /*1c50*/  USHF.R.S64 UR6, UR6, 0x3, UR5 ;  /* 0x0000000306067899 */ /* 0x000fe20008001005 */
[----:B------:R-:W-:Y:S01]  /*1c60*/  LOP3.LUT R30, R41, 0x380, RZ, 0xc0, !PT ;  /* 0x00000380291e7812 */ /* 0x000fe200078ec0ff */
[----:B------:R-:W-:Y:S01]  /*1c70*/  UIADD3.X UR5, URZ, UR9, URZ, UP0, !UPT ;  /* 0x000000093f057290 */ /* 0x000fe200087fe43f */
[----:B------:R-:W-:-:S02]  /*1c80*/  LOP3.LUT R20, R43, 0x380, RZ, 0xc0, !PT ;  /* 0x000003802b147812 */ /* 0x000fc400078ec0ff */
[----:B------:R-:W-:Y:S01]  /*1c90*/  SHF.R.U64 R30, R30, 0x3, RZ ;  /* 0x000000031e1e7819 */ /* 0x000fe200000012ff */
[----:B------:R-:W-:Y:S01]  /*1ca0*/  USHF.R.S64 UR4, UR4, 0x3, UR5 ;  /* 0x0000000304047899 */ /* 0x000fe20008001005 */
[----:B------:R-:W-:Y:S02]  /*1cb0*/  SHF.R.U64 R20, R20, 0x3, RZ ;  /* 0x0000000314147819 */ /* 0x000fe400000012ff */
[----:B------:R-:W-:Y:S02]  /*1cc0*/  IADD3.X R29, RZ, R21, RZ, P5, !PT ;  /* 0x00000015ff1d7210 */ /* 0x000fe40002ffe4ff */
[----:B------:R-:W-:Y:S01]  /*1cd0*/  IADD3 R31, P5, R18, 0x1f000, RZ ;  /* 0x0001f000121f7810 */ /* 0x000fe20007fbe0ff */
[----:B------:R-:W-:Y:S01]  /*1ce0*/  IMAD R18, R19, UR8, RZ ;  /* 0x0000000813127c24 */ /* 0x000fe2000f8e02ff */
[----:B------:R-:W-:Y:S01]  /*1cf0*/  LOP3.LUT R30, R30, R41, RZ, 0x3c, !PT ;  /* 0x000000291e1e7212 */ /* 0x000fe200078e3cff */
[----:B------:R-:W-:Y:S01]  /*1d00*/  USHF.R.S32.HI UR8, URZ, 0x3, UR5 ;  /* 0x000000033f087899 */ /* 0x000fe20008011405 */
[----:B------:R-:W-:-:S02]  /*1d10*/  LOP3.LUT R28, R20, R43, RZ, 0x3c, !PT ;  /* 0x0000002b141c7212 */ /* 0x000fc400078e3cff */
[----:B------:R-:W-:Y:S01]  /*1d20*/  MOV R41, R26 ;  /* 0x0000001a00297202 */ /* 0x000fe20000000f00 */
[----:B------:R-:W-:Y:S01]  /*1d30*/  IMAD.MOV.U32 R27, RZ, RZ, RZ ;  /* 0x000000ffff1b7224 */ /* 0x000fe200078e00ff */
[----:B------:R-:W-:Y:S02]  /*1d40*/  LOP3.LUT R20, R31, 0x380, RZ, 0xc0, !PT ;  /* 0x000003801f147812 */ /* 0x000fe400078ec0ff */
[----:B------:R-:W-:Y:S02]  /*1d50*/  SHF.R.U32.HI R26, RZ, 0x3, R23 ;  /* 0x00000003ff1a7819 */ /* 0x000fe40000011617 */
[----:B------:R-:W-:Y:S02]  /*1d60*/  SHF.R.U64 R20, R20, 0x3, RZ ;  /* 0x0000000314147819 */ /* 0x000fe400000012ff */
[----:B------:R-:W-:Y:S01]  /*1d70*/  MOV R23, R28 ;  /* 0x0000001c00177202 */ /* 0x000fe20000000f00 */
[----:B------:R-:W-:Y:S01]  /*1d80*/  IMAD.WIDE.U32 R26, R19, UR6, R26 ;  /* 0x00000006131a7c25 */ /* 0x000fe2000f8e001a */
[----:B------:R-:W-:-:S02]  /*1d90*/  LOP3.LUT R20, R20, R31, RZ, 0x3c, !PT ;  /* 0x0000001f14147212 */ /* 0x000fc400078e3cff */
[-C--:B------:R-:W-:Y:S01]  /*1da0*/  IADD3.X R31, RZ, R21.reuse, RZ, P6, !PT ;  /* 0x00000015ff1f7210 */ /* 0x080fe200037fe4ff */
[----:B------:R-:W-:Y:S01]  /*1db0*/  IMAD R29, R17, UR6, R18 ;  /* 0x00000006111d7c24 */ /* 0x000fe2000f8e0212 */
[----:B------:R-:W-:Y:S02]  /*1dc0*/  IADD3.X R21, RZ, R21, RZ, P5, !PT ;  /* 0x00000015ff157210 */ /* 0x000fe40002ffe4ff */
[----:B------:R-:W-:Y:S01]  /*1dd0*/  MOV R43, R30 ;  /* 0x0000001e002b7202 */ /* 0x000fe20000000f00 */
[----:B------:R-:W-:Y:S01]  /*1de0*/  IMAD.IADD R27, R27, 0x1, R29 ;  /* 0x000000011b1b7824 */ /* 0x000fe200078e021d */
[----:B------:R-:W-:Y:S02]  /*1df0*/  MOV R45, R20 ;  /* 0x00000014002d7202 */ /* 0x000fe40000000f00 */
[----:B--2---:R-:W-:Y:S01]  /*1e00*/  SHF.R.S32.HI R18, RZ, 0x1f, R33 ;  /* 0x0000001fff127819 */ /* 0x004fe20000011421 */
[----:B------:R-:W-:Y:S02]  /*1e10*/  IMAD R29, R33, UR8, RZ ;  /* 0x00000008211d7c24 */ /* 0x000fe4000f8e02ff */
[----:B---3--:R-:W-:-:S02]  /*1e20*/  IMAD R21, R35, UR8, RZ ;  /* 0x0000000823157c24 */ /* 0x008fc4000f8e02ff */
[----:B------:R-:W-:Y:S01]  /*1e30*/  IMAD R29, R18, UR4, R29 ;  /* 0x00000004121d7c24 */ /* 0x000fe2000f8e021d */
[----:B------:R-:W-:Y:S01]  /*1e40*/  SHF.R.S32.HI R18, RZ, 0x1f, R35 ;  /* 0x0000001fff127819 */ /* 0x000fe20000011423 */
[----:B----4-:R-:W-:Y:S01]  /*1e50*/  IMAD R31, R37, UR8, RZ ;  /* 0x00000008251f7c24 */ /* 0x010fe2000f8e02ff */
[----:B------:R-:W-:Y:S02]  /*1e60*/  SHF.R.S32.HI R20, RZ, 0x1f, R37 ;  /* 0x0000001fff147819 */ /* 0x000fe40000011425 */
[----:B-----5:R-:W-:Y:S01]  /*1e70*/  SHF.R.S32.HI R28, RZ, 0x1f, R39 ;  /* 0x0000001fff1c7819 */ /* 0x020fe20000011427 */
[----:B------:R-:W-:Y:S02]  /*1e80*/  IMAD R47, R18, UR4, R21 ;  /* 0x00000004122f7c24 */ /* 0x000fe4000f8e0215 */
[----:B------:R-:W-:Y:S02]  /*1e90*/  IMAD R49, R20, UR4, R31 ;  /* 0x0000000414317c24 */ /* 0x000fe4000f8e021f */
[----:B------:R-:W-:Y:S01]  /*1ea0*/  IMAD R51, R39, UR8, RZ ;  /* 0x0000000827337c24 */ /* 0x000fe2000f8e02ff */
[----:B------:R-:W-:Y:S01]  /*1eb0*/  ULDC.64 UR8, c[0x0][0x240] ;  /* 0x0000900000087ab9 */ /* 0x000fe20000000a00 */
[----:B------:R-:W-:-:S04]  /*1ec0*/  IMAD.WIDE.U32 R20, R33, UR4, R26 ;  /* 0x0000000421147c25 */ /* 0x000fc8000f8e001a */
[----:B------:R-:W-:Y:S01]  /*1ed0*/  IMAD.WIDE.U32 R30, R35, UR4, R26 ;  /* 0x00000004231e7c25 */ /* 0x000fe2000f8e001a */
[----:B------:R-:W-:-:S03]  /*1ee0*/  IADD3 R21, R21, R29, RZ ;  /* 0x0000001d15157210 */ /* 0x000fc60007ffe0ff */
[----:B------:R-:W-:Y:S01]  /*1ef0*/  IMAD R51, R28, UR4, R51 ;  /* 0x000000041c337c24 */ /* 0x000fe2000f8e0233 */
[----:B------:R-:W-:Y:S01]  /*1f00*/  LEA R28, P6, R20, UR8, 0x4 ;  /* 0x00000008141c7c11 */ /* 0x000fe2000f8c20ff */
[----:B------:R-:W-:-:S03]  /*1f10*/  IMAD.WIDE.U32 R32, R37, UR4, R26 ;  /* 0x0000000425207c25 */ /* 0x000fc6000f8e001a */
[----:B------:R-:W-:Y:S01]  /*1f20*/  LEA.HI.X R29, R20, UR9, R21, 0x4, P6 ;  /* 0x00000009141d7c11 */ /* 0x000fe2000b0f2415 */
[----:B------:R-:W-:Y:S01]  /*1f30*/  IMAD.WIDE.U32 R34, R39, UR4, R26 ;  /* 0x0000000427227c25 */ /* 0x000fe2000f8e001a */
[----:B------:R-:W-:Y:S02]  /*1f40*/  LEA R26, P5, R30, UR8, 0x4 ;  /* 0x000000081e1a7c11 */ /* 0x000fe4000f8a20ff */
[----:B------:R-:W-:Y:S01]  /*1f50*/  IADD3 R21, R33, R49, RZ ;  /* 0x0000003121157210 */ /* 0x000fe20007ffe0ff */
[----:B------:R-:W-:Y:S01]  /*1f60*/  IMAD.IADD R27, R31, 0x1, R47 ;  /* 0x000000011f1b7824 */ /* 0x000fe200078e022f */
[----:B------:R-:W-:Y:S01]  /*1f70*/  LEA R20, P6, R32, UR8, 0x4 ;  /* 0x0000000820147c11 */ /* 0x000fe2000f8c20ff */
[----:B------:R-:W-:Y:S01]  /*1f80*/  IMAD.IADD R31, R35, 0x1, R51 ;  /* 0x00000001231f7824 */ /* 0x000fe200078e0233 */
[----:B------:R-:W-:Y:S01]  /*1f90*/  @!PT LDS RZ, [RZ] ;  /* 0x00000000fffff984 */ /* 0x000fe20000000800 */
[----:B------:R-:W-:Y:S01]  /*1fa0*/  @!PT LDS RZ, [RZ] ;  /* 0x00000000fffff984 */ /* 0x000fe20000000800 */
[----:B------:R-:W-:Y:S01]  /*1fb0*/  @!PT LDS RZ, [RZ] ;  /* 0x00000000fffff984 */ /* 0x000fe20000000800 */
[----:B------:R0:W-:Y:S02]  /*1fc0*/  LDGSTS.E.LTC128B.128 [R41], desc[UR36][R28.64], P4 ;  /* 0x000000001c297fae */ /* 0x0001e4000a121d64 */
[----:B------:R-:W-:-:S02]  /*1fd0*/  LEA.HI.X R27, R30, UR9, R27, 0x4, P5 ;  /* 0x000000091e1b7c11 */ /* 0x000fc4000a8f241b */
[----:B------:R-:W-:Y:S02]  /*1fe0*/  LEA R30, P5, R34, UR8, 0x4 ;  /* 0x00000008221e7c11 */ /* 0x000fe4000f8a20ff */
[----:B------:R-:W-:Y:S01]  /*1ff0*/  LEA.HI.X R21, R32, UR9, R21, 0x4, P6 ;  /* 0x0000000920157c11 */ /* 0x000fe2000b0f2415 */
[----:B------:R0:W-:Y:S01]  /*2000*/  LDGSTS.E.LTC128B.128 [R23], desc[UR36][R26.64], P3 ;  /* 0x000000001a177fae */ /* 0x0001e20009921d64 */
[----:B------:R-:W-:-:S03]  /*2010*/  LEA.HI.X R31, R34, UR9, R31, 0x4, P5 ;  /* 0x00000009221f7c11 */ /* 0x000fc6000a8f241f */
[----:B------:R0:W-:Y:S04]  /*2020*/  LDGSTS.E.LTC128B.128 [R43], desc[UR36][R20.64], P2 ;  /* 0x00000000142b7fae */ /* 0x0001e80009121d64 */
[----:B------:R0:W-:Y:S01]  /*2030*/  LDGSTS.E.LTC128B.128 [R45], desc[UR36][R30.64], P1 ;  /* 0x000000001e2d7fae */ /* 0x0001e20008921d64 */
[----:B------:R-:W-:Y:S05]  /*2040*/  BRA `(.L_x_1474) ;  /* 0x0000000c00007947 */ /* 0x000fea0003800000 */
.L_x_1473:
[C---:B------:R-:W-:Y:S02]  /*2050*/  IADD3 R26, P3, R18.reuse, 0x1c000, RZ ;  /* 0x0001c000121a7810 */ /* 0x040fe40007f7e0ff */
[----:B------:R-:W-:Y:S02]  /*2060*/  IADD3 R31, P6, R18, 0x1c002, RZ ;  /* 0x0001c002121f7810 */ /* 0x000fe40007fde0ff */
[----:B------:R-:W-:Y:S02]  /*2070*/  LOP3.LUT R20, R26, 0x380, RZ, 0xc0, !PT ;  /* 0x000003801a147812 */ /* 0x000fe400078ec0ff */
[----:B------:R-:W-:Y:S02]  /*2080*/  LOP3.LUT R30, R31, 0x380, RZ, 0xc0, !PT ;  /* 0x000003801f1e7812 */ /* 0x000fe400078ec0ff */
[----:B------:R-:W-:Y:S02]  /*2090*/  SHF.R.U64 R27, R20, 0x3, RZ ;  /* 0x00000003141b7819 */ /* 0x000fe400000012ff */
[----:B------:R-:W-:-:S02]  /*20a0*/  IADD3 R29, P5, R18, 0x1c004, RZ ;  /* 0x0001c004121d7810 */ /* 0x000fc40007fbe0ff */
[----:B------:R-:W-:Y:S02]  /*20b0*/  SHF.R.U64 R30, R30, 0x3, RZ ;  /* 0x000000031e1e7819 */ /* 0x000fe400000012ff */
[C---:B------:R-:W-:Y:S02]  /*20c0*/  IADD3 R33, P2, R18.reuse, 0x1c006, RZ ;  /* 0x0001c00612217810 */ /* 0x040fe40007f5e0ff */
[----:B------:R-:W-:Y:S02]  /*20d0*/  LOP3.LUT R26, R27, R26, RZ, 0x3c, !PT ;  /* 0x0000001a1b1a7212 */ /* 0x000fe400078e3cff */
[C---:B------:R-:W-:Y:S02]  /*20e0*/  IADD3 R37, P1, R18.reuse, 0x1c008, RZ ;  /* 0x0001c00812257810 */ /* 0x040fe40007f3e0ff */
[----:B------:R-:W-:Y:S02]  /*20f0*/  IADD3 R39, P4, R18, 0x1c00a, RZ ;  /* 0x0001c00a12277810 */ /* 0x000fe40007f9e0ff */
[----:B------:R-:W-:-:S02]  /*2100*/  IADD3.X R27, RZ, R21, RZ, P3, !PT ;  /* 0x00000015ff1b7210 */ /* 0x000fc40001ffe4ff */
[----:B------:R-:W-:Y:S02]  /*2110*/  LOP3.LUT R28, R29, 0x380, RZ, 0xc0, !PT ;  /* 0x000003801d1c7812 */ /* 0x000fe400078ec0ff */
[----:B------:R-:W-:Y:S01]  /*2120*/  LOP3.LUT R30, R30, R31, RZ, 0x3c, !PT ;  /* 0x0000001f1e1e7212 */ /* 0x000fe200078e3cff */
[----:B------:R-:W-:Y:S01]  /*2130*/  IMAD.X R31, RZ, RZ, R21, P6 ;  /* 0x000000ffff1f7224 */ /* 0x000fe200030e0615 */
[C---:B------:R-:W-:Y:S01]  /*2140*/  IADD3 R35, P3, R18.reuse, 0x1c00c, RZ ;  /* 0x0001c00c12237810 */ /* 0x040fe20007f7e0ff */
[----:B------:R1:W-:Y:S01]  /*2150*/  ST.E.U16 desc[UR36][R26.64], RZ ;  /* 0x000000ff1a007985 */ /* 0x0003e2000c101524 */
[----:B------:R-:W-:Y:S02]  /*2160*/  LOP3.LUT R32, R33, 0x380, RZ, 0xc0, !PT ;  /* 0x0000038021207812 */ /* 0x000fe400078ec0ff */
[----:B------:R-:W-:Y:S01]  /*2170*/  IADD3 R41, P6, R18, 0x1c00e, RZ ;  /* 0x0001c00e12297810 */ /* 0x000fe20007fde0ff */
[----:B------:R1:W-:Y:S01]  /*2180*/  ST.E.U16 desc[UR36][R30.64], RZ ;  /* 0x000000ff1e007985 */ /* 0x0003e2000c101524 */
[----:B------:R-:W-:-:S02]  /*2190*/  LOP3.LUT R36, R37, 0x380, RZ, 0xc0, !PT ;  /* 0x0000038025247812 */ /* 0x000fc400078ec0ff */
[----:B------:R-:W-:Y:S02]  /*21a0*/  LOP3.LUT R38, R39, 0x380, RZ, 0xc0, !PT ;  /* 0x0000038027267812 */ /* 0x000fe400078ec0ff */
[----:B------:R-:W-:Y:S02]  /*21b0*/  SHF.R.U64 R28, R28, 0x3, RZ ;  /* 0x000000031c1c7819 */ /* 0x000fe400000012ff */
[----:B------:R-:W-:Y:S02]  /*21c0*/  LOP3.LUT R34, R35, 0x380, RZ, 0xc0, !PT ;  /* 0x0000038023227812 */ /* 0x000fe400078ec0ff */
[----:B------:R-:W-:Y:S02]  /*21d0*/  SHF.R.U64 R32, R32, 0x3, RZ ;  /* 0x0000000320207819 */ /* 0x000fe400000012ff */
[----:B------:R-:W-:Y:S02]  /*21e0*/  LOP3.LUT R40, R41, 0x380, RZ, 0xc0, !PT ;  /* 0x0000038029287812 */ /* 0x000fe400078ec0ff */
[----:B------:R-:W-:-:S02]  /*21f0*/  SHF.R.U64 R36, R36, 0x3, RZ ;  /* 0x0000000324247819 */ /* 0x000fc400000012ff */
[----:B------:R-:W-:Y:S02]  /*2200*/  SHF.R.U64 R38, R38, 0x3, RZ ;  /* 0x0000000326267819 */ /* 0x000fe400000012ff */
[----:B------:R-:W-:Y:S02]  /*2210*/  LOP3.LUT R28, R28, R29, RZ, 0x3c, !PT ;  /* 0x0000001d1c1c7212 */ /* 0x000fe400078e3cff */
[----:B------:R-:W-:Y:S02]  /*2220*/  SHF.R.U64 R34, R34, 0x3, RZ ;  /* 0x0000000322227819 */ /* 0x000fe400000012ff */
[----:B------:R-:W-:Y:S01]  /*2230*/  LOP3.LUT R32, R32, R33, RZ, 0x3c, !PT ;  /* 0x0000002120207212 */ /* 0x000fe200078e3cff */
[----:B------:R-:W-:Y:S01]  /*2240*/  IMAD.X R33, RZ, RZ, R21, P2 ;  /* 0x000000ffff217224 */ /* 0x000fe200010e0615 */
[----:B------:R-:W-:Y:S02]  /*2250*/  IADD3.X R29, RZ, R21, RZ, P5, !PT ;  /* 0x00000015ff1d7210 */ /* 0x000fe40002ffe4ff */
[----:B------:R-:W-:-:S02]  /*2260*/  SHF.R.U64 R40, R40, 0x3, RZ ;  /* 0x0000000328287819 */ /* 0x000fc400000012ff */
[----:B------:R-:W-:Y:S01]  /*2270*/  LOP3.LUT R36, R36, R37, RZ, 0x3c, !PT ;  /* 0x0000002524247212 */ /* 0x000fe200078e3cff */
[----:B------:R1:W-:Y:S01]  /*2280*/  ST.E.U16 desc[UR36][R28.64], RZ ;  /* 0x000000ff1c007985 */ /* 0x0003e2000c101524 */
[----:B------:R-:W-:Y:S02]  /*2290*/  IADD3 R44, P5, R18, 0x1d000, RZ ;  /* 0x0001d000122c7810 */ /* 0x000fe40007fbe0ff */
[----:B------:R-:W-:Y:S01]  /*22a0*/  LOP3.LUT R38, R38, R39, RZ, 0x3c, !PT ;  /* 0x0000002726267212 */ /* 0x000fe200078e3cff */
[----:B------:R-:W-:Y:S01]  /*22b0*/  IMAD.X R39, RZ, RZ, R21, P4 ;  /* 0x000000ffff277224 */ /* 0x000fe200020e0615 */
[----:B------:R-:W-:Y:S01]  /*22c0*/  IADD3 R47, P2, R18, 0x1d002, RZ ;  /* 0x0001d002122f7810 */ /* 0x000fe20007f5e0ff */
[----:B------:R1:W-:Y:S01]  /*22d0*/  ST.E.U16 desc[UR36][R32.64], RZ ;  /* 0x000000ff20007985 */ /* 0x0003e2000c101524 */
[----:B------:R-:W-:Y:S02]  /*22e0*/  IADD3.X R37, RZ, R21, RZ, P1, !PT ;  /* 0x00000015ff257210 */ /* 0x000fe40000ffe4ff */
[----:B------:R-:W-:-:S02]  /*22f0*/  LOP3.LUT R34, R34, R35, RZ, 0x3c, !PT ;  /* 0x0000002322227212 */ /* 0x000fc400078e3cff */
[C---:B------:R-:W-:Y:S01]  /*2300*/  IADD3 R43, P1, R18.reuse, 0x1d004, RZ ;  /* 0x0001d004122b7810 */ /* 0x040fe20007f3e0ff */
[----:B------:R1:W-:Y:S01]  /*2310*/  ST.E.U16 desc[UR36][R36.64], RZ ;  /* 0x000000ff24007985 */ /* 0x0003e2000c101524 */
[----:B------:R-:W-:Y:S02]  /*2320*/  IADD3 R49, P4, R18, 0x1d006, RZ ;  /* 0x0001d00612317810 */ /* 0x000fe40007f9e0ff */
[----:B------:R-:W-:Y:S01]  /*2330*/  IADD3.X R35, RZ, R21, RZ, P3, !PT ;  /* 0x00000015ff237210 */ /* 0x000fe20001ffe4ff */
[----:B------:R1:W-:Y:S01]  /*2340*/  ST.E.U16 desc[UR36][R38.64], RZ ;  /* 0x000000ff26007985 */ /* 0x0003e2000c101524 */
[----:B------:R-:W-:Y:S01]  /*2350*/  LOP3.LUT R40, R40, R41, RZ, 0x3c, !PT ;  /* 0x0000002928287212 */ /* 0x000fe200078e3cff */
[----:B------:R-:W-:Y:S01]  /*2360*/  IMAD.X R41, RZ, RZ, R21, P6 ;  /* 0x000000ffff297224 */ /* 0x000fe200030e0615 */
[----:B------:R-:W-:Y:S01]  /*2370*/  LOP3.LUT R20, R44, 0x380, RZ, 0xc0, !PT ;  /* 0x000003802c147812 */ /* 0x000fe200078ec0ff */
[----:B------:R1:W-:Y:S01]  /*2380*/  ST.E.U16 desc[UR36][R34.64], RZ ;  /* 0x000000ff22007985 */ /* 0x0003e2000c101524 */
[----:B------:R-:W-:-:S02]  /*2390*/  IADD3 R57, P3, R18, 0x1d008, RZ ;  /* 0x0001d00812397810 */ /* 0x000fc40007f7e0ff */
[----:B------:R-:W-:Y:S01]  /*23a0*/  LOP3.LUT R46, R47, 0x380, RZ, 0xc0, !PT ;  /* 0x000003802f2e7812 */ /* 0x000fe200078ec0ff */
[----:B------:R1:W-:Y:S01]  /*23b0*/  ST.E.U16 desc[UR36][R40.64], RZ ;  /* 0x000000ff28007985 */ /* 0x0003e2000c101524 */
[----:B------:R-:W-:Y:S02]  /*23c0*/  LOP3.LUT R42, R43, 0x380, RZ, 0xc0, !PT ;  /* 0x000003802b2a7812 */ /* 0x000fe400078ec0ff */
[----:B------:R-:W-:Y:S02]  /*23d0*/  IADD3 R55, P6, R18, 0x1d00a, RZ ;  /* 0x0001d00a12377810 */ /* 0x000fe40007fde0ff */
[----:B------:R-:W-:Y:S02]  /*23e0*/  LOP3.LUT R48, R49, 0x380, RZ, 0xc0, !PT ;  /* 0x0000038031307812 */ /* 0x000fe400078ec0ff */
[----:B------:R-:W-:Y:S02]  /*23f0*/  SHF.R.U64 R45, R20, 0x3, RZ ;  /* 0x00000003142d7819 */ /* 0x000fe400000012ff */
[----:B------:R-:W-:-:S02]  /*2400*/  LOP3.LUT R56, R57, 0x380, RZ, 0xc0, !PT ;  /* 0x0000038039387812 */ /* 0x000fc400078ec0ff */
[----:B------:R-:W-:Y:S02]  /*2410*/  SHF.R.U64 R46, R46, 0x3, RZ ;  /* 0x000000032e2e7819 */ /* 0x000fe400000012ff */
[----:B------:R-:W-:Y:S02]  /*2420*/  SHF.R.U64 R42, R42, 0x3, RZ ;  /* 0x000000032a2a7819 */ /* 0x000fe400000012ff */
[----:B------:R-:W-:Y:S02]  /*2430*/  LOP3.LUT R54, R55, 0x380, RZ, 0xc0, !PT ;  /* 0x0000038037367812 */ /* 0x000fe400078ec0ff */
[----:B------:R-:W-:Y:S02]  /*2440*/  SHF.R.U64 R48, R48, 0x3, RZ ;  /* 0x0000000330307819 */ /* 0x000fe400000012ff */
[----:B------:R-:W-:Y:S02]  /*2450*/  LOP3.LUT R44, R45, R44, RZ, 0x3c, !PT ;  /* 0x0000002c2d2c7212 */ /* 0x000fe400078e3cff */
[----:B------:R-:W-:-:S02]  /*2460*/  SHF.R.U64 R56, R56, 0x3, RZ ;  /* 0x0000000338387819 */ /* 0x000fc400000012ff */
[----:B------:R-:W-:Y:S01]  /*2470*/  LOP3.LUT R46, R46, R47, RZ, 0x3c, !PT ;  /* 0x0000002f2e2e7212 */ /* 0x000fe200078e3cff */
[--C-:B------:R-:W-:Y:S01]  /*2480*/  IMAD.X R47, RZ, RZ, R21.reuse, P2 ;  /* 0x000000ffff2f7224 */ /* 0x100fe200010e0615 */
[----:B------:R-:W-:Y:S02]  /*2490*/  IADD3.X R45, RZ, R21, RZ, P5, !PT ;  /* 0x00000015ff2d7210 */ /* 0x000fe40002ffe4ff */
[----:B------:R-:W-:Y:S02]  /*24a0*/  LOP3.LUT R42, R42, R43, RZ, 0x3c, !PT ;  /* 0x0000002b2a2a7212 */ /* 0x000fe400078e3cff */
[----:B------:R-:W-:Y:S01]  /*24b0*/  IADD3 R53, P5, R18, 0x1d00c, RZ ;  /* 0x0001d00c12357810 */ /* 0x000fe20007fbe0ff */
[----:B------:R1:W-:Y:S01]  /*24c0*/  ST.E.U16 desc[UR36][R44.64], RZ ;  /* 0x000000ff2c007985 */ /* 0x0003e2000c101524 */
[----:B------:R-:W-:Y:S02]  /*24d0*/  SHF.R.U64 R54, R54, 0x3, RZ ;  /* 0x0000000336367819 */ /* 0x000fe400000012ff */
[----:B------:R-:W-:Y:S01]  /*24e0*/  LOP3.LUT R48, R48, R49, RZ, 0x3c, !PT ;  /* 0x0000003130307212 */ /* 0x000fe200078e3cff */
[----:B------:R-:W-:Y:S01]  /*24f0*/  IMAD.X R49, RZ, RZ, R21, P4 ;  /* 0x000000ffff317224 */ /* 0x000fe200020e0615 */
[----:B------:R-:W-:Y:S01]  /*2500*/  IADD3 R51, P2, R18, 0x1d00e, RZ ;  /* 0x0001d00e12337810 */ /* 0x000fe20007f5e0ff */
[----:B------:R1:W-:Y:S01]  /*2510*/  ST.E.U16 desc[UR36][R46.64], RZ ;  /* 0x000000ff2e007985 */ /* 0x0003e2000c101524 */
[----:B------:R-:W-:-:S02]  /*2520*/  IADD3.X R43, RZ, R21, RZ, P1, !PT ;  /* 0x00000015ff2b7210 */ /* 0x000fc40000ffe4ff */
[----:B------:R-:W-:Y:S02]  /*2530*/  LOP3.LUT R56, R56, R57, RZ, 0x3c, !PT ;  /* 0x0000003938387212 */ /* 0x000fe400078e3cff */
[C---:B------:R-:W-:Y:S01]  /*2540*/  IADD3 R58, P1, R18.reuse, 0x1e000, RZ ;  /* 0x0001e000123a7810 */ /* 0x040fe20007f3e0ff */
[----:B------:R1:W-:Y:S01]  /*2550*/  ST.E.U16 desc[UR36][R42.64], RZ ;  /* 0x000000ff2a007985 */ /* 0x0003e2000c101524 */
[----:B------:R-:W-:Y:S02]  /*2560*/  IADD3 R61, P4, R18, 0x1e002, RZ ;  /* 0x0001e002123d7810 */ /* 0x000fe40007f9e0ff */
[----:B------:R-:W-:Y:S01]  /*2570*/  IADD3.X R57, RZ, R21, RZ, P3, !PT ;  /* 0x00000015ff397210 */ /* 0x000fe20001ffe4ff */
[----:B------:R1:W-:Y:S01]  /*2580*/  ST.E.U16 desc[UR36][R48.64], RZ ;  /* 0x000000ff30007985 */ /* 0x0003e2000c101524 */
[----:B------:R-:W-:Y:S02]  /*2590*/  LOP3.LUT R52, R53, 0x380, RZ, 0xc0, !PT ;  /* 0x0000038035347812 */ /* 0x000fe400078ec0ff */
[----:B------:R-:W-:Y:S01]  /*25a0*/  LOP3.LUT R54, R54, R55, RZ, 0x3c, !PT ;  /* 0x0000003736367212 */ /* 0x000fe200078e3cff */
[----:B------:R-:W-:Y:S01]  /*25b0*/  IMAD.X R55, RZ, RZ, R21, P6 ;  /* 0x000000ffff377224 */ /* 0x000fe200030e0615 */
[----:B------:R-:W-:Y:S01]  /*25c0*/  IADD3 R63, P3, R18, 0x1e004, RZ ;  /* 0x0001e004123f7810 */ /* 0x000fe20007f7e0ff */
[----:B------:R1:W-:Y:S01]  /*25d0*/  ST.E.U16 desc[UR36][R56.64], RZ ;  /* 0x000000ff38007985 */ /* 0x0003e2000c101524 */
[----:B------:R-:W-:-:S02]  /*25e0*/  LOP3.LUT R50, R51, 0x380, RZ, 0xc0, !PT ;  /* 0x0000038033327812 */ /* 0x000fc400078ec0ff */
[----:B------:R-:W-:Y:S01]  /*25f0*/  IADD3 R65, P6, R18, 0x1e006, RZ ;  /* 0x0001e00612417810 */ /* 0x000fe20007fde0ff */
[----:B------:R1:W-:Y:S01]  /*2600*/  ST.E.U16 desc[UR36][R54.64], RZ ;  /* 0x000000ff36007985 */ /* 0x0003e2000c101524 */
[----:B------:R-:W-:Y:S02]  /*2610*/  LOP3.LUT R20, R58, 0x380, RZ, 0xc0, !PT ;  /* 0x000003803a147812 */ /* 0x000fe400078ec0ff */
[----:B------:R-:W-:Y:S02]  /*2620*/  LOP3.LUT R60, R61, 0x380, RZ, 0xc0, !PT ;  /* 0x000003803d3c7812 */ /* 0x000fe400078ec0ff */
[----:B------:R-:W-:Y:S02]  /*2630*/  SHF.R.U64 R52, R52, 0x3, RZ ;  /* 0x0000000334347819 */ /* 0x000fe400000012ff */
[----:B------:R-:W-:Y:S02]  /*2640*/  LOP3.LUT R62, R63, 0x380, RZ, 0xc0, !PT ;  /* 0x000003803f3e7812 */ /* 0x000fe400078ec0ff */
[----:B------:R-:W-:-:S02]  /*2650*/  SHF.R.U64 R50, R50, 0x3, RZ ;  /* 0x0000000332327819 */ /* 0x000fc400000012ff */
[----:B------:R-:W-:Y:S02]  /*2660*/  LOP3.LUT R64, R65, 0x380, RZ, 0xc0, !PT ;  /* 0x0000038041407812 */ /* 0x000fe400078ec0ff */
[----:B------:R-:W-:Y:S02]  /*2670*/  SHF.R.U64 R59, R20, 0x3, RZ ;  /* 0x00000003143b7819 */ /* 0x000fe400000012ff */
[----:B------:R-:W-:Y:S02]  /*2680*/  SHF.R.U64 R60, R60, 0x3, RZ ;  /* 0x000000033c3c7819 */ /* 0x000fe400000012ff */
[----:B------:R-:W-:Y:S02]  /*2690*/  LOP3.LUT R52, R52, R53, RZ, 0x3c, !PT ;  /* 0x0000003534347212 */ /* 0x000fe400078e3cff */
[----:B------:R-:W-:Y:S02]  /*26a0*/  SHF.R.U64 R62, R62, 0x3, RZ ;  /* 0x000000033e3e7819 */ /* 0x000fe400000012ff */
[----:B------:R-:W-:Y:S01]  /*26b0*/  LOP3.LUT R50, R50, R51, RZ, 0x3c, !PT ;  /* 0x0000003332327212 */ /* 0x000fe200078e3cff */
[----:B------:R-:W-:Y:S01]  /*26c0*/  IMAD.X R51, RZ, RZ, R21, P2 ;  /* 0x000000ffff337224 */ /* 0x000fe200010e0615 */
[----:B------:R-:W-:-:S02]  /*26d0*/  IADD3.X R53, RZ, R21, RZ, P5, !PT ;  /* 0x00000015ff357210 */ /* 0x000fc40002ffe4ff */
[----:B------:R-:W-:Y:S02]  /*26e0*/  SHF.R.U64 R64, R64, 0x3, RZ ;  /* 0x0000000340407819 */ /* 0x000fe400000012ff */
[----:B------:R-:W-:Y:S01]  /*26f0*/  LOP3.LUT R58, R59, R58, RZ, 0x3c, !PT ;  /* 0x0000003a3b3a7212 */ /* 0x000fe200078e3cff */
[----:B------:R1:W-:Y:S01]  /*2700*/  ST.E.U16 desc[UR36][R52.64], RZ ;  /* 0x000000ff34007985 */ /* 0x0003e2000c101524 */
[----:B------:R-:W-:Y:S02]  /*2710*/  IADD3 R67, P5, R18, 0x1e008, RZ ;  /* 0x0001e00812437810 */ /* 0x000fe40007fbe0ff */
        /* <DEDUP_REMOVED lines=71> */
[----:B------:R-:W-:Y:S01]  /*2b90*/  LOP3.LUT R82, R82, R83, RZ, 0x3c, !PT ;  /* 0x0000005352527212 */ /* 0x000fe200078e3cff */
[--C-:B------:R-:W-:Y:S01]  /*2ba0*/  IMAD.X R83, RZ, RZ, R21.reuse, P4 ;  /* 0x000000ffff537224 */ /* 0x100fe200020e0615 */
[----:B------:R-:W-:Y:S01]  /*2bb0*/  IADD3.X R81, RZ, R21, RZ, P1, !PT ;  /* 0x00000015ff517210 */ /* 0x000fe20000ffe4ff */
[----:B------:R1:W-:Y:S01]  /*2bc0*/  ST.E.U16 desc[UR36][R78.64], RZ ;  /* 0x000000ff4e007985 */ /* 0x0003e2000c101524 */
[----:B------:R-:W-:Y:S02]  /*2bd0*/  LOP3.LUT R84, R84, R85, RZ, 0x3c, !PT ;  /* 0x0000005554547212 */ /* 0x000fe400078e3cff */
[----:B------:R-:W-:Y:S01]  /*2be0*/  IADD3.X R85, RZ, R21, RZ, P3, !PT ;  /* 0x00000015ff557210 */ /* 0x000fe20001ffe4ff */
[----:B------:R-:W-:Y:S01]  /*2bf0*/  IMAD.X R21, RZ, RZ, R21, P6 ;  /* 0x000000ffff157224 */ /* 0x000fe200030e0615 */
[----:B------:R-:W-:Y:S01]  /*2c00*/  LOP3.LUT R20, R20, R23, RZ, 0x3c, !PT ;  /* 0x0000001714147212 */ /* 0x000fe200078e3cff */
[----:B------:R1:W-:Y:S04]  /*2c10*/  ST.E.U16 desc[UR36][R80.64], RZ ;  /* 0x000000ff50007985 */ /* 0x0003e8000c101524 */
[----:B------:R1:W-:Y:S04]  /*2c20*/  ST.E.U16 desc[UR36][R82.64], RZ ;  /* 0x000000ff52007985 */ /* 0x0003e8000c101524 */
[----:B------:R1:W-:Y:S04]  /*2c30*/  ST.E.U16 desc[UR36][R84.64], RZ ;  /* 0x000000ff54007985 */ /* 0x0003e8000c101524 */
[----:B------:R1:W-:Y:S02]  /*2c40*/  ST.E.U16 desc[UR36][R20.64], RZ ;  /* 0x000000ff14007985 */ /* 0x0003e4000c101524 */
.L_x_1474:
[----:B------:R-:W-:Y:S05]  /*2c50*/  BSYNC B0 ;  /* 0x0000000000007941 */ /* 0x000fea0003800000 */
.L_x_1472:
[----:B------:R-:W-:Y:S01]  /*2c60*/  NOP ;  /* 0x0000000000007918 */ /* 0x000fe20000000000 */
[----:B------:R-:W-:Y:S01]  /*2c70*/  SYNCS.ARRIVE.TRANS64.RED.A0T1 RZ, [UR7+0x38000], RZ ;  /* 0x038000ffffff79a7 */ /* 0x000fe20008200407 */
[----:B------:R-:W-:Y:S01]  /*2c80*/  ARRIVES.LDGSTSBAR.64.TRANSCNT [UR7+0x38000] ;  /* 0x03800000ff0079b0 */ /* 0x000fe20008000a87 */
[----:B------:R-:W-:Y:S01]  /*2c90*/  NOP ;  /* 0x0000000000007918 */ /* 0x000fe20000000000 */
[----:B------:R-:W-:Y:S05]  /*2ca0*/  @!P0 BRA `(.L_x_1475) ;  /* 0x0000000000048947 */ /* 0x000fea0003800000 */
[----:B------:R-:W-:Y:S01]  /*2cb0*/  BPT.TRAP 0x1 ;  /* 0x000000040000795c */ /* 0x000fe20000300000 */
.L_x_1475:
[----:B------:R-:W-:Y:S01]  /*2cc0*/  ISETP.GE.AND P1, PT, R13, 0x41, PT ;  /* 0x000000410d00780c */ /* 0x000fe20003f26270 */
[----:B------:R-:W-:-:S12]  /*2cd0*/  SYNCS.ARRIVE.TRANS64.A1T0 RZ, [UR7+0x38000], RZ ;  /* 0x038000ffffff79a7 */ /* 0x000fd80008100007 */
[----:B------:R-:W-:Y:S05]  /*2ce0*/  @!P1 BRA `(.L_x_1476) ;  /* 0x0000000c00009947 */ /* 0x000fea0003800000 */
[----:B------:R-:W-:Y:S01]  /*2cf0*/  MOV R10, R8 ;  /* 0x00000008000a7202 */ /* 0x000fe20000000f00 */
[----:B------:R-:W-:Y:S01]  /*2d00*/  ULDC.64 UR8, c[0x0][0x250] ;  /* 0x0000940000087ab9 */ /* 0x000fe20000000a00 */
[-C--:B------:R-:W-:Y:S01]  /*2d10*/  IMAD R5, R5, R2.reuse, RZ ;  /* 0x0000000205057224 */ /* 0x080fe200078e02ff */
[----:B------:R-:W-:Y:S01]  /*2d20*/  USHF.R.S32.HI UR4, URZ, 0x1f, UR9 ;  /* 0x0000001f3f047899 */ /* 0x000fe20008011409 */
[----:B-1----:R-:W-:Y:S01]  /*2d30*/  IMAD.SHL.U32 R40, R12, 0x10, RZ ;  /* 0x000000100c287824 */ /* 0x002fe200078e00ff */
[----:B------:R-:W-:Y:S01]  /*2d40*/  ULDC.64 UR12, c[0x0][0x228] ;  /* 0x00008a00000c7ab9 */ /* 0x000fe20000000a00 */
[----:B------:R-:W-:Y:S01]  /*2d50*/  IMAD.WIDE.U32 R10, R4, R2, R10 ;  /* 0x00000002040a7225 */ /* 0x000fe200078e000a */
[----:B------:R-:W-:Y:S01]  /*2d60*/  ULEA.HI UR5, UP0, UR4, UR8, URZ, 0x3 ;  /* 0x0000000804057291 */ /* 0x000fe2000f81183f */
[----:B------:R-:W-:Y:S01]  /*2d70*/  SHF.L.U32 R46, R14, 0x4, RZ ;  /* 0x000000040e2e7819 */ /* 0x000fe200000006ff */
[----:B------:R-:W-:Y:S01]  /*2d80*/  UMOV UR11, 0x1 ;  /* 0x00000001000b7882 */ /* 0x000fe20000000000 */
[----:B------:R-:W-:Y:S01]  /*2d90*/  IMAD R5, R4, R3, R5 ;  /* 0x0000000304057224 */ /* 0x000fe200078e0205 */
[----:B------:R-:W-:Y:S01]  /*2da0*/  UIADD3.X UR6, URZ, UR9, URZ, UP0, !UPT ;  /* 0x000000093f067290 */ /* 0x000fe200087fe43f */
[----:B------:R-:W-:Y:S01]  /*2db0*/  SHF.R.S32.HI R4, RZ, 0x1f, R16 ;  /* 0x0000001fff047819 */ /* 0x000fe20000011410 */
[----:B------:R-:W-:Y:S01]  /*2dc0*/  VIADD R38, R22, 0x1 ;  /* 0x0000000116267836 */ /* 0x000fe20000000000 */
[----:B------:R-:W-:Y:S01]  /*2dd0*/  ULDC.64 UR8, c[0x0][0x248] ;  /* 0x0000920000087ab9 */ /* 0x000fe20000000a00 */
[----:B------:R-:W-:Y:S01]  /*2de0*/  IMAD.IADD R8, R5, 0x1, R11 ;  /* 0x0000000105087824 */ /* 0x000fe200078e020b */
[--C-:B------:R-:W-:Y:S01]  /*2df0*/  IADD3 R11, P1, P2, R6, R10, R13.reuse ;  /* 0x0000000a060b7210 */ /* 0x100fe20007a3e00d */
[----:B------:R-:W-:Y:S01]  /*2e00*/  USHF.R.S32.HI UR10, URZ, 0x3, UR6 ;  /* 0x000000033f0a7899 */ /* 0x000fe20008011406 */
[----:B------:R-:W-:Y:S01]  /*2e10*/  SHF.R.S32.HI R5, RZ, 0x1f, R13 ;  /* 0x0000001fff057819 */ /* 0x000fe2000001140d */
[----:B------:R-:W-:Y:S01]  /*2e20*/  USHF.R.S64 UR5, UR5, 0x3, UR6 ;  /* 0x0000000305057899 */ /* 0x000fe20008001006 */
[----:B------:R-:W-:Y:S01]  /*2e30*/  LOP3.LUT R12, R12, 0xff, RZ, 0xc0, !PT ;  /* 0x000000ff0c0c7812 */ /* 0x000fe200078ec0ff */
[----:B------:R-:W-:Y:S01]  /*2e40*/  USHF.R.S32.HI UR4, URZ, 0x1f, UR9 ;  /* 0x0000001f3f047899 */ /* 0x000fe20008011409 */
[----:B------:R-:W-:Y:S01]  /*2e50*/  IADD3.X R5, R7, R8, R5, P1, P2 ;  /* 0x0000000807057210 */ /* 0x000fe20000fe4405 */
[----:B------:R-:W-:Y:S01]  /*2e60*/  UMOV UR6, 0x1 ;  /* 0x0000000100067882 */ /* 0x000fe20000000000 */
[----:B0-----:R-:W-:Y:S01]  /*2e70*/  IADD3 R30, P1, P2, -R16, 0x40, R11 ;  /* 0x00000040101e7810 */ /* 0x001fe20007a3e10b */
[----:B------:R-:W-:Y:S01]  /*2e80*/  ULEA.HI UR4, UP0, UR4, UR8, URZ, 0x3 ;  /* 0x0000000804047291 */ /* 0x000fe2000f81183f */
[----:B------:R-:W-:Y:S01]  /*2e90*/  IADD3 R7, R6, R13, RZ ;  /* 0x0000000d06077210 */ /* 0x000fe20007ffe0ff */
[----:B------:R-:W-:Y:S01]  /*2ea0*/  IMAD.SHL.U32 R44, R12, 0x4, RZ ;  /* 0x000000040c2c7824 */ /* 0x000fe200078e00ff */
[----:B------:R-:W-:Y:S01]  /*2eb0*/  IADD3.X R5, ~R4, RZ, R5, P1, P2 ;  /* 0x000000ff04057210 */ /* 0x000fe20000fe4505 */
[----:B------:R-:W-:Y:S01]  /*2ec0*/  IMAD R4, R19, UR10, RZ ;  /* 0x0000000a13047c24 */ /* 0x000fe2000f8e02ff */
[----:B------:R-:W-:Y:S01]  /*2ed0*/  LEA R49, P1, R30, UR12, 0x1 ;  /* 0x0000000c1e317c11 */ /* 0x000fe2000f8208ff */
[----:B------:R-:W-:Y:S01]  /*2ee0*/  UIADD3.X UR9, URZ, UR9, URZ, UP0, !UPT ;  /* 0x000000093f097290 */ /* 0x000fe200087fe43f */
[----:B------:R-:W-:Y:S01]  /*2ef0*/  IADD3 R23, -R16, 0x40, R7 ;  /* 0x0000004010177810 */ /* 0x000fe20007ffe107 */
[----:B------:R-:W-:Y:S01]  /*2f00*/  IMAD R17, R17, UR5, R4 ;  /* 0x0000000511117c24 */ /* 0x000fe2000f8e0204 */
[----:B------:R-:W-:Y:S01]  /*2f10*/  LEA.HI.X R30, R30, UR13, R5, 0x1, P1 ;  /* 0x0000000d1e1e7c11 */ /* 0x000fe200088f0c05 */
[----:B------:R-:W-:Y:S01]  /*2f20*/  IMAD.WIDE.U32 R6, R19, UR5, RZ ;  /* 0x0000000513067c25 */ /* 0x000fe2000f8e00ff */
[----:B------:R-:W0:Y:S01]  /*2f30*/  LDC.64 R4, c[0x0][0x230] ;  /* 0x00008c00ff047b82 */ /* 0x000e220000000a00 */
[----:B------:R-:W-:Y:S01]  /*2f40*/  LOP3.LUT R14, R14, 0xff, RZ, 0xc0, !PT ;  /* 0x000000ff0e0e7812 */ /* 0x000fe200078ec0ff */
[----:B------:R-:W-:Y:S01]  /*2f50*/  USHF.R.S64 UR8, UR4, 0x3, UR9 ;  /* 0x0000000304087899 */ /* 0x000fe20008001009 */
[C-C-:B------:R-:W-:Y:S01]  /*2f60*/  SHF.L.U64.HI R53, R2.reuse, 0x7, R3.reuse ;  /* 0x0000000702357819 */ /* 0x140fe20000010203 */
[----:B------:R-:W-:Y:S01]  /*2f70*/  USHF.R.S32.HI UR9, URZ, 0x3, UR9 ;  /* 0x000000033f097899 */ /* 0x000fe20008011409 */
[----:B------:R-:W-:Y:S01]  /*2f80*/  SHF.L.U64.HI R51, R2, 0x6, R3 ;  /* 0x0000000602337819 */ /* 0x000fe20000010203 */
[----:B------:R-:W-:Y:S01]  /*2f90*/  IMAD.SHL.U32 R48, R14, 0x8, RZ ;  /* 0x000000080e307824 */ /* 0x000fe200078e00ff */
[----:B------:R-:W-:Y:S01]  /*2fa0*/  SHF.L.U32 R42, R12, 0x3, RZ ;  /* 0x000000030c2a7819 */ /* 0x000fe200000006ff */
[----:B------:R-:W-:Y:S01]  /*2fb0*/  IMAD.SHL.U32 R36, R14, 0x2, RZ ;  /* 0x000000020e247824 */ /* 0x000fe200078e00ff */
[----:B------:R-:W-:Y:S01]  /*2fc0*/  SHF.L.U32 R34, R12, 0x1, RZ ;  /* 0x000000010c227819 */ /* 0x000fe200000006ff */
[----:B------:R-:W-:Y:S01]  /*2fd0*/  ULDC.64 UR14, c[0x0][0x240] ;  /* 0x00009000000e7ab9 */ /* 0x000fe20000000a00 */
[----:B------:R-:W-:-:S02]  /*2fe0*/  SHF.L.U32 R50, R14, 0x2, RZ ;  /* 0x000000020e327819 */ /* 0x000fc400000006ff */
[----:B------:R-:W-:-:S07]  /*2ff0*/  IADD3 R32, R17, R7, RZ ;  /* 0x0000000711207210 */ /* 0x000fce0007ffe0ff */
.L_x_1480:
[----:B0-----:R-:W-:Y:S05]  /*3000*/  @!P0 BRA `(.L_x_1477) ;  /* 0x0000000000048947 */ /* 0x001fea0003800000 */
[----:B------:R-:W-:Y:S01]  /*3010*/  BPT.TRAP 0x1 ;  /* 0x000000040000795c */ /* 0x000fe20000300000 */
.L_x_1477:
[----:B------:R-:W-:Y:S01]  /*3020*/  ULEA UR12, UR6, UR7, 0x3 ;  /* 0x00000007060c7291 */ /* 0x000fe2000f8e183f */
[----:B------:R-:W-:-:S05]  /*3030*/  IMAD.U32 R3, RZ, RZ, UR11 ;  /* 0x0000000bff037e24 */ /* 0x000fca000f8e00ff */
[----:B------:R-:W-:-:S04]  /*3040*/  SHF.L.U32 R3, R3, 0x1f, RZ ;  /* 0x0000001f03037819 */ /* 0x000fc800000006ff */
[----:B------:R-:W1:Y:S02]  /*3050*/  SYNCS.PHASECHK.TRANS64.TRYWAIT P1, [UR12+0x38038], R3 ;  /* 0x03803803ff0075a7 */ /* 0x000e64000802014c */
[----:B-1----:R-:W-:Y:S05]  /*3060*/  @!P1 BRA `(.L_x_1478) ;  /* 0x0000023400989947 */ /* 0x002fea0003800000 */
.L_x_2040:
[----:B-1----:R-:W2:Y:S04]  /*3070*/  LDG.E R3, desc[UR36][R24.64] ;  /* 0x0000002418037981 */ /* 0x002ea8000c1e1900 */
[----:B------:R-:W3:Y:S04]  /*3080*/  LDG.E R31, desc[UR36][R24.64+0x80] ;  /* 0x00008024181f7981 */ /* 0x000ee8000c1e1900 */
[----:B------:R-:W4:Y:S04]  /*3090*/  LDG.E R33, desc[UR36][R24.64+0x100] ;  /* 0x0001002418217981 */ /* 0x000f28000c1e1900 */
[----:B------:R-:W5:Y:S01]  /*30a0*/  LDG.E R35, desc[UR36][R24.64+0x180] ;  /* 0x0001802418237981 */ /* 0x000f62000c1e1900 */
[----:B------:R-:W1:Y:S01]  /*30b0*/  S2UR UR10, SR_SWINHI ;  /* 0x00000000000a79c3 */ /* 0x000e620000002f00 */
[----:B------:R-:W-:Y:S01]  /*30c0*/  USHF.L.U32 UR4, UR6, 0xd, URZ ;  /* 0x0000000d06047899 */ /* 0x000fe2000800063f */
[----:B------:R-:W-:Y:S01]  /*30d0*/  MOV R11, R30 ;  /* 0x0000001e000b7202 */ /* 0x000fe20000000f00 */
[----:B0-----:R-:W-:-:S04]  /*30e0*/  IMAD R21, R5, 0xc0, RZ ;  /* 0x000000c005157824 */ /* 0x001fc800078e02ff */
[----:B------:R-:W-:Y:S02]  /*30f0*/  IADD3 R8, P1, R0, UR4, RZ ;  /* 0x0000000400087c10 */ /* 0x000fe4000ff3e0ff */
[----:B------:R-:W-:-:S04]  /*3100*/  MOV R10, UR4 ;  /* 0x00000004000a7c02 */ /* 0x000fc80008000f00 */
[----:B------:R-:W-:Y:S01]  /*3110*/  LEA.HI.X.SX32 R9, R10, R15, 0x1, P1 ;  /* 0x0000000f0a097211 */ /* 0x000fe200008f0eff */
[----:B------:R-:W-:-:S04]  /*3120*/  IMAD.MOV.U32 R10, RZ, RZ, R49 ;  /* 0x000000ffff0a7224 */ /* 0x000fc800078e0031 */
[----:B------:R-:W-:-:S04]  /*3130*/  IMAD.WIDE.U32 R12, R4, 0xc0, R10 ;  /* 0x000000c0040c7825 */ /* 0x000fc800078e000a */
[----:B------:R-:W-:Y:S01]  /*3140*/  IMAD.IADD R21, R13, 0x1, R21 ;  /* 0x000000010d157824 */ /* 0x000fe200078e0215 */
[----:B------:R-:W-:Y:S01]  /*3150*/  MOV R20, R12 ;  /* 0x0000000c00147202 */ /* 0x000fe20000000f00 */
[----:B------:R-:W-:Y:S01]  /*3160*/  UMOV UR4, UR7 ;  /* 0x0000000700047c82 */ /* 0x000fe20008000000 */
[----:B-1----:R-:W-:Y:S01]  /*3170*/  UMOV UR5, UR10 ;  /* 0x0000000a00057c82 */ /* 0x002fe20008000000 */
[----:B------:R-:W-:-:S04]  /*3180*/  LEA R39, P1, R8, UR4, 0x1 ;  /* 0x0000000408277c11 */ /* 0x000fc8000f8208ff */
[----:B------:R-:W-:Y:S02]  /*3190*/  LEA.HI.X R9, R8, UR5, R9, 0x1, P1 ;  /* 0x0000000508097c11 */ /* 0x000fe400088f0c09 */
[C---:B------:R-:W-:Y:S02]  /*31a0*/  LOP3.LUT R8, R39.reuse, 0x380, RZ, 0xc0, !PT ;  /* 0x0000038027087812 */ /* 0x040fe400078ec0ff */
[----:B------:R-:W-:Y:S02]  /*31b0*/  LOP3.LUT P1, RZ, R40, 0x10, RZ, 0xc0, !PT ;  /* 0x0000001028ff7812 */ /* 0x000fe4000782c0ff */
[----:B------:R-:W-:Y:S02]  /*31c0*/  SHF.R.U64 R8, R8, 0x3, RZ ;  /* 0x0000000308087819 */ /* 0x000fe400000012ff */
[C---:B------:R-:W-:Y:S02]  /*31d0*/  IADD3 R14, P6, R39.reuse, 0x1000, RZ ;  /* 0x00001000270e7810 */ /* 0x040fe40007fde0ff */
[----:B------:R-:W-:-:S02]  /*31e0*/  IADD3 R27, P5, R39, 0x2000, RZ ;  /* 0x00002000271b7810 */ /* 0x000fc40007fbe0ff */
[----:B------:R-:W-:Y:S02]  /*31f0*/  IADD3 R19, P4, R39, 0x3000, RZ ;  /* 0x0000300027137810 */ /* 0x000fe40007f9e0ff */
[----:B------:R-:W-:Y:S02]  /*3200*/  LOP3.LUT R8, R8, R39, RZ, 0x3c, !PT ;  /* 0x0000002708087212 */ /* 0x000fe400078e3cff */
[----:B------:R-:W-:Y:S02]  /*3210*/  LOP3.LUT R13, R14, 0x380, RZ, 0xc0, !PT ;  /* 0x000003800e0d7812 */ /* 0x000fe400078ec0ff */
[----:B------:R-:W-:Y:S02]  /*3220*/  LOP3.LUT R16, R27, 0x380, RZ, 0xc0, !PT ;  /* 0x000003801b107812 */ /* 0x000fe400078ec0ff */
[----:B------:R-:W-:Y:S02]  /*3230*/  LOP3.LUT R18, R19, 0x380, RZ, 0xc0, !PT ;  /* 0x0000038013127812 */ /* 0x000fe400078ec0ff */
[----:B------:R-:W-:-:S02]  /*3240*/  MOV R17, R8 ;  /* 0x0000000800117202 */ /* 0x000fc40000000f00 */
[----:B------:R-:W-:Y:S02]  /*3250*/  SHF.R.U64 R13, R13, 0x3, RZ ;  /* 0x000000030d0d7819 */ /* 0x000fe400000012ff */
[----:B------:R-:W-:Y:S01]  /*3260*/  SHF.R.U64 R16, R16, 0x3, RZ ;  /* 0x0000000310107819 */ /* 0x000fe200000012ff */
[----:B------:R-:W-:Y:S01]  /*3270*/  @!PT LDS RZ, [RZ] ;  /* 0x00000000fffff984 */ /* 0x000fe20000000800 */
[----:B------:R-:W-:Y:S01]  /*3280*/  @!PT LDS RZ, [RZ] ;  /* 0x00000000fffff984 */ /* 0x000fe20000000800 */
[----:B------:R-:W-:Y:S01]  /*3290*/  @!PT LDS RZ, [RZ] ;  /* 0x00000000fffff984 */ /* 0x000fe20000000800 */
[----:B------:R0:W-:Y:S01]  /*32a0*/  LDGSTS.E.LTC128B.128 [R17], desc[UR36][R10.64], P1 ;  /* 0x000000000a117fae */ /* 0x0001e20008921d64 */
[----:B------:R-:W-:Y:S02]  /*32b0*/  SHF.R.U64 R18, R18, 0x3, RZ ;  /* 0x0000000312127819 */ /* 0x000fe400000012ff */
[----:B------:R-:W-:Y:S02]  /*32c0*/  LOP3.LUT R12, R13, R14, RZ, 0x3c, !PT ;  /* 0x0000000e0d0c7212 */ /* 0x000fe400078e3cff */
[----:B------:R-:W-:Y:S02]  /*32d0*/  LOP3.LUT R16, R16, R27, RZ, 0x3c, !PT ;  /* 0x0000001b10107212 */ /* 0x000fe400078e3cff */
[----:B------:R-:W-:-:S02]  /*32e0*/  LOP3.LUT R18, R18, R19, RZ, 0x3c, !PT ;  /* 0x0000001312127212 */ /* 0x000fc400078e3cff */
[----:B------:R-:W-:Y:S02]  /*32f0*/  IADD3.X R13, RZ, R9, RZ, P6, !PT ;  /* 0x00000009ff0d7210 */ /* 0x000fe400037fe4ff */
[C---:B------:R-:W-:Y:S01]  /*3300*/  IADD3 R27, P2, R39.reuse, 0x1d000, RZ ;  /* 0x0001d000271b7810 */ /* 0x040fe20007f5e0ff */
[----:B0-----:R-:W-:Y:S01]  /*3310*/  IMAD.X R17, RZ, RZ, R9, P5 ;  /* 0x000000ffff117224 */ /* 0x001fe200028e0609 */
[C---:B------:R-:W-:Y:S02]  /*3320*/  IADD3 R29, P1, R39.reuse, 0x1e000, RZ ;  /* 0x0001e000271d7810 */ /* 0x040fe40007f3e0ff */
[C---:B------:R-:W-:Y:S02]  /*3330*/  IADD3 R19, P6, R39.reuse, 0x1f000, RZ ;  /* 0x0001f00027137810 */ /* 0x040fe40007fde0ff */
[----:B------:R-:W-:Y:S02]  /*3340*/  IADD3 R37, P3, R39, 0x1c000, RZ ;  /* 0x0001c00027257810 */ /* 0x000fe40007f7e0ff */
        /* <DEDUP_REMOVED lines=8> */
[----:B------:R-:W-:Y:S01]  /*33d0*/  LOP3.LUT R26, R26, R27, RZ, 0x3c, !PT ;  /* 0x0000001b1a1a7212 */ /* 0x000fe200078e3cff */
[----:B------:R-:W-:Y:S01]  /*33e0*/  IMAD.X R27, RZ, RZ, R9, P2 ;  /* 0x000000ffff1b7224 */ /* 0x000fe200010e0609 */
[----:B------:R-:W-:Y:S02]  /*33f0*/  LOP3.LUT R28, R28, R29, RZ, 0x3c, !PT ;  /* 0x0000001d1c1c7212 */ /* 0x000fe400078e3cff */
[----:B------:R-:W-:Y:S02]  /*3400*/  LOP3.LUT R8, R8, R19, RZ, 0x3c, !PT ;  /* 0x0000001308087212 */ /* 0x000fe400078e3cff */
[-C--:B------:R-:W-:Y:S02]  /*3410*/  IADD3.X R19, RZ, R9.reuse, RZ, P4, !PT ;  /* 0x00000009ff137210 */ /* 0x080fe400027fe4ff */
[----:B------:R-:W-:-:S02]  /*3420*/  IADD3.X R11, RZ, R9, RZ, P3, !PT ;  /* 0x00000009ff0b7210 */ /* 0x000fc40001ffe4ff */
[----:B------:R-:W-:Y:S02]  /*3430*/  IADD3.X R29, RZ, R9, RZ, P1, !PT ;  /* 0x00000009ff1d7210 */ /* 0x000fe40000ffe4ff */
[----:B------:R-:W-:Y:S02]  /*3440*/  MOV R39, R16 ;  /* 0x0000001000277202 */ /* 0x000fe40000000f00 */
[----:B------:R-:W-:Y:S02]  /*3450*/  IADD3.X R9, RZ, R9, RZ, P6, !PT ;  /* 0x00000009ff097210 */ /* 0x000fe400037fe4ff */
[----:B------:R-:W-:Y:S02]  /*3460*/  LEA.HI R16, P4, R23, R6, RZ, 0x1d ;  /* 0x0000000617107211 */ /* 0x000fe4000789e8ff */
[----:B------:R-:W-:Y:S02]  /*3470*/  LOP3.LUT R10, R14, R37, RZ, 0x3c, !PT ;  /* 0x000000250e0a7212 */ /* 0x000fe400078e3cff */
[----:B------:R-:W-:-:S02]  /*3480*/  LOP3.LUT P5, RZ, R42, 0x10, RZ, 0xc0, !PT ;  /* 0x000000102aff7812 */ /* 0x000fc400078ac0ff */
[----:B------:R-:W-:Y:S02]  /*3490*/  MOV R37, R12 ;  /* 0x0000000c00257202 */ /* 0x000fe40000000f00 */
[----:B------:R-:W-:Y:S02]  /*34a0*/  MOV R47, R8 ;  /* 0x00000008002f7202 */ /* 0x000fe40000000f00 */
[----:B------:R-:W-:Y:S02]  /*34b0*/  LOP3.LUT P6, RZ, R44, 0x10, RZ, 0xc0, !PT ;  /* 0x000000102cff7812 */ /* 0x000fe400078cc0ff */
[----:B------:R-:W-:Y:S02]  /*34c0*/  LEA R8, P2, R2, R49, 0x6 ;  /* 0x0000003102087211 */ /* 0x000fe400078430ff */
[----:B------:R-:W-:Y:S02]  /*34d0*/  IADD3.X R17, RZ, R32, RZ, P4, !PT ;  /* 0x00000020ff117210 */ /* 0x000fe400027fe4ff */
[----:B------:R-:W-:Y:S01]  /*34e0*/  MOV R43, R10 ;  /* 0x0000000a002b7202 */ /* 0x000fe20000000f00 */
[----:B------:R-:W-:Y:S01]  /*34f0*/  IMAD.X R9, R30, 0x1, R51, P2 ;  /* 0x000000011e097824 */ /* 0x000fe200010e0633 */
[----:B------:R-:W-:-:S02]  /*3500*/  MOV R41, R18 ;  /* 0x0000001200297202 */ /* 0x000fc40000000f00 */
[----:B------:R-:W-:Y:S02]  /*3510*/  LEA R10, P3, R2, R49, 0x7 ;  /* 0x00000031020a7211 */ /* 0x000fe400078638ff */
[----:B------:R-:W-:Y:S01]  /*3520*/  LOP3.LUT P1, RZ, R34, 0x10, RZ, 0xc0, !PT ;  /* 0x0000001022ff7812 */ /* 0x000fe2000782c0ff */
[----:B------:R0:W-:Y:S01]  /*3530*/  LDGSTS.E.LTC128B.128 [R37], desc[UR36][R8.64], P5 ;  /* 0x0000000008257fae */ /* 0x0001e2000a921d64 */
[----:B------:R-:W-:Y:S02]  /*3540*/  IADD3.X R11, R30, R53, RZ, P3, !PT ;  /* 0x000000351e0b7210 */ /* 0x000fe40001ffe4ff */
[----:B------:R-:W-:Y:S02]  /*3550*/  MOV R45, R26 ;  /* 0x0000001a002d7202 */ /* 0x000fe40000000f00 */
[----:B------:R-:W-:Y:S01]  /*3560*/  LOP3.LUT P4, RZ, R46, 0x10, RZ, 0xc0, !PT ;  /* 0x000000102eff7812 */ /* 0x000fe2000788c0ff */
[----:B------:R1:W-:Y:S01]  /*3570*/  LDGSTS.E.LTC128B.128 [R39], desc[UR36][R10.64], P6 ;  /* 0x000000000a277fae */ /* 0x0003e2000b121d64 */
[----:B------:R-:W-:-:S02]  /*3580*/  LOP3.LUT P3, RZ, R48, 0x10, RZ, 0xc0, !PT ;  /* 0x0000001030ff7812 */ /* 0x000fc4000786c0ff */
[----:B------:R-:W-:-:S03]  /*3590*/  MOV R29, R28 ;  /* 0x0000001c001d7202 */ /* 0x000fc60000000f00 */
[----:B------:R0:W-:Y:S01]  /*35a0*/  LDGSTS.E.LTC128B.128 [R41], desc[UR36][R20.64], P1 ;  /* 0x0000000014297fae */ /* 0x0001e20008921d64 */
[----:B------:R-:W-:Y:S02]  /*35b0*/  LOP3.LUT P1, RZ, R36, 0x10, RZ, 0xc0, !PT ;  /* 0x0000001024ff7812 */ /* 0x000fe4000782c0ff */
[----:B--2---:R-:W-:Y:S01]  /*35c0*/  SHF.R.S32.HI R12, RZ, 0x1f, R3 ;  /* 0x0000001fff0c7819 */ /* 0x004fe20000011403 */
[----:B------:R-:W-:Y:S02]  /*35d0*/  IMAD R13, R3, UR9, RZ ;  /* 0x00000009030d7c24 */ /* 0x000fe4000f8e02ff */
[----:B---3--:R-:W-:Y:S02]  /*35e0*/  IMAD R14, R31, UR9, RZ ;  /* 0x000000091f0e7c24 */ /* 0x008fe4000f8e02ff */
[----:B------:R-:W-:Y:S02]  /*35f0*/  IMAD R19, R12, UR8, R13 ;  /* 0x000000080c137c24 */ /* 0x000fe4000f8e020d */
[----:B------:R-:W-:Y:S01]  /*3600*/  IMAD.WIDE.U32 R12, R3, UR8, R16 ;  /* 0x00000008030c7c25 */ /* 0x000fe2000f8e0010 */
[----:B------:R-:W-:-:S03]  /*3610*/  SHF.R.S32.HI R3, RZ, 0x1f, R31 ;  /* 0x0000001fff037819 */ /* 0x000fc6000001141f */
[----:B------:R-:W-:Y:S01]  /*3620*/  IMAD.IADD R19, R13, 0x1, R19 ;  /* 0x000000010d137824 */ /* 0x000fe200078e0213 */
[----:B----4-:R-:W-:Y:S01]  /*3630*/  SHF.R.S32.HI R13, RZ, 0x1f, R33 ;  /* 0x0000001fff0d7819 */ /* 0x010fe20000011421 */
[----:B------:R-:W-:Y:S01]  /*3640*/  IMAD R26, R33, UR9, RZ ;  /* 0x00000009211a7c24 */ /* 0x000fe2000f8e02ff */
[C---:B------:R-:W-:Y:S01]  /*3650*/  LEA R18, P2, R12.reuse, UR14, 0x4 ;  /* 0x0000000e0c127c11 */ /* 0x040fe2000f8420ff */
[----:B0-----:R-:W-:Y:S01]  /*3660*/  IMAD R37, R3, UR8, R14 ;  /* 0x0000000803257c24 */ /* 0x001fe2000f8e020e */
[----:B-----5:R-:W-:Y:S01]  /*3670*/  SHF.R.S32.HI R3, RZ, 0x1f, R35 ;  /* 0x0000001fff037819 */ /* 0x020fe20000011423 */
[----:B-1----:R-:W-:Y:S01]  /*3680*/  IMAD R10, R35, UR9, RZ ;  /* 0x00000009230a7c24 */ /* 0x002fe2000f8e02ff */
[----:B------:R-:W-:Y:S01]  /*3690*/  LEA.HI.X R19, R12, UR15, R19, 0x4, P2 ;  /* 0x0000000f0c137c11 */ /* 0x000fe200090f2413 */
[----:B------:R-:W-:Y:S01]  /*36a0*/  IMAD.WIDE.U32 R8, R31, UR8, R16 ;  /* 0x000000081f087c25 */ /* 0x000fe2000f8e0010 */
[----:B------:R-:W-:-:S03]  /*36b0*/  LOP3.LUT P2, RZ, R50, 0x10, RZ, 0xc0, !PT ;  /* 0x0000001032ff7812 */ /* 0x000fc6000784c0ff */
[----:B------:R-:W-:Y:S01]  /*36c0*/  IMAD R55, R13, UR8, R26 ;  /* 0x000000080d377c24 */ /* 0x000fe2000f8e021a */
[----:B------:R0:W-:Y:S01]  /*36d0*/  LDGSTS.E.LTC128B.128 [R43], desc[UR36][R18.64], P4 ;  /* 0x00000000122b7fae */ /* 0x0001e2000a121d64 */
[----:B------:R-:W-:-:S04]  /*36e0*/  IMAD.WIDE.U32 R12, R33, UR8, R16 ;  /* 0x00000008210c7c25 */ /* 0x000fc8000f8e0010 */
[----:B------:R-:W-:Y:S01]  /*36f0*/  IMAD.WIDE.U32 R26, R35, UR8, R16 ;  /* 0x00000008231a7c25 */ /* 0x000fe2000f8e0010 */
[----:B------:R-:W-:-:S03]  /*3700*/  LEA R16, P5, R12, UR14, 0x4 ;  /* 0x0000000e0c107c11 */ /* 0x000fc6000f8a20ff */
[----:B------:R-:W-:Y:S01]  /*3710*/  IMAD R17, R3, UR8, R10 ;  /* 0x0000000803117c24 */ /* 0x000fe2000f8e020a */
[C---:B------:R-:W-:Y:S02]  /*3720*/  LEA R10, P6, R8.reuse, UR14, 0x4 ;  /* 0x0000000e080a7c11 */ /* 0x040fe4000f8c20ff */
[----:B------:R-:W-:Y:S02]  /*3730*/  IADD3 R3, R9, R37, RZ ;  /* 0x0000002509037210 */ /* 0x000fe40007ffe0ff */
[----:B------:R-:W-:Y:S02]  /*3740*/  IADD3 R9, R13, R55, RZ ;  /* 0x000000370d097210 */ /* 0x000fe40007ffe0ff */
[----:B------:R-:W-:Y:S01]  /*3750*/  LEA.HI.X R11, R8, UR15, R3, 0x4, P6 ;  /* 0x0000000f080b7c11 */ /* 0x000fe2000b0f2403 */
[----:B------:R-:W-:Y:S01]  /*3760*/  IMAD.IADD R3, R27, 0x1, R17 ;  /* 0x000000011b037824 */ /* 0x000fe200078e0211 */
[----:B------:R-:W-:Y:S02]  /*3770*/  LEA R8, P6, R26, UR14, 0x4 ;  /* 0x0000000e1a087c11 */ /* 0x000fe4000f8c20ff */
[----:B------:R-:W-:Y:S01]  /*3780*/  LEA.HI.X R17, R12, UR15, R9, 0x4, P5 ;  /* 0x0000000f0c117c11 */ /* 0x000fe2000a8f2409 */
[----:B------:R0:W-:Y:S01]  /*3790*/  LDGSTS.E.LTC128B.128 [R45], desc[UR36][R10.64], P3 ;  /* 0x000000000a2d7fae */ /* 0x0001e20009921d64 */
[----:B------:R-:W-:-:S03]  /*37a0*/  LEA.HI.X R9, R26, UR15, R3, 0x4, P6 ;  /* 0x0000000f1a097c11 */ /* 0x000fc6000b0f2403 */
        /* <DEDUP_REMOVED lines=8> */
.L_x_1479:
[----:B------:R-:W-:Y:S01]  /*3830*/  IADD3 R38, R38, -0x1, RZ ;  /* 0xffffffff26267810 */ /* 0x000fe20007ffe0ff */
[----:B------:R-:W-:Y:S01]  /*3840*/  UIADD3 UR6, UR6, 0x1, URZ ;  /* 0x0000000106067890 */ /* 0x000fe2000fffe03f */
[----:B------:R-:W-:Y:S01]  /*3850*/  IADD3 R49, P2, R49, 0x80, RZ ;  /* 0x0000008031317810 */ /* 0x000fe20007f5e0ff */
[----:B------:R-:W-:Y:S01]  /*3860*/  SYNCS.ARRIVE.TRANS64.A1T0 RZ, [UR12+0x38000], RZ ;  /* 0x038000ffffff79a7 */ /* 0x000fe2000810000c */
[----:B------:R-:W-:Y:S01]  /*3870*/  ISETP.GT.AND P1, PT, R38, 0x2, PT ;  /* 0x000000022600780c */ /* 0x000fe20003f24270 */
[----:B------:R-:W-:Y:S01]  /*3880*/  UISETP.NE.AND UP0, UPT, UR6, 0x7, UPT ;  /* 0x000000070600788c */ /* 0x000fe2000bf05270 */
[----:B------:R-:W-:Y:S01]  /*3890*/  IADD3 R23, R23, 0x40, RZ ;  /* 0x0000004017177810 */ /* 0x000fe20007ffe0ff */
[----:B------:R-:W-:Y:S02]  /*38a0*/  IMAD.X R30, RZ, RZ, R30, P2 ;  /* 0x000000ffff1e7224 */ /* 0x000fe400010e061e */
[----:B------:R-:W-:Y:S02]  /*38b0*/  USEL UR4, URZ, 0x1, UP0 ;  /* 0x000000013f047887 */ /* 0x000fe40008000000 */
[----:B------:R-:W-:-:S02]  /*38c0*/  USEL UR6, UR6, URZ, UP0 ;  /* 0x0000003f06067287 */ /* 0x000fc40008000000 */
[----:B------:R-:W-:-:S04]  /*38d0*/  ULOP3.LUT UR11, UR11, UR4, URZ, 0x3c, !UPT ;  /* 0x000000040b0b7292 */ /* 0x000fc8000f8e3c3f */
[----:B------:R-:W-:Y:S08]  /*38e0*/  @P1 BRA `(.L_x_1480) ;  /* 0xfffffff400c41947 */ /* 0x000ff0000383ffff */
.L_x_1476:
[----:B------:R-:W-:Y:S02]  /*38f0*/  ISETP.GE.U32.AND P1, PT, R22, 0x7, PT ;  /* 0x000000071600780c */ /* 0x000fe40003f26070 */
[----:B------:R-:W-:-:S11]  /*3900*/  MOV R0, 0x1 ;  /* 0x0000000100007802 */ /* 0x000fd60000000f00 */
[----:B------:R-:W-:Y:S05]  /*3910*/  @!P1 BRA `(.L_x_1481) ;  /* 0x00000000001c9947 */ /* 0x000fea0003800000 */
[----:B------:R-:W-:-:S05]  /*3920*/  IMAD.WIDE.U32 R2, R22, 0x24924925, RZ ;  /* 0x2492492516027825 */ /* 0x000fca00078e00ff */
[----:B------:R-:W-:-:S04]  /*3930*/  IADD3 R2, R22, -R3, RZ ;  /* 0x8000000316027210 */ /* 0x000fc80007ffe0ff */
[----:B------:R-:W-:-:S04]  /*3940*/  LEA.HI R2, R2, R3, RZ, 0x1f ;  /* 0x0000000302027211 */ /* 0x000fc800078ff8ff */
[----:B------:R-:W-:-:S04]  /*3950*/  SHF.R.U32.HI R2, RZ, 0x2, R2 ;  /* 0x00000002ff027819 */ /* 0x000fc80000011602 */
[----:B------:R-:W-:-:S04]  /*3960*/  LOP3.LUT R2, R2, 0x1, RZ, 0xc0, !PT ;  /* 0x0000000102027812 */ /* 0x000fc800078ec0ff */
[----:B------:R-:W-:-:S04]  /*3970*/  ISETP.NE.U32.AND P1, PT, R2, 0x1, PT ;  /* 0x000000010200780c */ /* 0x000fc80003f25070 */
[----:B------:R-:W-:-:S09]  /*3980*/  SEL R0, RZ, 0x1, !P1 ;  /* 0x00000001ff007807 */ /* 0x000fd20004800000 */
.L_x_1481:
[----:B------:R-:W-:Y:S05]  /*3990*/  @!P0 BRA `(.L_x_1482) ;  /* 0x0000000000048947 */ /* 0x000fea0003800000 */
[----:B------:R-:W-:Y:S01]  /*39a0*/  BPT.TRAP 0x1 ;  /* 0x000000040000795c */ /* 0x000fe20000300000 */
.L_x_1482:
        /* <DEDUP_REMOVED lines=9> */
.L_x_2041:
[----:B------:R-:W-:Y:S05]  /*3a40*/  @!P0 BRA `(.L_x_1484) ;  /* 0x0000000000048947 */ /* 0x000fea0003800000 */
[----:B------:R-:W-:Y:S01]  /*3a50*/  BPT.TRAP 0x1 ;  /* 0x000000040000795c */ /* 0x000fe20000300000 */
.L_x_1484:
[----:B------:R-:W-:-:S04]  /*3a60*/  IADD3 R22, R22, 0x1, RZ ;  /* 0x0000000116167810 */ /* 0x000fc80007ffe0ff */
        /* <DEDUP_REMOVED lines=8> */
.L_x_2042:
[----:B------:R-:W-:Y:S05]  /*3af0*/  @!P0 BRA `(.L_x_1486) ;  /* 0x0000000000048947 */ /* 0x000fea0003800000 */
[----:B------:R-:W-:Y:S01]  /*3b00*/  BPT.TRAP 0x1 ;  /* 0x000000040000795c */ /* 0x000fe20000300000 */
.L_x_1486:
        /* <DEDUP_REMOVED lines=9> */
.L_x_2043:
[----:B------:R-:W-:Y:S05]  /*3ba0*/  @!P0 BRA `(.L_x_1488) ;  /* 0x0000000000048947 */ /* 0x000fea0003800000 */
[----:B------:R-:W-:Y:S01]  /*3bb0*/  BPT.TRAP 0x1 ;  /* 0x000000040000795c */ /* 0x000fe20000300000 */
.L_x_1488:
        /* <DEDUP_REMOVED lines=9> */
.L_x_2044:
[----:B------:R-:W-:Y:S05]  /*3c50*/  @!P0 BRA `(.L_x_1490) ;  /* 0x0000000000048947 */ /* 0x000fea0003800000 */
[----:B------:R-:W-:Y:S01]  /*3c60*/  BPT.TRAP 0x1 ;  /* 0x000000040000795c */ /* 0x000fe20000300000 */
.L_x_1490:
        /* <DEDUP_REMOVED lines=9> */
.L_x_2045:
[----:B------:R-:W-:Y:S05]  /*3d00*/  @!P0 BRA `(.L_x_1492) ;  /* 0x0000000000048947 */ /* 0x000fea0003800000 */
[----:B------:R-:W-:Y:S01]  /*3d10*/  BPT.TRAP 0x1 ;  /* 0x000000040000795c */ /* 0x000fe20000300000 */
.L_x_1492:
        /* <DEDUP_REMOVED lines=9> */
.L_x_2046:
[----:B------:R-:W-:Y:S05]  /*3db0*/  @!P0 BRA `(.L_x_1494) ;  /* 0x0000000000048947 */ /* 0x000fea0003800000 */
[----:B------:R-:W-:Y:S01]  /*3dc0*/  BPT.TRAP 0x1 ;  /* 0x000000040000795c */ /* 0x000fe20000300000 */
.L_x_1494:
[----:B------:R-:W-:-:S05]  /*3dd0*/  VIADD R22, R22, 0x1 ;  /* 0x0000000116167836 */ /* 0x000fca0000000000 */
[----:B------:R-:W-:-:S04]  /*3de0*/  ISETP.NE.AND P0, PT, R22, 0x7, PT ;  /* 0x000000071600780c */ /* 0x000fc80003f05270 */
[----:B--2---:R-:W-:Y:S02]  /*3df0*/  SEL R0, RZ, 0x1, P0 ;  /* 0x00000001ff007807 */ /* 0x004fe40000000000 */
[----:B------:R-:W-:Y:S02]  /*3e00*/  SEL R22, R22, RZ, P0 ;  /* 0x000000ff16167207 */ /* 0x000fe40000000000 */
[----:B------:R-:W-:Y:S02]  /*3e10*/  LOP3.LUT R0, R5, R0, RZ, 0x3c, !PT ;  /* 0x0000000005007212 */ /* 0x000fe400078e3cff */
[----:B------:R-:W-:Y:S02]  /*3e20*/  LEA R22, R22, UR7, 0x3 ;  /* 0x0000000716167c11 */ /* 0x000fe4000f8e18ff */
[----:B------:R-:W-:-:S07]  /*3e30*/  SHF.L.U32 R3, R0, 0x1f, RZ ;  /* 0x0000001f00037819 */ /* 0x000fce00000006ff */
.L_x_1495:
[----:B--2---:R2:W3:Y:S02]  /*3e40*/  SYNCS.PHASECHK.TRANS64.TRYWAIT P0, [R22+URZ+0x38038], R3 ;  /* 0x03803803160075a7 */ /* 0x0044e4000800017f */
[----:B---3--:R-:W-:Y:S05]  /*3e50*/  @!P0 NANOSLEEP.SYNCS 0x989680 ;  /* 0x009896800000895d */ /* 0x008fea0003900000 */
[----:B------:R-:W3:Y:S02]  /*3e60*/  @!P0 SYNCS.PHASECHK.TRANS64 P0, [R22+URZ+0x38038], R3 ;  /* 0x03803803160085a7 */ /* 0x000ee4000800007f */
[----:B---3--:R-:W-:Y:S05]  /*3e70*/  @P0 EXIT ;  /* 0x000000000000094d */ /* 0x008fea0003800000 */
[----:B------:R-:W-:Y:S05]  /*3e80*/  BRA `(.L_x_1495) ;  /* 0xfffffffc00ec7947 */ /* 0x000fea000383ffff */
.L_x_1466:
[----:B------:R-:W-:-:S13]  /*3e90*/  ISETP.GT.AND P0, PT, R13, RZ, PT ;  /* 0x000000ff0d00720c */ /* 0x000fda0003f04270 */
[----:B------:R-:W-:Y:S05]  /*3ea0*/  @P0 BRA `(.L_x_1496) ;  /* 0x0000000000400947 */ /* 0x000fea0003800000 */
[----:B------:R-:W-:Y:S01]  /*3eb0*/  MOV R0, 0x118 ;  /* 0x0000011800007802 */ /* 0x000fe20000000f00 */
[----:B------:R-:W-:Y:S01]  /*3ec0*/  ULDC.64 UR4, c[0x4][0xe8] ;  /* 0x01003a0000047ab9 */ /* 0x000fe20000000a00 */
[----:B------:R-:W-:Y:S01]  /*3ed0*/  ULDC.64 UR6, c[0x4][0x48] ;  /* 0x0100120000067ab9 */ /* 0x000fe20000000a00 */
[----:B------:R-:W-:Y:S01]  /*3ee0*/  MOV R4, UR4 ;  /* 0x0000000400047c02 */ /* 0x000fe20008000f00 */
[----:B------:R0:W1:Y:S01]  /*3ef0*/  LDC.64 R2, c[0x4][R0] ;  /* 0x0100000000027b82 */ /* 0x0000620000000a00 */
[----:B------:R-:W-:Y:S01]  /*3f00*/  MOV R5, UR5 ;  /* 0x0000000500057c02 */ /* 0x000fe20008000f00 */
[----:B------:R-:W-:Y:S01]  /*3f10*/  ULDC.64 UR4, c[0x4][0xf0] ;  /* 0x01003c0000047ab9 */ /* 0x000fe20000000a00 */
[----:B------:R-:W-:Y:S01]  /*3f20*/  MOV R10, UR6 ;  /* 0x00000006000a7c02 */ /* 0x000fe20008000f00 */
[----:B------:R-:W-:Y:S01]  /*3f30*/  IMAD.U32 R6, RZ, RZ, UR4 ;  /* 0x00000004ff067e24 */ /* 0x000fe2000f8e00ff */
[----:B------:R-:W-:Y:S01]  /*3f40*/  MOV R7, UR5 ;  /* 0x0000000500077c02 */ /* 0x000fe20008000f00 */
[----:B------:R-:W-:Y:S01]  /*3f50*/  IMAD.U32 R11, RZ, RZ, UR7 ;  /* 0x00000007ff0b7e24 */ /* 0x000fe2000f8e00ff */
[----:B------:R-:W-:Y:S01]  /*3f60*/  MOV R8, 0x195 ;  /* 0x0000019500087802 */ /* 0x000fe20000000f00 */
[----:B------:R-:W-:Y:S01]  /*3f70*/  IMAD.MOV.U32 R13, RZ, RZ, RZ ;  /* 0x000000ffff0d7224 */ /* 0x000fe200078e00ff */
[----:B0-----:R-:W-:-:S07]  /*3f80*/  MOV R12, 0x1 ;  /* 0x00000001000c7802 */ /* 0x001fce0000000f00 */
[----:B------:R-:W-:-:S07]  /*3f90*/  LEPC R20, `(.L_x_1496) ;  /* 0x000000001014794e */ /* 0x000fce0000000000 */
[----:B-1----:R-:W-:Y:S05]  /*3fa0*/  CALL.ABS.NOINC R2 ;  /* 0x0000000002007343 */ /* 0x002fea0003c00000 */
.L_x_1496:
[----:B------:R-:W-:-:S04]  /*3fb0*/  LOP3.LUT R0, R24, 0x1, RZ, 0xfc, !PT ;  /* 0x0000000118007812 */ /* 0x000fc800078efcff */
[----:B------:R-:W-:-:S13]  /*3fc0*/  ISETP.NE.AND P0, PT, R0, 0x3, PT ;  /* 0x000000030000780c */ /* 0x000fda0003f05270 */
[----:B------:R-:W-:Y:S05]  /*3fd0*/  @!P0 BRA `(.L_x_1497) ;  /* 0x0000000000048947 */ /* 0x000fea0003800000 */
[----:B------:R-:W-:Y:S01]  /*3fe0*/  BPT.TRAP 0x1 ;  /* 0x000000040000795c */ /* 0x000fe20000300000 */
.L_x_1497:
[----:B------:R-:W0:Y:S01]  /*3ff0*/  S2R R7, SR_CgaCtaId ;  /* 0x0000000000077919 */ /* 0x000e220000008800 */
[----:B------:R-:W-:Y:S02]  /*4000*/  MOV R2, 0x400 ;  /* 0x0000040000027802 */ /* 0x000fe40000000f00 */
[----:B------:R-:W-:Y:S02]  /*4010*/  SHF.L.U32 R0, RZ, 0x1f, RZ ;  /* 0x0000001fff007819 */ /* 0x000fe400000006ff */
[----:B0-----:R-:W-:-:S04]  /*4020*/  LEA R9, R7, R2, 0x18 ;  /* 0x0000000207097211 */ /* 0x001fc800078ec0ff */
[----:B------:R0:W1:Y:S01]  /*4030*/  SYNCS.PHASECHK.TRANS64.TRYWAIT P1, [R9+URZ+0x38000], R0 ;  /* 0x03800000090075a7 */ /* 0x000062000802017f */
[----:B------:R-:W-:Y:S05]  /*4040*/  @!P0 BRA `(.L_x_1498) ;  /* 0x0000000000048947 */ /* 0x000fea0003800000 */
[----:B------:R-:W-:Y:S01]  /*4050*/  BPT.TRAP 0x1 ;  /* 0x000000040000795c */ /* 0x000fe20000300000 */
.L_x_1498:
[----:B-1----:R-:W-:Y:S05]  /*4060*/  @P1 BRA `(.L_x_1499) ;  /* 0x0000000000081947 */ /* 0x002fea0003800000 */
[----:B------:R-:W1:Y:S02]  /*4070*/  SYNCS.PHASECHK.TRANS64.TRYWAIT P1, [R9+URZ+0x38000], R0 ;  /* 0x03800000090075a7 */ /* 0x000e64000802017f */
[----:B-1----:R-:W-:Y:S05]  /*4080*/  @!P1 BRA `(.L_x_1500) ;  /* 0x0000022800209947 */ /* 0x002fea0003800000 */
.L_x_1499:
[----:B------:R-:W-:Y:S05]  /*4090*/  WARPSYNC.ALL ;  /* 0x0000000000007948 */ /* 0x000fea0003800000 */
[C---:B------:R-:W-:Y:S01]  /*40a0*/  R2UR UR5, R9.reuse ;  /* 0x00000000090572ca */ /* 0x040fe200000e0000 */
[----:B------:R-:W-:Y:S01]  /*40b0*/  WARPGROUP.ARRIVE ;  /* 0x00000000000079c5 */ /* 0x000fe20000000000 */
[----:B------:R-:W-:Y:S01]  /*40c0*/  R2UR UR4, R9 ;  /* 0x00000000090472ca */ /* 0x000fe200000e0000 */
[----:B------:R-:W-:Y:S01]  /*40d0*/  UMOV UR7, 0x40000040 ;  /* 0x4000004000077882 */ /* 0x000fe20000000000 */
[----:B------:R-:W-:Y:S01]  /*40e0*/  UMOV UR9, 0x40000040 ;  /* 0x4000004000097882 */ /* 0x000fe20000000000 */
[----:B------:R-:W-:Y:S01]  /*40f0*/  UMOV UR11, UR7 ;  /* 0x00000007000b7c82 */ /* 0x000fe20008000000 */
[----:B------:R-:W-:-:S04]  /*4100*/  VIMNMX R3, R22, 0x1, PT ;  /* 0x0000000116037848 */ /* 0x000fc80003fe0100 */
[----:B------:R-:W-:-:S03]  /*4110*/  IADD3 R3, R22, -R3, RZ ;  /* 0x8000000316037210 */ /* 0x000fc60007ffe0ff */
[----:B------:R-:W-:Y:S01]  /*4120*/  UIADD3 UR5, UR5, 0x1c000, URZ ;  /* 0x0001c00005057890 */ /* 0x000fe2000fffe03f */
[----:B------:R-:W-:Y:S01]  /*4130*/  ISETP.GE.AND P1, PT, R3, 0x1, PT ;  /* 0x000000010300780c */ /* 0x000fe20003f26270 */
[----:B------:R-:W-:Y:S02]  /*4140*/  USHF.R.U32.HI UR4, URZ, 0x4, UR4 ;  /* 0x000000043f047899 */ /* 0x000fe40008011604 */
[----:B------:R-:W-:Y:S02]  /*4150*/  USHF.R.U32.HI UR5, URZ, 0x4, UR5 ;  /* 0x000000043f057899 */ /* 0x000fe40008011605 */
[----:B------:R-:W-:Y:S02]  /*4160*/  ULOP3.LUT UR4, UR4, 0x3fff, URZ, 0xc0, !UPT ;  /* 0x00003fff04047892 */ /* 0x000fe4000f8ec03f */
[----:B------:R-:W-:Y:S02]  /*4170*/  ULOP3.LUT UR5, UR5, 0x3fff, URZ, 0xc0, !UPT ;  /* 0x00003fff05057892 */ /* 0x000fe4000f8ec03f */
[----:B------:R-:W-:-:S02]  /*4180*/  ULOP3.LUT UR4, UR4, 0x10000, URZ, 0xfc, !UPT ;  /* 0x0001000004047892 */ /* 0x000fc4000f8efc3f */
        /* <DEDUP_REMOVED lines=46> */
[----:B------:R-:W-:Y:S01]  /*4470*/  MOV R6, RZ ;  /* 0x000000ff00067202 */ /* 0x000fe20000000f00 */
[----:B01----:R-:W-:Y:S01]  /*4480*/  IMAD.MOV.U32 R0, RZ, RZ, RZ ;  /* 0x000000ffff007224 */ /* 0x003fe200078e00ff */
[----:B------:R-:W-:-:S06]  /*4490*/  UMOV UR5, 0x1 ;  /* 0x0000000100057882 */ /* 0x000fcc0000000000 */
.L_x_1507:
[----:B--2---:R-:W-:Y:S05]  /*44a0*/  @!P0 BRA `(.L_x_1502) ;  /* 0x0000000000048947 */ /* 0x004fea0003800000 */
[----:B------:R-:W-:Y:S01]  /*44b0*/  BPT.TRAP 0x1 ;  /* 0x000000040000795c */ /* 0x000fe20000300000 */
.L_x_1502:
[----:B------:R-:W-:Y:S02]  /*44c0*/  MOV R4, UR5 ;  /* 0x0000000500047c02 */ /* 0x000fe40008000f00 */
[----:B------:R-:W-:Y:S02]  /*44d0*/  SHF.L.U32 R2, R6, 0x1f, RZ ;  /* 0x0000001f06027819 */ /* 0x000fe400000006ff */
[----:B------:R-:W-:-:S04]  /*44e0*/  LEA R5, R4, R9, 0x3 ;  /* 0x0000000904057211 */ /* 0x000fc800078e18ff */
[----:B------:R0:W1:Y:S01]  /*44f0*/  SYNCS.PHASECHK.TRANS64.TRYWAIT P1, [R5+URZ+0x38000], R2 ;  /* 0x03800002050075a7 */ /* 0x000062000802017f */
[----:B------:R-:W-:Y:S05]  /*4500*/  @!P0 BRA `(.L_x_1503) ;  /* 0x0000000000048947 */ /* 0x000fea0003800000 */
[----:B------:R-:W-:Y:S01]  /*4510*/  BPT.TRAP 0x1 ;  /* 0x000000040000795c */ /* 0x000fe20000300000 */
.L_x_1503:
[----:B-1----:R-:W-:Y:S05]  /*4520*/  @P1 BRA `(.L_x_1504) ;  /* 0x0000000000081947 */ /* 0x002fea0003800000 */
[----:B------:R-:W1:Y:S02]  /*4530*/  SYNCS.PHASECHK.TRANS64.TRYWAIT P1, [R5+URZ+0x38000], R2 ;  /* 0x03800002050075a7 */ /* 0x000e64000802017f */
[----:B-1----:R-:W-:Y:S05]  /*4540*/  @!P1 BRA `(.L_x_1505) ;  /* 0x0000022400049947 */ /* 0x002fea0003800000 */
.L_x_1504:
        /* <DEDUP_REMOVED lines=52> */
.L_x_1506:
[----:B------:R-:W-:Y:S01]  /*4890*/  UIADD3 UR5, UR5, 0x1, URZ ;  /* 0x0000000105057890 */ /* 0x000fe2000fffe03f */
[C---:B01----:R-:W-:Y:S01]  /*48a0*/  IMAD R2, R0.reuse, 0x8, R9 ;  /* 0x0000000800027824 */ /* 0x043fe200078e0209 */
[C---:B------:R-:W-:Y:S01]  /*48b0*/  ISETP.GT.AND P2, PT, R3.reuse, 0x1, PT ;  /* 0x000000010300780c */ /* 0x040fe20003f44270 */
[----:B------:R-:W-:Y:S01]  /*48c0*/  VIADD R3, R3, 0xffffffff ;  /* 0xffffffff03037836 */ /* 0x000fe20000000000 */
[----:B------:R-:W-:Y:S01]  /*48d0*/  UISETP.NE.AND UP0, UPT, UR5, 0x7, UPT ;  /* 0x000000070500788c */ /* 0x000fe2000bf05270 */
[----:B------:R-:W-:Y:S02]  /*48e0*/  IADD3 R0, R0, 0x1, RZ ;  /* 0x0000000100007810 */ /* 0x000fe40007ffe0ff */
[----:B------:R-:W-:Y:S01]  /*48f0*/  IADD3 R2, R2, 0x38038, RZ ;  /* 0x0003803802027810 */ /* 0x000fe20007ffe0ff */
        /* <DEDUP_REMOVED lines=8> */
.L_x_1501:
[----:B01----:R-:W0:Y:S02]  /*4980*/  LDC R0, c[0x0][0x21c] ;  /* 0x00008700ff007b82 */ /* 0x003e240000000800 */
[----:B0-----:R-:W-:-:S13]  /*4990*/  ISETP.GE.AND P1, PT, R0, 0x1, PT ;  /* 0x000000010000780c */ /* 0x001fda0003f26270 */
[----:B------:R-:W-:Y:S05]  /*49a0*/  @!P1 BRA `(.L_x_1508) ;  /* 0x0000000000449947 */ /* 0x000fea0003800000 */
[----:B------:R-:W-:Y:S05]  /*49b0*/  @!P0 BRA `(.L_x_1509) ;  /* 0x0000000000048947 */ /* 0x000fea0003800000 */
[----:B------:R-:W-:Y:S01]  /*49c0*/  BPT.TRAP 0x1 ;  /* 0x000000040000795c */ /* 0x000fe20000300000 */
.L_x_1509:
[----:B------:R-:W-:-:S04]  /*49d0*/  IADD3 R0, R0, 0x3f, RZ ;  /* 0x0000003f00007810 */ /* 0x000fc80007ffe0ff */
[----:B------:R-:W-:-:S04]  /*49e0*/  SHF.R.S32.HI R3, RZ, 0x1f, R0 ;  /* 0x0000001fff037819 */ /* 0x000fc80000011400 */
[----:B------:R-:W-:-:S04]  /*49f0*/  LEA.HI R3, R3, R0, RZ, 0x6 ;  /* 0x0000000003037211 */ /* 0x000fc800078f30ff */
[----:B------:R-:W-:-:S04]  /*4a00*/  SHF.R.S32.HI R3, RZ, 0x6, R3 ;  /* 0x00000006ff037819 */ /* 0x000fc80000011403 */
[----:B------:R-:W-:-:S04]  /*4a10*/  VIMNMX R0, R3, 0x1, PT ;  /* 0x0000000103007848 */ /* 0x000fc80003fe0100 */
[----:B------:R-:W-:-:S05]  /*4a20*/  IADD3 R5, R3, -R0, RZ ;  /* 0x8000000003057210 */ /* 0x000fca0007ffe0ff */
[----:B--2---:R-:W-:-:S04]  /*4a30*/  IMAD.WIDE.U32 R2, R5, 0x24924925, RZ ;  /* 0x2492492505027825 */ /* 0x004fc800078e00ff */
[----:B------:R-:W-:-:S05]  /*4a40*/  IMAD.IADD R2, R5, 0x1, -R3 ;  /* 0x0000000105027824 */ /* 0x000fca00078e0a03 */
[----:B------:R-:W-:-:S04]  /*4a50*/  LEA.HI R2, R2, R3, RZ, 0x1f ;  /* 0x0000000302027211 */ /* 0x000fc800078ff8ff */
[----:B------:R-:W-:-:S05]  /*4a60*/  SHF.R.U32.HI R2, RZ, 0x2, R2 ;  /* 0x00000002ff027819 */ /* 0x000fca0000011602 */
[----:B------:R-:W-:-:S05]  /*4a70*/  IMAD R2, R2, -0x7, R5 ;  /* 0xfffffff902027824 */ /* 0x000fca00078e0205 */
[----:B------:R-:W-:-:S04]  /*4a80*/  LEA R2, R2, R9, 0x3 ;  /* 0x0000000902027211 */ /* 0x000fc800078e18ff */
[----:B------:R-:W-:-:S04]  /*4a90*/  IADD3 R2, R2, 0x38038, RZ ;  /* 0x0003803802027810 */ /* 0x000fc80007ffe0ff */
[----:B------:R-:W-:-:S04]  /*4aa0*/  PRMT R2, R7, 0x654, R2 ;  /* 0x0000065407027816 */ /* 0x000fc80000000002 */
[----:B------:R0:W-:Y:S03]  /*4ab0*/  SYNCS.ARRIVE.TRANS64.RED.A1T0 RZ, [R2+URZ], RZ ;  /* 0x000000ff02ff79a7 */ /* 0x0001e6000810043f */
.L_x_1508:
[----:B------:R-:W1:Y:S01]  /*4ac0*/  S2R R4, SR_CTAID.X ;  /* 0x0000000000047919 */ /* 0x000e620000002500 */
[----:B------:R-:W1:Y:S01]  /*4ad0*/  LDC R5, c[0x0][0x214] ;  /* 0x00008500ff057b82 */ /* 0x000e620000000800 */
[----:B------:R-:W-:Y:S01]  /*4ae0*/  ULDC.64 UR4, c[0x0][0x278] ;  /* 0x00009e0000047ab9 */ /* 0x000fe20000000a00 */
[----:B------:R-:W3:Y:S01]  /*4af0*/  S2R R7, SR_CTAID.Y ;  /* 0x0000000000077919 */ /* 0x000ee20000002600 */
[----:B------:R-:W-:-:S05]  /*4b00*/  ISETP.NE.U32.AND P0, PT, RZ, UR4, PT ;  /* 0x00000004ff007c0c */ /* 0x000fca000bf05070 */
[----:B------:R-:W3:Y:S01]  /*4b10*/  LDC R0, c[0x0][0x218] ;  /* 0x00008600ff007b82 */ /* 0x000ee20000000800 */
[----:B------:R-:W-:Y:S01]  /*4b20*/  ISETP.NE.AND.EX P0, PT, RZ, UR5, PT, P0 ;  /* 0x00000005ff007c0c */ /* 0x000fe2000bf05300 */
[----:B-1----:R-:W-:Y:S02]  /*4b30*/  IMAD R5, R4, -0x80, R5 ;  /* 0xffffff8004057824 */ /* 0x002fe400078e0205 */
[----:B---3--:R-:W-:-:S10]  /*4b40*/  IMAD R9, R7, -0x80, R0 ;  /* 0xffffff8007097824 */ /* 0x008fd400078e0200 */
[----:B------:R-:W-:Y:S05]  /*4b50*/  @!P0 BRA `(.L_x_1510) ;  /* 0x00000000001c8947 */ /* 0x000fea0003800000 */
[----:B0-2---:R-:W0:Y:S02]  /*4b60*/  LDC.64 R2, c[0x0][0x278] ;  /* 0x00009e00ff027b82 */ /* 0x005e240000000a00 */
[----:B0-----:R-:W2:Y:S02]  /*4b70*/  LDG.E.64 R2, desc[UR36][R2.64] ;  /* 0x0000002402027981 */ /* 0x001ea4000c1e1b00 */
[----:B--2---:R-:W-:-:S04]  /*4b80*/  ISETP.NE.U32.AND P0, PT, R2, RZ, PT ;  /* 0x000000ff0200720c */ /* 0x004fc80003f05070 */
[----:B------:R-:W-:-:S13]  /*4b90*/  ISETP.NE.AND.EX P0, PT, R3, RZ, PT, P0 ;  /* 0x000000ff0300720c */ /* 0x000fda0003f05300 */
[----:B------:R-:W-:Y:S05]  /*4ba0*/  @!P0 BRA `(.L_x_1510) ;  /* 0x0000000000088947 */ /* 0x000fea0003800000 */
[----:B------:R3:W5:Y:S01]  /*4bb0*/  LD.E R18, desc[UR36][R2.64] ;  /* 0x0000002402127980 */ /* 0x000762000c101900 */
[----:B------:R-:W-:Y:S05]  /*4bc0*/  BRA `(.L_x_1511) ;  /* 0x0000000000187947 */ /* 0x000fea0003800000 */
.L_x_1510:
[----:B------:R-:W-:Y:S02]  /*4bd0*/  ULDC.64 UR4, c[0x0][0x268] ;  /* 0x00009a0000047ab9 */ /* 0x000fe40000000a00 */
[----:B------:R-:W-:-:S04]  /*4be0*/  ISETP.NE.U32.AND P0, PT, RZ, UR4, PT ;  /* 0x00000004ff007c0c */ /* 0x000fc8000bf05070 */
[----:B------:R-:W-:-:S13]  /*4bf0*/  ISETP.NE.AND.EX P0, PT, RZ, UR5, PT, P0 ;  /* 0x00000005ff007c0c */ /* 0x000fda000bf05300 */
[----:B------:R-:W-:Y:S05]  /*4c00*/  @!P0 BRA `(.L_x_1511) ;  /* 0x0000000000088947 */ /* 0x000fea0003800000 */
[----:B0-2---:R-:W0:Y:S02]  /*4c10*/  LDC.64 R2, c[0x0][0x268] ;  /* 0x00009a00ff027b82 */ /* 0x005e240000000a00 */
[----:B0-----:R1:W5:Y:S02]  /*4c20*/  LDG.E R18, desc[UR36][R2.64] ;  /* 0x0000002402127981 */ /* 0x001364000c1e1900 */
.L_x_1511:
[----:B------:R-:W-:Y:S02]  /*4c30*/  ULDC.64 UR4, c[0x0][0x280] ;  /* 0x0000a00000047ab9 */ /* 0x000fe40000000a00 */
[----:B------:R-:W-:-:S04]  /*4c40*/  ISETP.NE.U32.AND P0, PT, RZ, UR4, PT ;  /* 0x00000004ff007c0c */ /* 0x000fc8000bf05070 */
[----:B------:R-:W-:-:S13]  /*4c50*/  ISETP.NE.AND.EX P0, PT, RZ, UR5, PT, P0 ;  /* 0x00000005ff007c0c */ /* 0x000fda000bf05300 */
[----:B------:R-:W-:Y:S05]  /*4c60*/  @!P0 BRA `(.L_x_1512) ;  /* 0x00000000001c8947 */ /* 0x000fea0003800000 */
[----:B0123--:R-:W0:Y:S02]  /*4c70*/  LDC.64 R2, c[0x0][0x280] ;  /* 0x0000a000ff027b82 */ /* 0x00fe240000000a00 */
[----:B0-----:R-:W2:Y:S02]  /*4c80*/  LDG.E.64 R2, desc[UR36][R2.64] ;  /* 0x0000002402027981 */ /* 0x001ea4000c1e1b00 */
[----:B--2---:R-:W-:-:S04]  /*4c90*/  ISETP.NE.U32.AND P0, PT, R2, RZ, PT ;  /* 0x000000ff0200720c */ /* 0x004fc80003f05070 */
[----:B------:R-:W-:-:S13]  /*4ca0*/  ISETP.NE.AND.EX P0, PT, R3, RZ, PT, P0 ;  /* 0x000000ff0300720c */ /* 0x000fda0003f05300 */
[----:B------:R-:W-:Y:S05]  /*4cb0*/  @!P0 BRA `(.L_x_1512) ;  /* 0x0000000000088947 */ /* 0x000fea0003800000 */
[----:B------:R0:W5:Y:S01]  /*4cc0*/  LD.E R16, desc[UR36][R2.64] ;  /* 0x0000002402107980 */ /* 0x000162000c101900 */
[----:B------:R-:W-:Y:S05]  /*4cd0*/  BRA `(.L_x_1513) ;  /* 0x0000000000187947 */ /* 0x000fea0003800000 */
.L_x_1512:
[----:B------:R-:W-:Y:S02]  /*4ce0*/  ULDC.64 UR4, c[0x0][0x270] ;  /* 0x00009c0000047ab9 */ /* 0x000fe40000000a00 */
[----:B------:R-:W-:-:S04]  /*4cf0*/  ISETP.NE.U32.AND P0, PT, RZ, UR4, PT ;  /* 0x00000004ff007c0c */ /* 0x000fc8000bf05070 */
[----:B------:R-:W-:-:S13]  /*4d00*/  ISETP.NE.AND.EX P0, PT, RZ, UR5, PT, P0 ;  /* 0x00000005ff007c0c */ /* 0x000fda000bf05300 */
[----:B------:R-:W-:Y:S05]  /*4d10*/  @!P0 BRA `(.L_x_1513) ;  /* 0x0000000000088947 */ /* 0x000fea0003800000 */
[----:B0123--:R-:W0:Y:S02]  /*4d20*/  LDC.64 R2, c[0x0][0x270] ;  /* 0x00009c00ff027b82 */ /* 0x00fe240000000a00 */
[----:B0-----:R4:W5:Y:S02]  /*4d30*/  LDG.E R16, desc[UR36][R2.64] ;  /* 0x0000002402107981 */ /* 0x001964000c1e1900 */
.L_x_1513:
[----:B01-34-:R-:W0:Y:S01]  /*4d40*/  S2R R3, SR_TID.X ;  /* 0x0000000000037919 */ /* 0x01be220000002100 */
[----:B-----5:R-:W-:Y:S02]  /*4d50*/  FSETP.NEU.AND P0, PT, R16, RZ, PT ;  /* 0x000000ff1000720b */ /* 0x020fe40003f0d000 */
[----:B0-----:R-:W-:-:S04]  /*4d60*/  SHF.R.S32.HI R0, RZ, 0x1f, R3 ;  /* 0x0000001fff007819 */ /* 0x001fc80000011403 */
[----:B------:R-:W-:-:S04]  /*4d70*/  LEA.HI R0, R0, R3, RZ, 0x7 ;  /* 0x0000000300007211 */ /* 0x000fc800078f38ff */
[----:B------:R-:W-:-:S05]  /*4d80*/  LOP3.LUT R0, R0, 0xffffff80, RZ, 0xc0, !PT ;  /* 0xffffff8000007812 */ /* 0x000fca00078ec0ff */
[----:B------:R-:W-:-:S05]  /*4d90*/  IMAD.IADD R0, R3, 0x1, -R0 ;  /* 0x0000000103007824 */ /* 0x000fca00078e0a00 */
[----:B------:R-:W-:-:S04]  /*4da0*/  SHF.R.S32.HI R11, RZ, 0x1f, R0 ;  /* 0x0000001fff0b7819 */ /* 0x000fc80000011400 */
[----:B------:R-:W-:-:S04]  /*4db0*/  LEA.HI R6, R11, R0, RZ, 0x2 ;  /* 0x000000000b067211 */ /* 0x000fc800078f10ff */
[--C-:B------:R-:W-:Y:S02]  /*4dc0*/  SHF.R.S32.HI R3, RZ, 0x1f, R6.reuse ;  /* 0x0000001fff037819 */ /* 0x100fe40000011406 */
[----:B------:R-:W-:-:S04]  /*4dd0*/  SHF.R.S32.HI R8, RZ, 0x2, R6 ;  /* 0x00000002ff087819 */ /* 0x000fc80000011406 */
[----:B------:R-:W-:Y:S02]  /*4de0*/  LEA.HI R10, R3, R8, RZ, 0x3 ;  /* 0x00000008030a7211 */ /* 0x000fe400078f18ff */
[----:B--2---:R-:W0:Y:S02]  /*4df0*/  LDC.64 R2, c[0x0][0x2c0] ;  /* 0x0000b000ff027b82 */ /* 0x004e240000000a00 */
[----:B------:R-:W-:Y:S02]  /*4e00*/  LOP3.LUT R13, R10, 0xfffffff8, RZ, 0xc0, !PT ;  /* 0xfffffff80a0d7812 */ /* 0x000fe400078ec0ff */
[----:B------:R-:W-:Y:S02]  /*4e10*/  LEA.HI R10, R11, R0, RZ, 0x5 ;  /* 0x000000000b0a7211 */ /* 0x000fe400078f28ff */
[----:B------:R-:W-:Y:S02]  /*4e20*/  LOP3.LUT R11, R6, 0x7ffffffc, RZ, 0xc0, !PT ;  /* 0x7ffffffc060b7812 */ /* 0x000fe400078ec0ff */
[----:B------:R-:W-:-:S02]  /*4e30*/  IADD3 R13, R8, -R13, RZ ;  /* 0x8000000d080d7210 */ /* 0x000fc40007ffe0ff */
[----:B------:R-:W-:Y:S02]  /*4e40*/  SHF.R.S32.HI R10, RZ, 0x5, R10 ;  /* 0x00000005ff0a7819 */ /* 0x000fe4000001140a */
[----:B------:R-:W-:Y:S02]  /*4e50*/  IADD3 R0, R0, -R11, RZ ;  /* 0x8000000b00007210 */ /* 0x000fe40007ffe0ff */
[----:B------:R-:W-:Y:S01]  /*4e60*/  LEA R4, R4, R10, 0x3 ;  /* 0x0000000a04047211 */ /* 0x000fe200078e18ff */
[----:B------:R-:W-:Y:S01]  /*4e70*/  IMAD R8, R10, 0x10, R13 ;  /* 0x000000100a087824 */ /* 0x000fe200078e020d */
[----:B------:R-:W-:Y:S02]  /*4e80*/  SHF.L.U32 R0, R0, 0x1, RZ ;  /* 0x0000000100007819 */ /* 0x000fe400000006ff */
[----:B------:R-:W-:Y:S02]  /*4e90*/  LEA R4, R4, R13, 0x4 ;  /* 0x0000000d04047211 */ /* 0x000fe400078e20ff */
[----:B------:R-:W-:Y:S01]  /*4ea0*/  ISETP.GE.AND P2, PT, R8, R5, PT ;  /* 0x000000050800720c */ /* 0x000fe20003f46270 */
[----:B------:R-:W-:-:S03]  /*4eb0*/  IMAD R11, R7, 0x80, R0 ;  /* 0x00000080070b7824 */ /* 0x000fc600078e0200 */
[----:B------:R-:W-:Y:S01]  /*4ec0*/  ISETP.GE.OR P4, PT, R0, R9, P2 ;  /* 0x000000090000720c */ /* 0x000fe20001786670 */
[----:B0-----:R-:W-:Y:S01]  /*4ed0*/  IMAD.WIDE R2, R11, 0x4, R2 ;  /* 0x000000040b027825 */ /* 0x001fe200078e0202 */
[----:B------:R-:W-:Y:S11]  /*4ee0*/  @!P0 BRA `(.L_x_1514) ;  /* 0x0000015000908947 */ /* 0x000ff60003800000 */
[----:B------:R-:W0:Y:S01]  /*4ef0*/  LDC.64 R6, c[0x0][0x2b8] ;  /* 0x0000ae00ff067b82 */ /* 0x000e220000000a00 */
[C---:B------:R-:W-:Y:S01]  /*4f00*/  IADD3 R10, R8.reuse, 0x8, RZ ;  /* 0x00000008080a7810 */ /* 0x040fe20007ffe0ff */
[C---:B------:R-:W-:Y:S01]  /*4f10*/  VIADD R14, R8.reuse, 0x40 ;  /* 0x00000040080e7836 */ /* 0x040fe20000000000 */
[----:B------:R-:W-:Y:S01]  /*4f20*/  IADD3 R8, R8, 0x48, RZ ;  /* 0x0000004808087810 */ /* 0x000fe20007ffe0ff */
[----:B------:R-:W-:Y:S01]  /*4f30*/  BSSY B0, `(.L_x_1515) ;  /* 0x0000030000007945 */ /* 0x000fe20003800000 */
[----:B------:R-:W-:Y:S02]  /*4f40*/  IADD3 R12, R0, 0x1, RZ ;  /* 0x00000001000c7810 */ /* 0x000fe40007ffe0ff */
[-C--:B------:R-:W-:Y:S01]  /*4f50*/  ISETP.GE.AND P3, PT, R10, R5.reuse, PT ;  /* 0x000000050a00720c */ /* 0x080fe20003f66270 */
[----:B------:R-:W-:Y:S01]  /*4f60*/  VIADD R10, R0, 0x8 ;  /* 0x00000008000a7836 */ /* 0x000fe20000000000 */
[-C--:B------:R-:W-:Y:S02]  /*4f70*/  ISETP.GE.AND P0, PT, R8, R5.reuse, PT ;  /* 0x000000050800720c */ /* 0x080fe40003f06270 */
[----:B------:R-:W-:-:S02]  /*4f80*/  ISETP.GE.AND P1, PT, R14, R5, PT ;  /* 0x000000050e00720c */ /* 0x000fc40003f26270 */
[-C--:B------:R-:W-:Y:S02]  /*4f90*/  ISETP.GE.OR P5, PT, R12, R9.reuse, P2 ;  /* 0x000000090c00720c */ /* 0x080fe400017a6670 */
[C---:B------:R-:W-:Y:S02]  /*4fa0*/  ISETP.GE.OR P6, PT, R0.reuse, R9, P3 ;  /* 0x000000090000720c */ /* 0x040fe40001fc6670 */
[----:B------:R-:W-:Y:S01]  /*4fb0*/  IADD3 R8, R0, 0x9, RZ ;  /* 0x0000000900087810 */ /* 0x000fe20007ffe0ff */
[----:B0-----:R-:W-:Y:S01]  /*4fc0*/  IMAD.WIDE R6, R11, 0x4, R6 ;  /* 0x000000040b067825 */ /* 0x001fe200078e0206 */
[----:B------:R-:W-:Y:S09]  /*4fd0*/  @P4 BRA `(.L_x_1516) ;  /* 0x0000000000944947 */ /* 0x000ff20003800000 */
[----:B------:R-:W2:Y:S01]  /*4fe0*/  LDG.E R11, desc[UR36][R6.64] ;  /* 0x00000024060b7981 */ /* 0x000ea2000c1e1900 */
[----:B------:R-:W-:Y:S01]  /*4ff0*/  ULDC.64 UR4, c[0x0][0x298] ;  /* 0x0000a60000047ab9 */ /* 0x000fe20000000a00 */
[----:B------:R-:W-:Y:S01]  /*5000*/  SHF.R.S32.HI R5, RZ, 0x1f, R4 ;  /* 0x0000001fff057819 */ /* 0x000fe20000011404 */
[----:B------:R-:W-:-:S04]  /*5010*/  IMAD R14, R17, UR4, RZ ;  /* 0x00000004110e7c24 */ /* 0x000fc8000f8e02ff */
[C---:B------:R-:W-:Y:S02]  /*5020*/  IMAD R21, R19.reuse, UR5, R14 ;  /* 0x0000000513157c24 */ /* 0x040fe4000f8e020e */
[----:B------:R-:W-:Y:S01]  /*5030*/  IMAD.WIDE.U32 R14, R19, UR4, R4 ;  /* 0x00000004130e7c25 */ /* 0x000fe2000f8e0004 */
[----:B------:R-:W-:-:S04]  /*5040*/  ULDC.64 UR4, c[0x0][0x290] ;  /* 0x0000a40000047ab9 */ /* 0x000fc80000000a00 */
[----:B------:R-:W-:Y:S02]  /*5050*/  IADD3 R15, R15, R21, RZ ;  /* 0x000000150f0f7210 */ /* 0x000fe40007ffe0ff */
[----:B--2---:R-:W-:Y:S01]  /*5060*/  SHF.R.S32.HI R13, RZ, 0x1f, R11 ;  /* 0x0000001fff0d7819 */ /* 0x004fe2000001140b */
[----:B------:R-:W-:-:S04]  /*5070*/  IMAD.WIDE.U32 R14, R11, UR4, R14 ;  /* 0x000000040b0e7c25 */ /* 0x000fc8000f8e000e */
[----:B------:R-:W-:-:S04]  /*5080*/  IMAD R20, R13, UR4, RZ ;  /* 0x000000040d147c24 */ /* 0x000fc8000f8e02ff */
[----:B------:R-:W-:Y:S01]  /*5090*/  IMAD R13, R11, UR5, R20 ;  /* 0x000000050b0d7c24 */ /* 0x000fe2000f8e0214 */
[----:B------:R-:W-:Y:S02]  /*50a0*/  ULDC.64 UR4, c[0x0][0x288] ;  /* 0x0000a20000047ab9 */ /* 0x000fe40000000a00 */
[C---:B------:R-:W-:Y:S01]  /*50b0*/  LEA R20, P4, R14.reuse, UR4, 0x1 ;  /* 0x000000040e147c11 */ /* 0x040fe2000f8808ff */
[----:B------:R-:W-:Y:S02]  /*50c0*/  IMAD.IADD R11, R15, 0x1, R13 ;  /* 0x000000010f0b7824 */ /* 0x000fe400078e020d */
[----:B------:R-:W2:Y:S03]  /*50d0*/  LDG.E R13, desc[UR36][R2.64] ;  /* 0x00000024020d7981 */ /* 0x000ea6000c1e1900 */
[----:B------:R-:W-:Y:S01]  /*50e0*/  LEA.HI.X R21, R14, UR5, R11, 0x1, P4 ;  /* 0x000000050e157c11 */ /* 0x000fe2000a0f0c0b */
[----:B------:R-:W-:-:S04]  /*50f0*/  ULDC.64 UR4, c[0x0][0x2b0] ;  /* 0x0000ac0000047ab9 */ /* 0x000fc80000000a00 */
[----:B------:R-:W3:Y:S01]  /*5100*/  LDG.E.U16 R20, desc[UR36][R20.64] ;  /* 0x0000002414147981 */ /* 0x000ee2000c1e1500 */
[----:B------:R-:W-:Y:S02]  /*5110*/  IMAD R22, R17, UR4, RZ ;  /* 0x0000000411167c24 */ /* 0x000fe4000f8e02ff */
[----:B------:R-:W-:-:S04]  /*5120*/  IMAD.WIDE.U32 R14, R19, UR4, R4 ;  /* 0x00000004130e7c25 */ /* 0x000fc8000f8e0004 */
[----:B------:R-:W-:Y:S01]  /*5130*/  IMAD R23, R19, UR5, R22 ;  /* 0x0000000513177c24 */ /* 0x000fe2000f8e0216 */
[----:B------:R-:W-:-:S04]  /*5140*/  ULDC.64 UR4, c[0x0][0x2a8] ;  /* 0x0000aa0000047ab9 */ /* 0x000fc80000000a00 */
[----:B------:R-:W-:Y:S02]  /*5150*/  IADD3 R15, R15, R23, RZ ;  /* 0x000000170f0f7210 */ /* 0x000fe40007ffe0ff */
[----:B--2---:R-:W-:Y:S01]  /*5160*/  SHF.R.S32.HI R11, RZ, 0x1f, R13 ;  /* 0x0000001fff0b7819 */ /* 0x004fe2000001140d */
[----:B------:R-:W-:-:S04]  /*5170*/  IMAD.WIDE.U32 R14, R13, UR4, R14 ;  /* 0x000000040d0e7c25 */ /* 0x000fc8000f8e000e */
[----:B------:R-:W-:Y:S02]  /*5180*/  IMAD R22, R11, UR4, RZ ;  /* 0x000000040b167c24 */ /* 0x000fe4000f8e02ff */
[----:B---3--:R-:W-:Y:S02]  /*5190*/  HADD2.F32 R11, -RZ, R20.H0_H0 ;  /* 0x20000014ff0b7230 */ /* 0x008fe40000004100 */
[----:B------:R-:W-:Y:S01]  /*51a0*/  IMAD R23, R13, UR5, R22 ;  /* 0x000000050d177c24 */ /* 0x000fe2000f8e0216 */
[----:B------:R-:W-:Y:S02]  /*51b0*/  ULDC.64 UR4, c[0x0][0x2a0] ;  /* 0x0000a80000047ab9 */ /* 0x000fe40000000a00 */
[----:B------:R-:W-:Y:S01]  /*51c0*/  FMUL R11, R11, R16 ;  /* 0x000000100b0b7220 */ /* 0x000fe20000400000 */
[----:B------:R-:W-:Y:S02]  /*51d0*/  LEA R20, P4, R14, UR4, 0x1 ;  /* 0x000000040e147c11 */ /* 0x000fe4000f8808ff */
[----:B------:R-:W-:Y:S01]  /*51e0*/  IADD3 R13, R15, R23, RZ ;  /* 0x000000170f0d7210 */ /* 0x000fe20007ffe0ff */
[----:B------:R-:W-:-:S03]  /*51f0*/  FFMA R11, R88, R18, R11 ;  /* 0x00000012580b7223 */ /* 0x000fc6000000000b */
[----:B------:R-:W-:Y:S02]  /*5200*/  LEA.HI.X R21, R14, UR5, R13, 0x1, P4 ;  /* 0x000000050e157c11 */ /* 0x000fe4000a0f0c0d */
[----:B------:R-:W-:-:S05]  /*5210*/  F2FP.F16.F32.PACK_AB R11, RZ, R11 ;  /* 0x0000000bff0b723e */ /* 0x000fca00000000ff */
[----:B------:R0:W-:Y:S02]  /*5220*/  STG.E.U16 desc[UR36][R20.64], R11 ;  /* 0x0000000b14007986 */ /* 0x0001e4000c101524 */
.L_x_1516:
[----:B------:R-:W-:Y:S05]  /*5230*/  BSYNC B0 ;  /* 0x0000000000007941 */ /* 0x000fea0003800000 */
.L_x_1515:
[----:B------:R-:W-:Y:S04]  /*5240*/  BSSY B0, `(.L_x_1517) ;  /* 0x0000028000007945 */ /* 0x000fe80003800000 */
[----:B------:R-:W-:Y:S05]  /*5250*/  @P5 BRA `(.L_x_1518) ;  /* 0x0000000000985947 */ /* 0x000fea0003800000 */
[----:B0-----:R-:W2:Y:S01]  /*5260*/  LDG.E R11, desc[UR36][R6.64+0x4] ;  /* 0x00000424060b7981 */ /* 0x001ea2000c1e1900 */
[----:B------:R-:W-:Y:S01]  /*5270*/  ULDC.64 UR4, c[0x0][0x298] ;  /* 0x0000a60000047ab9 */ /* 0x000fe20000000a00 */
[--C-:B------:R-:W-:Y:S01]  /*5280*/  SHF.R.S32.HI R15, RZ, 0x1f, R4.reuse ;  /* 0x0000001fff0f7819 */ /* 0x100fe20000011404 */
[----:B------:R-:W-:Y:S02]  /*5290*/  IMAD R20, R17, UR4, RZ ;  /* 0x0000000411147c24 */ /* 0x000fe4000f8e02ff */
[----:B------:R-:W-:Y:S02]  /*52a0*/  IMAD.MOV.U32 R14, RZ, RZ, R4 ;  /* 0x000000ffff0e7224 */ /* 0x000fe400078e0004 */
        /* <DEDUP_REMOVED lines=9> */
[C---:B------:R-:W-:Y:S02]  /*5340*/  LEA R22, P4, R20.reuse, UR4, 0x1 ;  /* 0x0000000414167c11 */ /* 0x040fe4000f8808ff */
[----:B------:R-:W-:Y:S02]  /*5350*/  IADD3 R11, R21, R13, RZ ;  /* 0x0000000d150b7210 */ /* 0x000fe40007ffe0ff */
[----:B------:R-:W2:Y:S02]  /*5360*/  LDG.E R13, desc[UR36][R2.64+0x4] ;  /* 0x00000424020d7981 */ /* 0x000ea4000c1e1900 */
[----:B------:R-:W-:Y:S01]  /*5370*/  LEA.HI.X R23, R20, UR5, R11, 0x1, P4 ;  /* 0x0000000514177c11 */ /* 0x000fe2000a0f0c0b */
[----:B------:R-:W-:-:S04]  /*5380*/  ULDC.64 UR4, c[0x0][0x2b0] ;  /* 0x0000ac0000047ab9 */ /* 0x000fc80000000a00 */
[----:B------:R-:W3:Y:S01]  /*5390*/  LDG.E.U16 R22, desc[UR36][R22.64] ;  /* 0x0000002416167981 */ /* 0x000ee2000c1e1500 */
[----:B------:R-:W-:Y:S02]  /*53a0*/  IMAD R20, R17, UR4, RZ ;  /* 0x0000000411147c24 */ /* 0x000fe4000f8e02ff */
[----:B------:R-:W-:-:S04]  /*53b0*/  IMAD.WIDE.U32 R14, R19, UR4, R14 ;  /* 0x00000004130e7c25 */ /* 0x000fc8000f8e000e */
[----:B------:R-:W-:Y:S01]  /*53c0*/  IMAD R21, R19, UR5, R20 ;  /* 0x0000000513157c24 */ /* 0x000fe2000f8e0214 */
[----:B------:R-:W-:-:S03]  /*53d0*/  ULDC.64 UR4, c[0x0][0x2a8] ;  /* 0x0000aa0000047ab9 */ /* 0x000fc60000000a00 */
[----:B------:R-:W-:Y:S01]  /*53e0*/  IMAD.IADD R15, R15, 0x1, R21 ;  /* 0x000000010f0f7824 */ /* 0x000fe200078e0215 */
[----:B--2---:R-:W-:Y:S01]  /*53f0*/  SHF.R.S32.HI R11, RZ, 0x1f, R13 ;  /* 0x0000001fff0b7819 */ /* 0x004fe2000001140d */
[----:B------:R-:W-:-:S04]  /*5400*/  IMAD.WIDE.U32 R14, R13, UR4, R14 ;  /* 0x000000040d0e7c25 */ /* 0x000fc8000f8e000e */
[----:B------:R-:W-:Y:S02]  /*5410*/  IMAD R20, R11, UR4, RZ ;  /* 0x000000040b147c24 */ /* 0x000fe4000f8e02ff */
[----:B---3--:R-:W-:Y:S02]  /*5420*/  HADD2.F32 R11, -RZ, R22.H0_H0 ;  /* 0x20000016ff0b7230 */ /* 0x008fe40000004100 */
[----:B------:R-:W-:Y:S01]  /*5430*/  IMAD R21, R13, UR5, R20 ;  /* 0x000000050d157c24 */ /* 0x000fe2000f8e0214 */
[----:B------:R-:W-:Y:S02]  /*5440*/  ULDC.64 UR4, c[0x0][0x2a0] ;  /* 0x0000a80000047ab9 */ /* 0x000fe40000000a00 */
[----:B------:R-:W-:Y:S02]  /*5450*/  FMUL R20, R11, R16 ;  /* 0x000000100b147220 */ /* 0x000fe40000400000 */
[----:B------:R-:W-:Y:S02]  /*5460*/  IADD3 R11, R15, R21, RZ ;  /* 0x000000150f0b7210 */ /* 0x000fe40007ffe0ff */
[----:B------:R-:W-:Y:S01]  /*5470*/  FFMA R89, R89, R18, R20 ;  /* 0x0000001259597223 */ /* 0x000fe20000000014 */
[----:B------:R-:W-:-:S04]  /*5480*/  LEA R20, P4, R14, UR4, 0x1 ;  /* 0x000000040e147c11 */ /* 0x000fc8000f8808ff */
[----:B------:R-:W-:Y:S02]  /*5490*/  F2FP.F16.F32.PACK_AB R89, RZ, R89 ;  /* 0x00000059ff59723e */ /* 0x000fe400000000ff */
[----:B------:R-:W-:-:S05]  /*54a0*/  LEA.HI.X R21, R14, UR5, R11, 0x1, P4 ;  /* 0x000000050e157c11 */ /* 0x000fca000a0f0c0b */
[----:B------:R1:W-:Y:S02]  /*54b0*/  STG.E.U16 desc[UR36][R20.64], R89 ;  /* 0x0000005914007986 */ /* 0x0003e4000c101524 */
.L_x_1518:
[----:B------:R-:W-:Y:S05]  /*54c0*/  BSYNC B0 ;  /* 0x0000000000007941 */ /* 0x000fea0003800000 */
.L_x_1517:
[----:B------:R-:W-:Y:S04]  /*54d0*/  BSSY B0, `(.L_x_1519) ;  /* 0x0000028000007945 */ /* 0x000fe80003800000 */
[----:B------:R-:W-:Y:S05]  /*54e0*/  @P6 BRA `(.L_x_1520) ;  /* 0x0000000000986947 */ /* 0x000fea0003800000 */
[----:B0-----:R-:W2:Y:S01]  /*54f0*/  LDG.E R11, desc[UR36][R6.64] ;  /* 0x00000024060b7981 */ /* 0x001ea2000c1e1900 */
[----:B------:R-:W-:Y:S01]  /*5500*/  IADD3 R14, R4, 0x8, RZ ;  /* 0x00000008040e7810 */ /* 0x000fe20007ffe0ff */
[----:B------:R-:W-:Y:S02]  /*5510*/  ULDC.64 UR4, c[0x0][0x298] ;  /* 0x0000a60000047ab9 */ /* 0x000fe40000000a00 */
[----:B-1----:R-:W-:Y:S01]  /*5520*/  IMAD R20, R17, UR4, RZ ;  /* 0x0000000411147c24 */ /* 0x002fe2000f8e02ff */
[----:B------:R-:W-:-:S03]  /*5530*/  SHF.R.S32.HI R15, RZ, 0x1f, R14 ;  /* 0x0000001fff0f7819 */ /* 0x000fc6000001140e */
[C---:B------:R-:W-:Y:S02]  /*5540*/  IMAD R23, R19.reuse, UR5, R20 ;  /* 0x0000000513177c24 */ /* 0x040fe4000f8e0214 */
[----:B------:R-:W-:Y:S01]  /*5550*/  IMAD.WIDE.U32 R20, R19, UR4, R14 ;  /* 0x0000000413147c25 */ /* 0x000fe2000f8e000e */
[----:B------:R-:W-:-:S03]  /*5560*/  ULDC.64 UR4, c[0x0][0x290] ;  /* 0x0000a40000047ab9 */ /* 0x000fc60000000a00 */
[----:B------:R-:W-:Y:S01]  /*5570*/  IMAD.IADD R21, R23, 0x1, R21 ;  /* 0x0000000117157824 */ /* 0x000fe200078e0215 */
        /* <DEDUP_REMOVED lines=23> */
[----:B------:R-:W-:Y:S01]  /*56f0*/  IMAD.IADD R13, R15, 0x1, R21 ;  /* 0x000000010f0d7824 */ /* 0x000fe200078e0215 */
[----:B------:R-:W-:Y:S02]  /*5700*/  LEA R20, P4, R14, UR4, 0x1 ;  /* 0x000000040e147c11 */ /* 0x000fe4000f8808ff */
[----:B------:R-:W-:-:S02]  /*5710*/  FFMA R11, R90, R18, R11 ;  /* 0x000000125a0b7223 */ /* 0x000fc4000000000b */
[----:B------:R-:W-:-:S03]  /*5720*/  LEA.HI.X R21, R14, UR5, R13, 0x1, P4 ;  /* 0x000000050e157c11 */ /* 0x000fc6000a0f0c0d */
[----:B------:R-:W-:-:S05]  /*5730*/  F2FP.F16.F32.PACK_AB R11, RZ, R11 ;  /* 0x0000000bff0b723e */ /* 0x000fca00000000ff */
[----:B------:R2:W-:Y:S02]  /*5740*/  STG.E.U16 desc[UR36][R20.64], R11 ;  /* 0x0000000b14007986 */ /* 0x0005e4000c101524 */
.L_x_1520:
[----:B------:R-:W-:Y:S05]  /*5750*/  BSYNC B0 ;  /* 0x0000000000007941 */ /* 0x000fea0003800000 */
.L_x_1519:
[-C--:B------:R-:W-:Y:S01]  /*5760*/  ISETP.GE.OR P6, PT, R12, R9.reuse, P3 ;  /* 0x000000090c00720c */ /* 0x080fe20001fc6670 */
[----:B------:R-:W-:Y:S01]  /*5770*/  BSSY B0, `(.L_x_1521) ;  /* 0x000002b000007945 */ /* 0x000fe20003800000 */
[-C--:B------:R-:W-:Y:S02]  /*5780*/  ISETP.GE.OR P4, PT, R10, R9.reuse, P2 ;  /* 0x000000090a00720c */ /* 0x080fe40001786670 */
[----:B------:R-:W-:Y:S02]  /*5790*/  ISETP.GE.OR P5, PT, R8, R9, P2 ;  /* 0x000000090800720c */ /* 0x000fe400017a6670 */
[----:B------:R-:W-:-:S07]  /*57a0*/  IADD3 R14, R0, 0x10, RZ ;  /* 0x00000010000e7810 */ /* 0x000fce0007ffe0ff */
[----:B------:R-:W-:Y:S05]  /*57b0*/  @P6 BRA `(.L_x_1522) ;  /* 0x0000000000986947 */ /* 0x000fea0003800000 */
[----:B0-2---:R-:W2:Y:S01]  /*57c0*/  LDG.E R11, desc[UR36][R6.64+0x4] ;  /* 0x00000424060b7981 */ /* 0x005ea2000c1e1900 */
[----:B-1----:R-:W-:Y:S01]  /*57d0*/  IADD3 R20, R4, 0x8, RZ ;  /* 0x0000000804147810 */ /* 0x002fe20007ffe0ff */
[----:B------:R-:W-:Y:S02]  /*57e0*/  ULDC.64 UR4, c[0x0][0x298] ;  /* 0x0000a60000047ab9 */ /* 0x000fe40000000a00 */
[----:B------:R-:W-:Y:S01]  /*57f0*/  IMAD R22, R17, UR4, RZ ;  /* 0x0000000411167c24 */ /* 0x000fe2000f8e02ff */
        /* <DEDUP_REMOVED lines=28> */
[----:B------:R-:W-:-:S03]  /*59c0*/  IMAD.IADD R11, R21, 0x1, R15 ;  /* 0x00000001150b7824 */ /* 0x000fc600078e020f */
[----:B------:R-:W-:Y:S01]  /*59d0*/  FFMA R91, R91, R18, R22 ;  /* 0x000000125b5b7223 */ /* 0x000fe20000000016 */
[----:B------:R-:W-:-:S04]  /*59e0*/  LEA R22, P6, R20, UR4, 0x1 ;  /* 0x0000000414167c11 */ /* 0x000fc8000f8c08ff */
[----:B------:R-:W-:Y:S02]  /*59f0*/  F2FP.F16.F32.PACK_AB R91, RZ, R91 ;  /* 0x0000005bff5b723e */ /* 0x000fe400000000ff */
[----:B------:R-:W-:-:S05]  /*5a00*/  LEA.HI.X R23, R20, UR5, R11, 0x1, P6 ;  /* 0x0000000514177c11 */ /* 0x000fca000b0f0c0b */
[----:B------:R3:W-:Y:S02]  /*5a10*/  STG.E.U16 desc[UR36][R22.64], R91 ;  /* 0x0000005b16007986 */ /* 0x0007e4000c101524 */
.L_x_1522:
[----:B------:R-:W-:Y:S05]  /*5a20*/  BSYNC B0 ;  /* 0x0000000000007941 */ /* 0x000fea0003800000 */
.L_x_1521:
[----:B------:R-:W-:Y:S04]  /*5a30*/  BSSY B0, `(.L_x_1523) ;  /* 0x0000028000007945 */ /* 0x000fe80003800000 */
[----:B------:R-:W-:Y:S05]  /*5a40*/  @P4 BRA `(.L_x_1524) ;  /* 0x0000000000984947 */ /* 0x000fea0003800000 */
[----:B0-2---:R-:W2:Y:S01]  /*5a50*/  LDG.E R11, desc[UR36][R6.64+0x20] ;  /* 0x00002024060b7981 */ /* 0x005ea2000c1e1900 */
[----:B------:R-:W-:Y:S01]  /*5a60*/  ULDC.64 UR4, c[0x0][0x298] ;  /* 0x0000a60000047ab9 */ /* 0x000fe20000000a00 */
[----:B-1----:R-:W-:Y:S01]  /*5a70*/  SHF.R.S32.HI R21, RZ, 0x1f, R4 ;  /* 0x0000001fff157819 */ /* 0x002fe20000011404 */
[----:B---3--:R-:W-:Y:S01]  /*5a80*/  IMAD R22, R17, UR4, RZ ;  /* 0x0000000411167c24 */ /* 0x008fe2000f8e02ff */
[----:B------:R-:W-:-:S03]  /*5a90*/  MOV R20, R4 ;  /* 0x0000000400147202 */ /* 0x000fc60000000f00 */
        /* <DEDUP_REMOVED lines=33> */
.L_x_1524:
[----:B------:R-:W-:Y:S05]  /*5cb0*/  BSYNC B0 ;  /* 0x0000000000007941 */ /* 0x000fea0003800000 */
.L_x_1523:
[----:B------:R-:W-:Y:S04]  /*5cc0*/  BSSY B0, `(.L_x_1525) ;  /* 0x0000028000007945 */ /* 0x000fe80003800000 */
[----:B------:R-:W-:Y:S05]  /*5cd0*/  @P5 BRA `(.L_x_1526) ;  /* 0x0000000000985947 */ /* 0x000fea0003800000 */
[----:B0-2-4-:R-:W2:Y:S01]  /*5ce0*/  LDG.E R11, desc[UR36][R6.64+0x24] ;  /* 0x00002424060b7981 */ /* 0x015ea2000c1e1900 */
[----:B------:R-:W-:Y:S01]  /*5cf0*/  ULDC.64 UR4, c[0x0][0x298] ;  /* 0x0000a60000047ab9 */ /* 0x000fe20000000a00 */
[--C-:B-1----:R-:W-:Y:S01]  /*5d00*/  SHF.R.S32.HI R21, RZ, 0x1f, R4.reuse ;  /* 0x0000001fff157819 */ /* 0x102fe20000011404 */
[----:B---3--:R-:W-:Y:S02]  /*5d10*/  IMAD R22, R17, UR4, RZ ;  /* 0x0000000411167c24 */ /* 0x008fe4000f8e02ff */
        /* <DEDUP_REMOVED lines=34> */
.L_x_1526:
[----:B------:R-:W-:Y:S05]  /*5f40*/  BSYNC B0 ;  /* 0x0000000000007941 */ /* 0x000fea0003800000 */
.L_x_1525:
[-C--:B------:R-:W-:Y:S01]  /*5f50*/  ISETP.GE.OR P6, PT, R10, R9.reuse, P3 ;  /* 0x000000090a00720c */ /* 0x080fe20001fc6670 */
[----:B------:R-:W-:Y:S01]  /*5f60*/  BSSY B0, `(.L_x_1527) ;  /* 0x000002b000007945 */ /* 0x000fe20003800000 */
[-C--:B------:R-:W-:Y:S02]  /*5f70*/  ISETP.GE.OR P4, PT, R14, R9.reuse, P2 ;  /* 0x000000090e00720c */ /* 0x080fe40001786670 */
[----:B------:R-:W-:Y:S02]  /*5f80*/  ISETP.GE.OR P5, PT, R8, R9, P3 ;  /* 0x000000090800720c */ /* 0x000fe40001fa6670 */
[----:B012---:R-:W-:-:S07]  /*5f90*/  IADD3 R20, R0, 0x11, RZ ;  /* 0x0000001100147810 */ /* 0x007fce0007ffe0ff */
[----:B------:R-:W-:Y:S05]  /*5fa0*/  @P6 BRA `(.L_x_1528) ;  /* 0x0000000000986947 */ /* 0x000fea0003800000 */
[----:B----4-:R-:W2:Y:S01]  /*5fb0*/  LDG.E R11, desc[UR36][R6.64+0x20] ;  /* 0x00002024060b7981 */ /* 0x010ea2000c1e1900 */
[----:B---3--:R-:W-:Y:S01]  /*5fc0*/  VIADD R22, R4, 0x8 ;  /* 0x0000000804167836 */ /* 0x008fe20000000000 */
[----:B------:R-:W-:Y:S02]  /*5fd0*/  ULDC.64 UR4, c[0x0][0x298] ;  /* 0x0000a60000047ab9 */ /* 0x000fe40000000a00 */
[----:B------:R-:W-:Y:S02]  /*5fe0*/  IMAD R88, R17, UR4, RZ ;  /* 0x0000000411587c24 */ /* 0x000fe4000f8e02ff */
[----:B------:R-:W-:Y:S02]  /*5ff0*/  SHF.R.S32.HI R23, RZ, 0x1f, R22 ;  /* 0x0000001fff177819 */ /* 0x000fe40000011416 */
        /* <DEDUP_REMOVED lines=33> */
.L_x_1528:
[----:B------:R-:W-:Y:S05]  /*6210*/  BSYNC B0 ;  /* 0x0000000000007941 */ /* 0x000fea0003800000 */
.L_x_1527:
[----:B------:R-:W-:Y:S04]  /*6220*/  BSSY B0, `(.L_x_1529) ;  /* 0x0000028000007945 */ /* 0x000fe80003800000 */
[----:B------:R-:W-:Y:S05]  /*6230*/  @P5 BRA `(.L_x_1530) ;  /* 0x0000000000985947 */ /* 0x000fea0003800000 */
[----:B0---4-:R-:W2:Y:S01]  /*6240*/  LDG.E R11, desc[UR36][R6.64+0x24] ;  /* 0x00002424060b7981 */ /* 0x011ea2000c1e1900 */
[----:B---3--:R-:W-:Y:S01]  /*6250*/  IADD3 R22, R4, 0x8, RZ ;  /* 0x0000000804167810 */ /* 0x008fe20007ffe0ff */
        /* <DEDUP_REMOVED lines=36> */
.L_x_1530:
[----:B------:R-:W-:Y:S05]  /*64a0*/  BSYNC B0 ;  /* 0x0000000000007941 */ /* 0x000fea0003800000 */
.L_x_1529:
[----:B------:R-:W-:Y:S04]  /*64b0*/  BSSY B0, `(.L_x_1531) ;  /* 0x0000028000007945 */ /* 0x000fe80003800000 */
[----:B------:R-:W-:Y:S05]  /*64c0*/  @P4 BRA `(.L_x_1532) ;  /* 0x0000000000984947 */ /* 0x000fea0003800000 */
[----:B0---4-:R-:W2:Y:S01]  /*64d0*/  LDG.E R11, desc[UR36][R6.64+0x40] ;  /* 0x00004024060b7981 */ /* 0x011ea2000c1e1900 */
[----:B------:R-:W-:Y:S01]  /*64e0*/  ULDC.64 UR4, c[0x0][0x298] ;  /* 0x0000a60000047ab9 */ /* 0x000fe20000000a00 */
[----:B---3--:R-:W-:Y:S01]  /*64f0*/  SHF.R.S32.HI R23, RZ, 0x1f, R4 ;  /* 0x0000001fff177819 */ /* 0x008fe20000011404 */
[----:B-1----:R-:W-:Y:S01]  /*6500*/  IMAD R88, R17, UR4, RZ ;  /* 0x0000000411587c24 */ /* 0x002fe2000f8e02ff */
        /* <DEDUP_REMOVED lines=34> */
.L_x_1532:
[----:B------:R-:W-:Y:S05]  /*6730*/  BSYNC B0 ;  /* 0x0000000000007941 */ /* 0x000fea0003800000 */
.L_x_1531:
[-C--:B------:R-:W-:Y:S01]  /*6740*/  ISETP.GE.OR P6, PT, R20, R9.reuse, P2 ;  /* 0x000000091400720c */ /* 0x080fe200017c6670 */
[----:B------:R-:W-:Y:S01]  /*6750*/  BSSY B0, `(.L_x_1533) ;  /* 0x000002c000007945 */ /* 0x000fe20003800000 */
[-C--:B------:R-:W-:Y:S01]  /*6760*/  ISETP.GE.OR P4, PT, R14, R9.reuse, P3 ;  /* 0x000000090e00720c */ /* 0x080fe20001f86670 */
[----:B---34-:R-:W-:Y:S01]  /*6770*/  VIADD R22, R0, 0x18 ;  /* 0x0000001800167836 */ /* 0x018fe20000000000 */
[----:B------:R-:W-:Y:S02]  /*6780*/  ISETP.GE.OR P5, PT, R20, R9, P3 ;  /* 0x000000091400720c */ /* 0x000fe40001fa6670 */
[----:B012---:R-:W-:-:S07]  /*6790*/  IADD3 R88, R0, 0x19, RZ ;  /* 0x0000001900587810 */ /* 0x007fce0007ffe0ff */
[----:B------:R-:W-:Y:S05]  /*67a0*/  @P6 BRA `(.L_x_1534) ;  /* 0x0000000000986947 */ /* 0x000fea0003800000 */
[----:B------:R-:W2:Y:S01]  /*67b0*/  LDG.E R11, desc[UR36][R6.64+0x44] ;  /* 0x00004424060b7981 */ /* 0x000ea2000c1e1900 */
[----:B------:R-:W-:Y:S01]  /*67c0*/  ULDC.64 UR4, c[0x0][0x298] ;  /* 0x0000a60000047ab9 */ /* 0x000fe20000000a00 */
[----:B------:R-:W-:Y:S01]  /*67d0*/  SHF.R.S32.HI R91, RZ, 0x1f, R4 ;  /* 0x0000001fff5b7819 */ /* 0x000fe20000011404 */
[----:B------:R-:W-:Y:S01]  /*67e0*/  IMAD R92, R17, UR4, RZ ;  /* 0x00000004115c7c24 */ /* 0x000fe2000f8e02ff */
[----:B------:R-:W-:-:S03]  /*67f0*/  MOV R90, R4 ;  /* 0x00000004005a7202 */ /* 0x000fc60000000f00 */
        /* <DEDUP_REMOVED lines=33> */
.L_x_1534:
[----:B------:R-:W-:Y:S05]  /*6a10*/  BSYNC B0 ;  /* 0x0000000000007941 */ /* 0x000fea0003800000 */
.L_x_1533:
[----:B------:R-:W-:Y:S04]  /*6a20*/  BSSY B0, `(.L_x_1535) ;  /* 0x0000028000007945 */ /* 0x000fe80003800000 */
[----:B------:R-:W-:Y:S05]  /*6a30*/  @P4 BRA `(.L_x_1536) ;  /* 0x0000000000984947 */ /* 0x000fea0003800000 */
[----:B------:R-:W2:Y:S01]  /*6a40*/  LDG.E R11, desc[UR36][R6.64+0x40] ;  /* 0x00004024060b7981 */ /* 0x000ea2000c1e1900 */
[----:B------:R-:W-:Y:S01]  /*6a50*/  IADD3 R90, R4, 0x8, RZ ;  /* 0x00000008045a7810 */ /* 0x000fe20007ffe0ff */
[----:B------:R-:W-:Y:S02]  /*6a60*/  ULDC.64 UR4, c[0x0][0x298] ;  /* 0x0000a60000047ab9 */ /* 0x000fe40000000a00 */
[----:B0-----:R-:W-:Y:S01]  /*6a70*/  IMAD R92, R17, UR4, RZ ;  /* 0x00000004115c7c24 */ /* 0x001fe2000f8e02ff */
[----:B------:R-:W-:-:S03]  /*6a80*/  SHF.R.S32.HI R91, RZ, 0x1f, R90 ;  /* 0x0000001fff5b7819 */ /* 0x000fc6000001145a */
        /* <DEDUP_REMOVED lines=33> */
.L_x_1536:
[----:B------:R-:W-:Y:S05]  /*6ca0*/  BSYNC B0 ;  /* 0x0000000000007941 */ /* 0x000fea0003800000 */
.L_x_1535:
[----:B------:R-:W-:Y:S04]  /*6cb0*/  BSSY B0, `(.L_x_1537) ;  /* 0x0000028000007945 */ /* 0x000fe80003800000 */
[----:B------:R-:W-:Y:S05]  /*6cc0*/  @P5 BRA `(.L_x_1538) ;  /* 0x0000000000985947 */ /* 0x000fea0003800000 */
[----:B-1----:R-:W2:Y:S01]  /*6cd0*/  LDG.E R11, desc[UR36][R6.64+0x44] ;  /* 0x00004424060b7981 */ /* 0x002ea2000c1e1900 */
[----:B------:R-:W-:Y:S01]  /*6ce0*/  VIADD R90, R4, 0x8 ;  /* 0x00000008045a7836 */ /* 0x000fe20000000000 */
[----:B------:R-:W-:Y:S02]  /*6cf0*/  ULDC.64 UR4, c[0x0][0x298] ;  /* 0x0000a60000047ab9 */ /* 0x000fe40000000a00 */
[----:B0-----:R-:W-:Y:S02]  /*6d00*/  IMAD R92, R17, UR4, RZ ;  /* 0x00000004115c7c24 */ /* 0x001fe4000f8e02ff */
        /* <DEDUP_REMOVED lines=34> */
.L_x_1538:
[----:B------:R-:W-:Y:S05]  /*6f30*/  BSYNC B0 ;  /* 0x0000000000007941 */ /* 0x000fea0003800000 */
.L_x_1537:
[-C--:B------:R-:W-:Y:S01]  /*6f40*/  ISETP.GE.OR P6, PT, R22, R9.reuse, P2 ;  /* 0x000000091600720c */ /* 0x080fe200017c6670 */
[----:B------:R-:W-:Y:S01]  /*6f50*/  BSSY B0, `(.L_x_1539) ;  /* 0x000002c000007945 */ /* 0x000fe20003800000 */
[-C--:B------:R-:W-:Y:S01]  /*6f60*/  ISETP.GE.OR P4, PT, R88, R9.reuse, P2 ;  /* 0x000000095800720c */ /* 0x080fe20001786670 */
[----:B012---:R-:W-:Y:S01]  /*6f70*/  VIADD R92, R0, 0x21 ;  /* 0x00000021005c7836 */ /* 0x007fe20000000000 */
[----:B------:R-:W-:Y:S02]  /*6f80*/  ISETP.GE.OR P5, PT, R22, R9, P3 ;  /* 0x000000091600720c */ /* 0x000fe40001fa6670 */
[----:B------:R-:W-:-:S07]  /*6f90*/  IADD3 R90, R0, 0x20, RZ ;  /* 0x00000020005a7810 */ /* 0x000fce0007ffe0ff */
        /* <DEDUP_REMOVED lines=39> */
.L_x_1540:
[----:B------:R-:W-:Y:S05]  /*7210*/  BSYNC B0 ;  /* 0x0000000000007941 */ /* 0x000fea0003800000 */
.L_x_1539:
        /* <DEDUP_REMOVED lines=40> */
.L_x_1542:
[----:B------:R-:W-:Y:S05]  /*74a0*/  BSYNC B0 ;  /* 0x0000000000007941 */ /* 0x000fea0003800000 */
.L_x_1541:
        /* <DEDUP_REMOVED lines=40> */
.L_x_1544:
[----:B------:R-:W-:Y:S05]  /*7730*/  BSYNC B0 ;  /* 0x0000000000007941 */ /* 0x000fea0003800000 */
.L_x_1543:
        /* <DEDUP_REMOVED lines=44> */
.L_x_1546:
[----:B------:R-:W-:Y:S05]  /*7a00*/  BSYNC B0 ;  /* 0x0000000000007941 */ /* 0x000fea0003800000 */
.L_x_1545:
        /* <DEDUP_REMOVED lines=40> */
.L_x_1548:
[----:B------:R-:W-:Y:S05]  /*7c90*/  BSYNC B0 ;  /* 0x0000000000007941 */ /* 0x000fea0003800000 */
.L_x_1547:
        /* <DEDUP_REMOVED lines=40> */
.L_x_1550:
[----:B------:R-:W-:Y:S05]  /*7f20*/  BSYNC B0 ;  /* 0x0000000000007941 */ /* 0x000fea0003800000 */
.L_x_1549:
        /* <DEDUP_REMOVED lines=44> */
.L_x_1552:
[----:B------:R-:W-:Y:S05]  /*81f0*/  BSYNC B0 ;  /* 0x0000000000007941 */ /* 0x000fea0003800000 */
.L_x_1551:
        /* <DEDUP_REMOVED lines=40> */
.L_x_1554:
[----:B------:R-:W-:Y:S05]  /*8480*/  BSYNC B0 ;  /* 0x0000000000007941 */ /* 0x000fea0003800000 */
.L_x_1553:
        /* <DEDUP_REMOVED lines=40> */
.L_x_1556:
[----:B------:R-:W-:Y:S05]  /*8710*/  BSYNC B0 ;  /* 0x0000000000007941 */ /* 0x000fea0003800000 */
.L_x_1555:
        /* <DEDUP_REMOVED lines=45> */
.L_x_1558:
[----:B------:R-:W-:Y:S05]  /*89f0*/  BSYNC B0 ;  /* 0x0000000000007941 */ /* 0x000fea0003800000 */
.L_x_1557:
        /* <DEDUP_REMOVED lines=40> */
.L_x_1560:
[----:B------:R-:W-:Y:S05]  /*8c80*/  BSYNC B0 ;  /* 0x0000000000007941 */ /* 0x000fea0003800000 */
.L_x_1559:
        /* <DEDUP_REMOVED lines=40> */
.L_x_1562:
[----:B------:R-:W-:Y:S05]  /*8f10*/  BSYNC B0 ;  /* 0x0000000000007941 */ /* 0x000fea0003800000 */
.L_x_1561:
        /* <DEDUP_REMOVED lines=45> */
.L_x_1564:
[----:B------:R-:W-:Y:S05]  /*91f0*/  BSYNC B0 ;  /* 0x0000000000007941 */ /* 0x000fea0003800000 */
.L_x_1563:
        /* <DEDUP_REMOVED lines=40> */
.L_x_1566:
[----:B------:R-:W-:Y:S05]  /*9480*/  BSYNC B0 ;  /* 0x0000000000007941 */ /* 0x000fea0003800000 */
.L_x_1565:
        /* <DEDUP_REMOVED lines=40> */
.L_x_1568:
[----:B------:R-:W-:Y:S05]  /*9710*/  BSYNC B0 ;  /* 0x0000000000007941 */ /* 0x000fea0003800000 */
.L_x_1567:
        /* <DEDUP_REMOVED lines=44> */
.L_x_1570:
[----:B------:R-:W-:Y:S05]  /*99e0*/  BSYNC B0 ;  /* 0x0000000000007941 */ /* 0x000fea0003800000 */
.L_x_1569:
        /* <DEDUP_REMOVED lines=40> */
.L_x_1572:
[----:B------:R-:W-:Y:S05]  /*9c70*/  BSYNC B0 ;  /* 0x0000000000007941 */ /* 0x000fea0003800000 */
.L_x_1571:
        /* <DEDUP_REMOVED lines=40> */
.L_x_1574:
[----:B------:R-:W-:Y:S05]  /*9f00*/  BSYNC B0 ;  /* 0x0000000000007941 */ /* 0x000fea0003800000 */
.L_x_1573:
        /* <DEDUP_REMOVED lines=44> */
.L_x_1576:
[----:B------:R-:W-:Y:S05]  /*a1d0*/  BSYNC B0 ;  /* 0x0000000000007941 */ /* 0x000fea0003800000 */
.L_x_1575:
        /* <DEDUP_REMOVED lines=40> */
.L_x_1578:
[----:B------:R-:W-:Y:S05]  /*a460*/  BSYNC B0 ;  /* 0x0000000000007941 */ /* 0x000fea0003800000 */
.L_x_1577:
        /* <DEDUP_REMOVED lines=40> */
.L_x_1580:
[----:B------:R-:W-:Y:S05]  /*a6f0*/  BSYNC B0 ;  /* 0x0000000000007941 */ /* 0x000fea0003800000 */
.L_x_1579:
        /* <DEDUP_REMOVED lines=45> */
.L_x_1582:
[----:B------:R-:W-:Y:S05]  /*a9d0*/  BSYNC B0 ;  /* 0x0000000000007941 */ /* 0x000fea0003800000 */
.L_x_1581:
        /* <DEDUP_REMOVED lines=40> */
.L_x_1584:
[----:B------:R-:W-:Y:S05]  /*ac60*/  BSYNC B0 ;  /* 0x0000000000007941 */ /* 0x000fea0003800000 */
.L_x_1583:
        /* <DEDUP_REMOVED lines=40> */
.L_x_1586:
[----:B------:R-:W-:Y:S05]  /*aef0*/  BSYNC B0 ;  /* 0x0000000000007941 */ /* 0x000fea0003800000 */
.L_x_1585:
        /* <DEDUP_REMOVED lines=45> */
.L_x_1588:
[----:B------:R-:W-:Y:S05]  /*b1d0*/  BSYNC B0 ;  /* 0x0000000000007941 */ /* 0x000fea0003800000 */
.L_x_1587:
        /* <DEDUP_REMOVED lines=40> */
.L_x_1590:
[----:B------:R-:W-:Y:S05]  /*b460*/  BSYNC B0 ;  /* 0x0000000000007941 */ /* 0x000fea0003800000 */
.L_x_1589:
        /* <DEDUP_REMOVED lines=40> */
.L_x_1592:
[----:B------:R-:W-:Y:S05]  /*b6f0*/  BSYNC B0 ;  /* 0x0000000000007941 */ /* 0x000fea0003800000 */
.L_x_1591:
        /* <DEDUP_REMOVED lines=44> */
.L_x_1594:
[----:B------:R-:W-:Y:S05]  /*b9c0*/  BSYNC B0 ;  /* 0x0000000000007941 */ /* 0x000fea0003800000 */
.L_x_1593:
        /* <DEDUP_REMOVED lines=40> */
.L_x_1596:
[----:B------:R-:W-:Y:S05]  /*bc50*/  BSYNC B0 ;  /* 0x0000000000007941 */ /* 0x000fea0003800000 */
.L_x_1595:
        /* <DEDUP_REMOVED lines=40> */
.L_x_1598:
[----:B------:R-:W-:Y:S05]  /*bee0*/  BSYNC B0 ;  /* 0x0000000000007941 */ /* 0x000fea0003800000 */
.L_x_1597:
        /* <DEDUP_REMOVED lines=44> */
.L_x_1600:
[----:B------:R-:W-:Y:S05]  /*c1b0*/  BSYNC B0 ;  /* 0x0000000000007941 */ /* 0x000fea0003800000 */
.L_x_1599:
        /* <DEDUP_REMOVED lines=40> */
.L_x_1602:
[----:B------:R-:W-:Y:S05]  /*c440*/  BSYNC B0 ;  /* 0x0000000000007941 */ /* 0x000fea0003800000 */
.L_x_1601:
        /* <DEDUP_REMOVED lines=40> */
.L_x_1604:
[----:B------:R-:W-:Y:S05]  /*c6d0*/  BSYNC B0 ;  /* 0x0000000000007941 */ /* 0x000fea0003800000 */
.L_x_1603:
        /* <DEDUP_REMOVED lines=45> */
.L_x_1606:
[----:B------:R-:W-:Y:S05]  /*c9b0*/  BSYNC B0 ;  /* 0x0000000000007941 */ /* 0x000fea0003800000 */
.L_x_1605:
        /* <DEDUP_REMOVED lines=40> */
.L_x_1608:
[----:B------:R-:W-:Y:S05]  /*cc40*/  BSYNC B0 ;  /* 0x0000000000007941 */ /* 0x000fea0003800000 */
.L_x_1607:
        /* <DEDUP_REMOVED lines=40> */
.L_x_1610:
[----:B------:R-:W-:Y:S05]  /*ced0*/  BSYNC B0 ;  /* 0x0000000000007941 */ /* 0x000fea0003800000 */
.L_x_1609:
        /* <DEDUP_REMOVED lines=45> */
.L_x_1612:
[----:B------:R-:W-:Y:S05]  /*d1b0*/  BSYNC B0 ;  /* 0x0000000000007941 */ /* 0x000fea0003800000 */
.L_x_1611:
        /* <DEDUP_REMOVED lines=40> */
.L_x_1614:
[----:B------:R-:W-:Y:S05]  /*d440*/  BSYNC B0 ;  /* 0x0000000000007941 */ /* 0x000fea0003800000 */
.L_x_1613:
        /* <DEDUP_REMOVED lines=40> */
.L_x_1616:
[----:B------:R-:W-:Y:S05]  /*d6d0*/  BSYNC B0 ;  /* 0x0000000000007941 */ /* 0x000fea0003800000 */
.L_x_1615:
        /* <DEDUP_REMOVED lines=44> */
.L_x_1618:
[----:B------:R-:W-:Y:S05]  /*d9a0*/  BSYNC B0 ;  /* 0x0000000000007941 */ /* 0x000fea0003800000 */
.L_x_1617:
        /* <DEDUP_REMOVED lines=40> */
.L_x_1620:
[----:B------:R-:W-:Y:S05]  /*dc30*/  BSYNC B0 ;  /* 0x0000000000007941 */ /* 0x000fea0003800000 */
.L_x_1619:
        /* <DEDUP_REMOVED lines=40> */
.L_x_1622:
[----:B------:R-:W-:Y:S05]  /*dec0*/  BSYNC B0 ;  /* 0x0000000000007941 */ /* 0x000fea0003800000 */
.L_x_1621:
        /* <DEDUP_REMOVED lines=44> */
.L_x_1624:
[----:B------:R-:W-:Y:S05]  /*e190*/  BSYNC B0 ;  /* 0x0000000000007941 */ /* 0x000fea0003800000 */
.L_x_1623:
        /* <DEDUP_REMOVED lines=40> */
.L_x_1626:
[----:B------:R-:W-:Y:S05]  /*e420*/  BSYNC B0 ;  /* 0x0000000000007941 */ /* 0x000fea0003800000 */
.L_x_1625:
        /* <DEDUP_REMOVED lines=40> */
.L_x_1628:
[----:B------:R-:W-:Y:S05]  /*e6b0*/  BSYNC B0 ;  /* 0x0000000000007941 */ /* 0x000fea0003800000 */
.L_x_1627:
[-C--:B------:R-:W-:Y:S01]  /*e6c0*/  ISETP.GE.OR P6, PT, R132, R9.reuse, P2 ;  /* 0x000000098400720c */ /* 0x080fe200017c6670 */
[----:B------:R-:W-:Y:S01]  /*e6d0*/  BSSY B0, `(.L_x_1629) ;  /* 0x000002b000007945 */ /* 0x000fe20003800000 */
[-C--:B------:R-:W-:Y:S01]  /*e6e0*/  ISETP.GE.OR P4, PT, R130, R9.reuse, P3 ;  /* 0x000000098200720c */ /* 0x080fe20001f86670 */
[----:B---34-:R-:W-:Y:S01]  /*e6f0*/  VIADD R134, R0, 0x78 ;  /* 0x0000007800867836 */ /* 0x018fe20000000000 */
[----:B------:R-:W-:-:S09]  /*e700*/  ISETP.GE.OR P5, PT, R132, R9, P3 ;  /* 0x000000098400720c */ /* 0x000fd20001fa6670 */
[----:B------:R-:W-:Y:S05]  /*e710*/  @P6 BRA `(.L_x_1630) ;  /* 0x0000000000986947 */ /* 0x000fea0003800000 */
[----:B0-2---:R-:W2:Y:S01]  /*e720*/  LDG.E R11, desc[UR36][R6.64+0x1c4] ;  /* 0x0001c424060b7981 */ /* 0x005ea2000c1e1900 */
[----:B------:R-:W-:Y:S01]  /*e730*/  ULDC.64 UR4, c[0x0][0x298] ;  /* 0x0000a60000047ab9 */ /* 0x000fe20000000a00 */
[----:B-1----:R-:W-:Y:S01]  /*e740*/  SHF.R.S32.HI R137, RZ, 0x1f, R4 ;  /* 0x0000001fff897819 */ /* 0x002fe20000011404 */
        /* <DEDUP_REMOVED lines=35> */
.L_x_1630:
[----:B------:R-:W-:Y:S05]  /*e980*/  BSYNC B0 ;  /* 0x0000000000007941 */ /* 0x000fea0003800000 */
.L_x_1629:
[----:B------:R-:W-:Y:S04]  /*e990*/  BSSY B0, `(.L_x_1631) ;  /* 0x0000028000007945 */ /* 0x000fe80003800000 */
[----:B------:R-:W-:Y:S05]  /*e9a0*/  @P4 BRA `(.L_x_1632) ;  /* 0x0000000000984947 */ /* 0x000fea0003800000 */
[----:B0-2---:R-:W2:Y:S01]  /*e9b0*/  LDG.E R11, desc[UR36][R6.64+0x1c0] ;  /* 0x0001c024060b7981 */ /* 0x005ea2000c1e1900 */
[----:B-1----:R-:W-:Y:S01]  /*e9c0*/  VIADD R136, R4, 0x8 ;  /* 0x0000000804887836 */ /* 0x002fe20000000000 */
[----:B------:R-:W-:Y:S02]  /*e9d0*/  ULDC.64 UR4, c[0x0][0x298] ;  /* 0x0000a60000047ab9 */ /* 0x000fe40000000a00 */
[----:B---3--:R-:W-:Y:S02]  /*e9e0*/  IMAD R138, R17, UR4, RZ ;  /* 0x00000004118a7c24 */ /* 0x008fe4000f8e02ff */
        /* <DEDUP_REMOVED lines=34> */
.L_x_1632:
[----:B------:R-:W-:Y:S05]  /*ec10*/  BSYNC B0 ;  /* 0x0000000000007941 */ /* 0x000fea0003800000 */
.L_x_1631:
[----:B------:R-:W-:Y:S04]  /*ec20*/  BSSY B0, `(.L_x_1633) ;  /* 0x0000028000007945 */ /* 0x000fe80003800000 */
[----:B------:R-:W-:Y:S05]  /*ec30*/  @P5 BRA `(.L_x_1634) ;  /* 0x0000000000985947 */ /* 0x000fea0003800000 */
[----:B0-2-4-:R-:W2:Y:S01]  /*ec40*/  LDG.E R11, desc[UR36][R6.64+0x1c4] ;  /* 0x0001c424060b7981 */ /* 0x015ea2000c1e1900 */
[----:B-1----:R-:W-:Y:S01]  /*ec50*/  IADD3 R136, R4, 0x8, RZ ;  /* 0x0000000804887810 */ /* 0x002fe20007ffe0ff */
[----:B------:R-:W-:Y:S02]  /*ec60*/  ULDC.64 UR4, c[0x0][0x298] ;  /* 0x0000a60000047ab9 */ /* 0x000fe40000000a00 */
[----:B---3--:R-:W-:Y:S01]  /*ec70*/  IMAD R138, R17, UR4, RZ ;  /* 0x00000004118a7c24 */ /* 0x008fe2000f8e02ff */
        /* <DEDUP_REMOVED lines=34> */
.L_x_1634:
[----:B------:R-:W-:Y:S05]  /*eea0*/  BSYNC B0 ;  /* 0x0000000000007941 */ /* 0x000fea0003800000 */
.L_x_1633:
[-C--:B------:R-:W-:Y:S01]  /*eeb0*/  ISETP.GE.OR P6, PT, R134, R9.reuse, P2 ;  /* 0x000000098600720c */ /* 0x080fe200017c6670 */
[----:B------:R-:W-:Y:S01]  /*eec0*/  BSSY B0, `(.L_x_1635) ;  /* 0x000002b000007945 */ /* 0x000fe20003800000 */
[CC--:B------:R-:W-:Y:S02]  /*eed0*/  ISETP.GE.OR P4, PT, R0.reuse, R9.reuse, P1 ;  /* 0x000000090000720c */ /* 0x0c0fe40000f86670 */
[C---:B------:R-:W-:Y:S02]  /*eee0*/  ISETP.GE.OR P5, PT, R0.reuse, R9, P0 ;  /* 0x000000090000720c */ /* 0x040fe400007a6670 */
[----:B------:R-:W-:-:S07]  /*eef0*/  IADD3 R0, R0, 0x79, RZ ;  /* 0x0000007900007810 */ /* 0x000fce0007ffe0ff */
[----:B------:R-:W-:Y:S05]  /*ef00*/  @P6 BRA `(.L_x_1636) ;  /* 0x0000000000986947 */ /* 0x000fea0003800000 */
[----:B0-2-4-:R-:W2:Y:S01]  /*ef10*/  LDG.E R11, desc[UR36][R6.64+0x1e0] ;  /* 0x0001e024060b7981 */ /* 0x015ea2000c1e1900 */
[----:B------:R-:W-:Y:S01]  /*ef20*/  ULDC.64 UR4, c[0x0][0x298] ;  /* 0x0000a60000047ab9 */ /* 0x000fe20000000a00 */
[----:B-1----:R-:W-:Y:S01]  /*ef30*/  SHF.R.S32.HI R137, RZ, 0x1f, R4 ;  /* 0x0000001fff897819 */ /* 0x002fe20000011404 */
[----:B---3--:R-:W-:Y:S01]  /*ef40*/  IMAD R138, R17, UR4, RZ ;  /* 0x00000004118a7c24 */ /* 0x008fe2000f8e02ff */
        /* <DEDUP_REMOVED lines=34> */
.L_x_1636:
[----:B------:R-:W-:Y:S05]  /*f170*/  BSYNC B0 ;  /* 0x0000000000007941 */ /* 0x000fea0003800000 */
.L_x_1635:
[-C--:B------:R-:W-:Y:S01]  /*f180*/  ISETP.GE.OR P2, PT, R0, R9.reuse, P2 ;  /* 0x000000090000720c */ /* 0x080fe20001746670 */
[----:B------:R-:W-:Y:S01]  /*f190*/  BSSY B0, `(.L_x_1637) ;  /* 0x0000029000007945 */ /* 0x000fe20003800000 */
[----:B------:R-:W-:-:S11]  /*f1a0*/  ISETP.GE.OR P6, PT, R134, R9, P3 ;  /* 0x000000098600720c */ /* 0x000fd60001fc6670 */
        /* <DEDUP_REMOVED lines=39> */
.L_x_1638:
[----:B------:R-:W-:Y:S05]  /*f420*/  BSYNC B0 ;  /* 0x0000000000007941 */ /* 0x000fea0003800000 */
.L_x_1637:
[----:B------:R-:W-:Y:S04]  /*f430*/  BSSY B0, `(.L_x_1639) ;  /* 0x0000028000007945 */ /* 0x000fe80003800000 */
[----:B------:R-:W-:Y:S05]  /*f440*/  @P6 BRA `(.L_x_1640) ;  /* 0x0000000000986947 */ /* 0x000fea0003800000 */
[----:B0-2-4-:R-:W2:Y:S01]  /*f450*/  LDG.E R11, desc[UR36][R6.64+0x1e0] ;  /* 0x0001e024060b7981 */ /* 0x015ea2000c1e1900 */
        /* <DEDUP_REMOVED lines=37> */
.L_x_1640:
[----:B------:R-:W-:Y:S05]  /*f6b0*/  BSYNC B0 ;  /* 0x0000000000007941 */ /* 0x000fea0003800000 */
.L_x_1639:
[-C--:B------:R-:W-:Y:S01]  /*f6c0*/  ISETP.GE.OR P6, PT, R0, R9.reuse, P3 ;  /* 0x000000090000720c */ /* 0x080fe20001fc6670 */
[----:B------:R-:W-:Y:S01]  /*f6d0*/  BSSY B0, `(.L_x_1641) ;  /* 0x000002a000007945 */ /* 0x000fe20003800000 */
[CC--:B------:R-:W-:Y:S02]  /*f6e0*/  ISETP.GE.OR P2, PT, R12.reuse, R9.reuse, P1 ;  /* 0x000000090c00720c */ /* 0x0c0fe40000f46670 */
[----:B------:R-:W-:-:S09]  /*f6f0*/  ISETP.GE.OR P3, PT, R12, R9, P0 ;  /* 0x000000090c00720c */ /* 0x000fd20000766670 */
[----:B------:R-:W-:Y:S05]  /*f700*/  @P6 BRA `(.L_x_1642) ;  /* 0x0000000000986947 */ /* 0x000fea0003800000 */
[----:B0-2-4-:R-:W2:Y:S01]  /*f710*/  LDG.E R11, desc[UR36][R6.64+0x1e4] ;  /* 0x0001e424060b7981 */ /* 0x015ea2000c1e1900 */
        /* <DEDUP_REMOVED lines=10> */
[----:B---3--:R-:W-:-:S04]  /*f7c0*/  IMAD R138, R15, UR4, RZ ;  /* 0x000000040f8a7c24 */ /* 0x008fc8000f8e02ff */
        /* <DEDUP_REMOVED lines=26> */
.L_x_1642:
[----:B------:R-:W-:Y:S05]  /*f970*/  BSYNC B0 ;  /* 0x0000000000007941 */ /* 0x000fea0003800000 */
.L_x_1641:
[----:B------:R-:W-:Y:S04]  /*f980*/  BSSY B0, `(.L_x_1643) ;  /* 0x0000028000007945 */ /* 0x000fe80003800000 */
        /* <DEDUP_REMOVED lines=8> */
[----:B------:R-:W-:-:S04]  /*fa10*/  ULDC.64 UR4, c[0x0][0x290] ;  /* 0x0000a40000047ab9 */ /* 0x000fc80000000a00 */
[----:B------:R-:W-:Y:S02]  /*fa20*/  IADD3 R137, R21, R137, RZ ;  /* 0x0000008915897210 */ /* 0x000fe40007ffe0ff */
[----:B--2---:R-:W-:Y:S01]  /*fa30*/  SHF.R.S32.HI R15, RZ, 0x1f, R11 ;  /* 0x0000001fff0f7819 */ /* 0x004fe2000001140b */
[----:B------:R-:W-:-:S04]  /*fa40*/  IMAD.WIDE.U32 R136, R11, UR4, R136 ;  /* 0x000000040b887c25 */ /* 0x000fc8000f8e0088 */
[----:B---3--:R-:W-:-:S04]  /*fa50*/  IMAD R138, R15, UR4, RZ ;  /* 0x000000040f8a7c24 */ /* 0x008fc8000f8e02ff */
        /* <DEDUP_REMOVED lines=26> */
.L_x_1644:
[----:B------:R-:W-:Y:S05]  /*fc00*/  BSYNC B0 ;  /* 0x0000000000007941 */ /* 0x000fea0003800000 */
.L_x_1643:
[----:B------:R-:W-:Y:S01]  /*fc10*/  BSSY B0, `(.L_x_1645) ;  /* 0x000002a000007945 */ /* 0x000fe20003800000 */
[CC--:B------:R-:W-:Y:S02]  /*fc20*/  ISETP.GE.OR P6, PT, R10.reuse, R9.reuse, P1 ;  /* 0x000000090a00720c */ /* 0x0c0fe40000fc6670 */
[----:B------:R-:W-:Y:S01]  /*fc30*/  ISETP.GE.OR P4, PT, R10, R9, P0 ;  /* 0x000000090a00720c */ /* 0x000fe20000786670 */
[----:B------:R-:W-:-:S12]  /*fc40*/  @P2 BRA `(.L_x_1646) ;  /* 0x0000000000982947 */ /* 0x000fd80003800000 */
[----:B------:R-:W5:Y:S01]  /*fc50*/  LDG.E R15, desc[UR36][R6.64+0x4] ;  /* 0x00000424060f7981 */ /* 0x000f62000c1e1900 */
[----:B------:R-:W-:Y:S01]  /*fc60*/  VIADD R10, R4, 0x40 ;  /* 0x00000040040a7836 */ /* 0x000fe20000000000 */
[----:B------:R-:W-:Y:S02]  /*fc70*/  ULDC.64 UR4, c[0x0][0x298] ;  /* 0x0000a60000047ab9 */ /* 0x000fe40000000a00 */
[----:B------:R-:W-:Y:S02]  /*fc80*/  IMAD R12, R17, UR4, RZ ;  /* 0x00000004110c7c24 */ /* 0x000fe4000f8e02ff */
[----:B0-2-4-:R-:W-:Y:S02]  /*fc90*/  SHF.R.S32.HI R11, RZ, 0x1f, R10 ;  /* 0x0000001fff0b7819 */ /* 0x015fe4000001140a */
[C---:B------:R-:W-:Y:S02]  /*fca0*/  IMAD R23, R19.reuse, UR5, R12 ;  /* 0x0000000513177c24 */ /* 0x040fe4000f8e020c */
[----:B------:R-:W-:Y:S01]  /*fcb0*/  IMAD.WIDE.U32 R12, R19, UR4, R10 ;  /* 0x00000004130c7c25 */ /* 0x000fe2000f8e000a */
[----:B------:R-:W-:-:S04]  /*fcc0*/  ULDC.64 UR4, c[0x0][0x290] ;  /* 0x0000a40000047ab9 */ /* 0x000fc80000000a00 */
[----:B------:R-:W-:Y:S02]  /*fcd0*/  IADD3 R13, R23, R13, RZ ;  /* 0x0000000d170d7210 */ /* 0x000fe40007ffe0ff */
[----:B-----5:R-:W-:Y:S01]  /*fce0*/  SHF.R.S32.HI R21, RZ, 0x1f, R15 ;  /* 0x0000001fff157819 */ /* 0x020fe2000001140f */
[----:B------:R-:W-:-:S04]  /*fcf0*/  IMAD.WIDE.U32 R12, R15, UR4, R12 ;  /* 0x000000040f0c7c25 */ /* 0x000fc8000f8e000c */
[----:B------:R-:W-:-:S04]  /*fd00*/  IMAD R24, R21, UR4, RZ ;  /* 0x0000000415187c24 */ /* 0x000fc8000f8e02ff */
[----:B------:R-:W-:Y:S01]  /*fd10*/  IMAD R21, R15, UR5, R24 ;  /* 0x000000050f157c24 */ /* 0x000fe2000f8e0218 */
[----:B------:R-:W-:Y:S01]  /*fd20*/  ULDC.64 UR4, c[0x0][0x288] ;  /* 0x0000a20000047ab9 */ /* 0x000fe20000000a00 */
[----:B------:R-:W2:Y:S01]  /*fd30*/  LDG.E R15, desc[UR36][R2.64+0x4] ;  /* 0x00000424020f7981 */ /* 0x000ea2000c1e1900 */
[----:B-1----:R-:W-:Y:S02]  /*fd40*/  LEA R136, P2, R12, UR4, 0x1 ;  /* 0x000000040c887c11 */ /* 0x002fe4000f8408ff */
[----:B------:R-:W-:-:S04]  /*fd50*/  IADD3 R13, R13, R21, RZ ;  /* 0x000000150d0d7210 */ /* 0x000fc80007ffe0ff */
[----:B------:R-:W-:Y:S01]  /*fd60*/  LEA.HI.X R137, R12, UR5, R13, 0x1, P2 ;  /* 0x000000050c897c11 */ /* 0x000fe200090f0c0d */
[----:B------:R-:W-:-:S04]  /*fd70*/  ULDC.64 UR4, c[0x0][0x2b0] ;  /* 0x0000ac0000047ab9 */ /* 0x000fc80000000a00 */
[----:B------:R-:W4:Y:S01]  /*fd80*/  LDG.E.U16 R136, desc[UR36][R136.64] ;  /* 0x0000002488887981 */ /* 0x000f22000c1e1500 */
[----:B------:R-:W-:Y:S02]  /*fd90*/  IMAD R24, R17, UR4, RZ ;  /* 0x0000000411187c24 */ /* 0x000fe4000f8e02ff */
[----:B------:R-:W-:-:S04]  /*fda0*/  IMAD.WIDE.U32 R10, R19, UR4, R10 ;  /* 0x00000004130a7c25 */ /* 0x000fc8000f8e000a */
[----:B------:R-:W-:Y:S01]  /*fdb0*/  IMAD R21, R19, UR5, R24 ;  /* 0x0000000513157c24 */ /* 0x000fe2000f8e0218 */
[----:B------:R-:W-:-:S03]  /*fdc0*/  ULDC.64 UR4, c[0x0][0x2a8] ;  /* 0x0000aa0000047ab9 */ /* 0x000fc60000000a00 */
[----:B------:R-:W-:Y:S01]  /*fdd0*/  IMAD.IADD R11, R21, 0x1, R11 ;  /* 0x00000001150b7824 */ /* 0x000fe200078e020b */
[----:B--2---:R-:W-:-:S05]  /*fde0*/  SHF.R.S32.HI R12, RZ, 0x1f, R15 ;  /* 0x0000001fff0c7819 */ /* 0x004fca000001140f */
[----:B------:R-:W-:Y:S02]  /*fdf0*/  IMAD R12, R12, UR4, RZ ;  /* 0x000000040c0c7c24 */ /* 0x000fe4000f8e02ff */
[----:B------:R-:W-:-:S04]  /*fe00*/  IMAD.WIDE.U32 R10, R15, UR4, R10 ;  /* 0x000000040f0a7c25 */ /* 0x000fc8000f8e000a */
[----:B----4-:R-:W-:Y:S02]  /*fe10*/  HADD2.F32 R13, -RZ, R136.H0_H0 ;  /* 0x20000088ff0d7230 */ /* 0x010fe40000004100 */
        /* <DEDUP_REMOVED lines=9> */
.L_x_1646:
[----:B------:R-:W-:Y:S05]  /*feb0*/  BSYNC B0 ;  /* 0x0000000000007941 */ /* 0x000fea0003800000 */
.L_x_1645:
[----:B------:R-:W-:Y:S04]  /*fec0*/  BSSY B0, `(.L_x_1647) ;  /* 0x0000028000007945 */ /* 0x000fe80003800000 */
[----:B------:R-:W-:Y:S05]  /*fed0*/  @P5 BRA `(.L_x_1648) ;  /* 0x0000000000985947 */ /* 0x000fea0003800000 */
[----:B------:R-:W5:Y:S01]  /*fee0*/  LDG.E R15, desc[UR36][R6.64] ;  /* 0x00000024060f7981 */ /* 0x000f62000c1e1900 */
[----:B------:R-:W-:Y:S01]  /*fef0*/  IADD3 R10, R4, 0x48, RZ ;  /* 0x00000048040a7810 */ /* 0x000fe20007ffe0ff */
[----:B------:R-:W-:Y:S02]  /*ff00*/  ULDC.64 UR4, c[0x0][0x298] ;  /* 0x0000a60000047ab9 */ /* 0x000fe40000000a00 */
[----:B0-----:R-:W-:Y:S01]  /*ff10*/  IMAD R12, R17, UR4, RZ ;  /* 0x00000004110c7c24 */ /* 0x001fe2000f8e02ff */
[----:B--2-4-:R-:W-:-:S03]  /*ff20*/  SHF.R.S32.HI R11, RZ, 0x1f, R10 ;  /* 0x0000001fff0b7819 */ /* 0x014fc6000001140a */
[C---:B------:R-:W-:Y:S02]  /*ff30*/  IMAD R23, R19.reuse, UR5, R12 ;  /* 0x0000000513177c24 */ /* 0x040fe4000f8e020c */
[----:B------:R-:W-:Y:S01]  /*ff40*/  IMAD.WIDE.U32 R12, R19, UR4, R10 ;  /* 0x00000004130c7c25 */ /* 0x000fe2000f8e000a */
[----:B------:R-:W-:-:S03]  /*ff50*/  ULDC.64 UR4, c[0x0][0x290] ;  /* 0x0000a40000047ab9 */ /* 0x000fc60000000a00 */
[----:B------:R-:W-:Y:S01]  /*ff60*/  IMAD.IADD R13, R23, 0x1, R13 ;  /* 0x00000001170d7824 */ /* 0x000fe200078e020d */
[----:B-----5:R-:W-:Y:S01]  /*ff70*/  SHF.R.S32.HI R21, RZ, 0x1f, R15 ;  /* 0x0000001fff157819 */ /* 0x020fe2000001140f */
[----:B------:R-:W-:-:S04]  /*ff80*/  IMAD.WIDE.U32 R12, R15, UR4, R12 ;  /* 0x000000040f0c7c25 */ /* 0x000fc8000f8e000c */
[----:B------:R-:W-:-:S04]  /*ff90*/  IMAD R24, R21, UR4, RZ ;  /* 0x0000000415187c24 */ /* 0x000fc8000f8e02ff */
[----:B------:R-:W-:Y:S01]  /*ffa0*/  IMAD R21, R15, UR5, R24 ;  /* 0x000000050f157c24 */ /* 0x000fe2000f8e0218 */
[----:B------:R-:W-:Y:S01]  /*ffb0*/  ULDC.64 UR4, c[0x0][0x288] ;  /* 0x0000a20000047ab9 */ /* 0x000fe20000000a00 */
[----:B------:R-:W2:Y:S01]  /*ffc0*/  LDG.E R15, desc[UR36][R2.64] ;  /* 0x00000024020f7981 */ /* 0x000ea2000c1e1900 */
[----:B------:R-:W-:Y:S02]  /*ffd0*/  LEA R24, P2, R12, UR4, 0x1 ;  /* 0x000000040c187c11 */ /* 0x000fe4000f8408ff */
[----:B------:R-:W-:-:S04]  /*ffe0*/  IADD3 R13, R13, R21, RZ ;  /* 0x000000150d0d7210 */ /* 0x000fc80007ffe0ff */
[----:B------:R-:W-:Y:S01]  /*fff0*/  LEA.HI.X R25, R12, UR5, R13, 0x1, P2 ;  /* 0x000000050c197c11 */ /* 0x000fe200090f0c0d */
[----:B------:R-:W-:-:S04]  /*10000*/  ULDC.64 UR4, c[0x0][0x2b0] ;  /* 0x0000ac0000047ab9 */ /* 0x000fc80000000a00 */
[----:B------:R-:W4:Y:S01]  /*10010*/  LDG.E.U16 R24, desc[UR36][R24.64] ;  /* 0x0000002418187981 */ /* 0x000f22000c1e1500 */
[----:B-1----:R-:W-:Y:S02]  /*10020*/  IMAD R136, R17, UR4, RZ ;  /* 0x0000000411887c24 */ /* 0x002fe4000f8e02ff */
[----:B------:R-:W-:-:S04]  /*10030*/  IMAD.WIDE.U32 R10, R19, UR4, R10 ;  /* 0x00000004130a7c25 */ /* 0x000fc8000f8e000a */
[----:B------:R-:W-:Y:S01]  /*10040*/  IMAD R21, R19, UR5, R136 ;  /* 0x0000000513157c24 */ /* 0x000fe2000f8e0288 */
[----:B------:R-:W-:-:S04]  /*10050*/  ULDC.64 UR4, c[0x0][0x2a8] ;  /* 0x0000aa0000047ab9 */ /* 0x000fc80000000a00 */
[----:B------:R-:W-:Y:S02]  /*10060*/  IADD3 R11, R21, R11, RZ ;  /* 0x0000000b150b7210 */ /* 0x000fe40007ffe0ff */
[----:B--2---:R-:W-:Y:S01]  /*10070*/  SHF.R.S32.HI R12, RZ, 0x1f, R15 ;  /* 0x0000001fff0c7819 */ /* 0x004fe2000001140f */
[----:B------:R-:W-:-:S04]  /*10080*/  IMAD.WIDE.U32 R10, R15, UR4, R10 ;  /* 0x000000040f0a7c25 */ /* 0x000fc8000f8e000a */
[----:B------:R-:W-:Y:S02]  /*10090*/  IMAD R12, R12, UR4, RZ ;  /* 0x000000040c0c7c24 */ /* 0x000fe4000f8e02ff */
[----:B----4-:R-:W-:Y:S02]  /*100a0*/  HADD2.F32 R13, -RZ, R24.H0_H0 ;  /* 0x20000018ff0d7230 */ /* 0x010fe40000004100 */
[----:B------:R-:W-:Y:S01]  /*100b0*/  IMAD R21, R15, UR5, R12 ;  /* 0x000000050f157c24 */ /* 0x000fe2000f8e020c */
[----:B------:R-:W-:Y:S02]  /*100c0*/  ULDC.64 UR4, c[0x0][0x2a0] ;  /* 0x0000a80000047ab9 */ /* 0x000fe40000000a00 */
[----:B------:R-:W-:Y:S01]  /*100d0*/  FMUL R13, R13, R16 ;  /* 0x000000100d0d7220 */ /* 0x000fe20000400000 */
[----:B------:R-:W-:Y:S01]  /*100e0*/  IMAD.IADD R15, R11, 0x1, R21 ;  /* 0x000000010b0f7824 */ /* 0x000fe200078e0215 */
[----:B------:R-:W-:Y:S02]  /*100f0*/  LEA R12, P2, R10, UR4, 0x1 ;  /* 0x000000040a0c7c11 */ /* 0x000fe4000f8408ff */
[----:B------:R-:W-:-:S05]  /*10100*/  FFMA R13, R26, R18, R13 ;  /* 0x000000121a0d7223 */ /* 0x000fca000000000d */
[----:B------:R-:W-:Y:S02]  /*10110*/  F2FP.F16.F32.PACK_AB R11, RZ, R13 ;  /* 0x0000000dff0b723e */ /* 0x000fe400000000ff */
[----:B------:R-:W-:-:S05]  /*10120*/  LEA.HI.X R13, R10, UR5, R15, 0x1, P2 ;  /* 0x000000050a0d7c11 */ /* 0x000fca00090f0c0f */
[----:B------:R0:W-:Y:S02]  /*10130*/  STG.E.U16 desc[UR36][R12.64], R11 ;  /* 0x0000000b0c007986 */ /* 0x0001e4000c101524 */
.L_x_1648:
[----:B------:R-:W-:Y:S05]  /*10140*/  BSYNC B0 ;  /* 0x0000000000007941 */ /* 0x000fea0003800000 */
.L_x_1647:
[----:B------:R-:W-:Y:S01]  /*10150*/  BSSY B0, `(.L_x_1649) ;  /* 0x000002a000007945 */ /* 0x000fe20003800000 */
[CC--:B------:R-:W-:Y:S02]  /*10160*/  ISETP.GE.OR P5, PT, R8.reuse, R9.reuse, P1 ;  /* 0x000000090800720c */ /* 0x0c0fe40000fa6670 */
[----:B------:R-:W-:Y:S01]  /*10170*/  ISETP.GE.OR P2, PT, R8, R9, P0 ;  /* 0x000000090800720c */ /* 0x000fe20000746670 */
[----:B------:R-:W-:-:S12]  /*10180*/  @P3 BRA `(.L_x_1650) ;  /* 0x0000000000983947 */ /* 0x000fd80003800000 */
[----:B------:R-:W5:Y:S01]  /*10190*/  LDG.E R15, desc[UR36][R6.64+0x4] ;  /* 0x00000424060f7981 */ /* 0x000f62000c1e1900 */
[----:B------:R-:W-:Y:S01]  /*101a0*/  IADD3 R10, R4, 0x48, RZ ;  /* 0x00000048040a7810 */ /* 0x000fe20007ffe0ff */
[----:B------:R-:W-:Y:S02]  /*101b0*/  ULDC.64 UR4, c[0x0][0x298] ;  /* 0x0000a60000047ab9 */ /* 0x000fe40000000a00 */
[----:B0-----:R-:W-:Y:S01]  /*101c0*/  IMAD R12, R17, UR4, RZ ;  /* 0x00000004110c7c24 */ /* 0x001fe2000f8e02ff */
[----:B--2-4-:R-:W-:-:S03]  /*101d0*/  SHF.R.S32.HI R11, RZ, 0x1f, R10 ;  /* 0x0000001fff0b7819 */ /* 0x014fc6000001140a */
        /* <DEDUP_REMOVED lines=10> */
[----:B------:R-:W-:Y:S01]  /*10280*/  LEA R24, P3, R12, UR4, 0x1 ;  /* 0x000000040c187c11 */ /* 0x000fe2000f8608ff */
[----:B------:R-:W-:-:S05]  /*10290*/  IMAD.IADD R13, R13, 0x1, R21 ;  /* 0x000000010d0d7824 */ /* 0x000fca00078e0215 */
[----:B------:R-:W-:Y:S01]  /*102a0*/  LEA.HI.X R25, R12, UR5, R13, 0x1, P3 ;  /* 0x000000050c197c11 */ /* 0x000fe200098f0c0d */
[----:B------:R-:W-:-:S04]  /*102b0*/  ULDC.64 UR4, c[0x0][0x2b0] ;  /* 0x0000ac0000047ab9 */ /* 0x000fc80000000a00 */
[----:B------:R-:W4:Y:S01]  /*102c0*/  LDG.E.U16 R24, desc[UR36][R24.64] ;  /* 0x0000002418187981 */ /* 0x000f22000c1e1500 */
[----:B------:R-:W-:Y:S02]  /*102d0*/  IMAD R12, R17, UR4, RZ ;  /* 0x00000004110c7c24 */ /* 0x000fe4000f8e02ff */
[----:B------:R-:W-:-:S04]  /*102e0*/  IMAD.WIDE.U32 R10, R19, UR4, R10 ;  /* 0x00000004130a7c25 */ /* 0x000fc8000f8e000a */
[----:B------:R-:W-:Y:S01]  /*102f0*/  IMAD R21, R19, UR5, R12 ;  /* 0x0000000513157c24 */ /* 0x000fe2000f8e020c */
[----:B------:R-:W-:-:S04]  /*10300*/  ULDC.64 UR4, c[0x0][0x2a8] ;  /* 0x0000aa0000047ab9 */ /* 0x000fc80000000a00 */
[----:B------:R-:W-:Y:S02]  /*10310*/  IADD3 R11, R21, R11, RZ ;  /* 0x0000000b150b7210 */ /* 0x000fe40007ffe0ff */
[----:B--2---:R-:W-:-:S05]  /*10320*/  SHF.R.S32.HI R8, RZ, 0x1f, R15 ;  /* 0x0000001fff087819 */ /* 0x004fca000001140f */
[----:B------:R-:W-:Y:S02]  /*10330*/  IMAD R8, R8, UR4, RZ ;  /* 0x0000000408087c24 */ /* 0x000fe4000f8e02ff */
[----:B------:R-:W-:-:S04]  /*10340*/  IMAD.WIDE.U32 R10, R15, UR4, R10 ;  /* 0x000000040f0a7c25 */ /* 0x000fc8000f8e000a */
[----:B----4-:R-:W-:Y:S02]  /*10350*/  HADD2.F32 R13, -RZ, R24.H0_H0 ;  /* 0x20000018ff0d7230 */ /* 0x010fe40000004100 */
        /* <DEDUP_REMOVED lines=9> */
.L_x_1650:
[----:B------:R-:W-:Y:S05]  /*103f0*/  BSYNC B0 ;  /* 0x0000000000007941 */ /* 0x000fea0003800000 */
.L_x_1649:
[----:B------:R-:W-:Y:S04]  /*10400*/  BSSY B0, `(.L_x_1651) ;  /* 0x0000028000007945 */ /* 0x000fe80003800000 */
[----:B------:R-:W-:Y:S05]  /*10410*/  @P6 BRA `(.L_x_1652) ;  /* 0x0000000000986947 */ /* 0x000fea0003800000 */
[----:B------:R-:W5:Y:S01]  /*10420*/  LDG.E R15, desc[UR36][R6.64+0x20] ;  /* 0x00002024060f7981 */ /* 0x000f62000c1e1900 */
[----:B------:R-:W-:Y:S01]  /*10430*/  VIADD R10, R4, 0x40 ;  /* 0x00000040040a7836 */ /* 0x000fe20000000000 */
[----:B------:R-:W-:Y:S02]  /*10440*/  ULDC.64 UR4, c[0x0][0x298] ;  /* 0x0000a60000047ab9 */ /* 0x000fe40000000a00 */
[----:B0-----:R-:W-:Y:S02]  /*10450*/  IMAD R12, R17, UR4, RZ ;  /* 0x00000004110c7c24 */ /* 0x001fe4000f8e02ff */
[----:B--2-4-:R-:W-:Y:S02]  /*10460*/  SHF.R.S32.HI R11, RZ, 0x1f, R10 ;  /* 0x0000001fff0b7819 */ /* 0x014fe4000001140a */
        /* <DEDUP_REMOVED lines=23> */
[----:B----4-:R-:W-:Y:S02]  /*105e0*/  HADD2.F32 R13, -RZ, R24.H0_H0 ;  /* 0x20000018ff0d7230 */ /* 0x010fe40000004100 */
[----:B------:R-:W-:Y:S01]  /*105f0*/  IMAD R21, R15, UR5, R8 ;  /* 0x000000050f157c24 */ /* 0x000fe2000f8e0208 */
[----:B------:R-:W-:Y:S02]  /*10600*/  ULDC.64 UR4, c[0x0][0x2a0] ;  /* 0x0000a80000047ab9 */ /* 0x000fe40000000a00 */
[----:B------:R-:W-:Y:S01]  /*10610*/  FMUL R13, R13, R16 ;  /* 0x000000100d0d7220 */ /* 0x000fe20000400000 */
[----:B------:R-:W-:-:S03]  /*10620*/  LEA R12, P3, R10, UR4, 0x1 ;  /* 0x000000040a0c7c11 */ /* 0x000fc6000f8608ff */
[----:B------:R-:W-:Y:S01]  /*10630*/  FFMA R13, R28, R18, R13 ;  /* 0x000000121c0d7223 */ /* 0x000fe2000000000d */
[----:B------:R-:W-:-:S04]  /*10640*/  IADD3 R11, R11, R21, RZ ;  /* 0x000000150b0b7210 */ /* 0x000fc80007ffe0ff */
[----:B------:R-:W-:Y:S02]  /*10650*/  F2FP.F16.F32.PACK_AB R8, RZ, R13 ;  /* 0x0000000dff08723e */ /* 0x000fe400000000ff */
[----:B------:R-:W-:-:S05]  /*10660*/  LEA.HI.X R13, R10, UR5, R11, 0x1, P3 ;  /* 0x000000050a0d7c11 */ /* 0x000fca00098f0c0b */
[----:B------:R0:W-:Y:S02]  /*10670*/  STG.E.U16 desc[UR36][R12.64], R8 ;  /* 0x000000080c007986 */ /* 0x0001e4000c101524 */
.L_x_1652:
[----:B------:R-:W-:Y:S05]  /*10680*/  BSYNC B0 ;  /* 0x0000000000007941 */ /* 0x000fea0003800000 */
.L_x_1651:
[----:B------:R-:W-:Y:S01]  /*10690*/  BSSY B0, `(.L_x_1653) ;  /* 0x000002a000007945 */ /* 0x000fe20003800000 */
[CC--:B------:R-:W-:Y:S02]  /*106a0*/  ISETP.GE.OR P6, PT, R14.reuse, R9.reuse, P1 ;  /* 0x000000090e00720c */ /* 0x0c0fe40000fc6670 */
[----:B------:R-:W-:Y:S01]  /*106b0*/  ISETP.GE.OR P3, PT, R14, R9, P0 ;  /* 0x000000090e00720c */ /* 0x000fe20000766670 */
[----:B------:R-:W-:-:S12]  /*106c0*/  @P5 BRA `(.L_x_1654) ;  /* 0x0000000000985947 */ /* 0x000fd80003800000 */
[----:B0-----:R-:W5:Y:S01]  /*106d0*/  LDG.E R13, desc[UR36][R6.64+0x24] ;  /* 0x00002424060d7981 */ /* 0x001f62000c1e1900 */
[----:B------:R-:W-:Y:S01]  /*106e0*/  IADD3 R14, R4, 0x40, RZ ;  /* 0x00000040040e7810 */ /* 0x000fe20007ffe0ff */
[----:B------:R-:W-:Y:S02]  /*106f0*/  ULDC.64 UR4, c[0x0][0x298] ;  /* 0x0000a60000047ab9 */ /* 0x000fe40000000a00 */
[----:B------:R-:W-:Y:S01]  /*10700*/  IMAD R10, R17, UR4, RZ ;  /* 0x00000004110a7c24 */ /* 0x000fe2000f8e02ff */
[----:B------:R-:W-:-:S03]  /*10710*/  SHF.R.S32.HI R15, RZ, 0x1f, R14 ;  /* 0x0000001fff0f7819 */ /* 0x000fc6000001140e */
[C---:B------:R-:W-:Y:S02]  /*10720*/  IMAD R21, R19.reuse, UR5, R10 ;  /* 0x0000000513157c24 */ /* 0x040fe4000f8e020a */
[----:B--2-4-:R-:W-:Y:S01]  /*10730*/  IMAD.WIDE.U32 R10, R19, UR4, R14 ;  /* 0x00000004130a7c25 */ /* 0x014fe2000f8e000e */
[----:B------:R-:W-:-:S03]  /*10740*/  ULDC.64 UR4, c[0x0][0x290] ;  /* 0x0000a40000047ab9 */ /* 0x000fc60000000a00 */
[----:B------:R-:W-:Y:S01]  /*10750*/  IMAD.IADD R11, R21, 0x1, R11 ;  /* 0x00000001150b7824 */ /* 0x000fe200078e020b */
[----:B-----5:R-:W-:Y:S01]  /*10760*/  SHF.R.S32.HI R8, RZ, 0x1f, R13 ;  /* 0x0000001fff087819 */ /* 0x020fe2000001140d */
        /* <DEDUP_REMOVED lines=17> */
[----:B----4-:R-:W-:Y:S02]  /*10880*/  HADD2.F32 R11, -RZ, R12.H0_H0 ;  /* 0x2000000cff0b7230 */ /* 0x010fe40000004100 */
[----:B------:R-:W-:-:S03]  /*10890*/  IMAD R23, R21, UR5, R8 ;  /* 0x0000000515177c24 */ /* 0x000fc6000f8e0208 */
[----:B------:R-:W-:Y:S01]  /*108a0*/  FMUL R8, R11, R16 ;  /* 0x000000100b087220 */ /* 0x000fe20000400000 */
[----:B------:R-:W-:Y:S01]  /*108b0*/  IMAD.WIDE.U32 R10, R21, UR4, R14 ;  /* 0x00000004150a7c25 */ /* 0x000fe2000f8e000e */
[----:B------:R-:W-:-:S03]  /*108c0*/  ULDC.64 UR4, c[0x0][0x2a0] ;  /* 0x0000a80000047ab9 */ /* 0x000fc60000000a00 */
[----:B------:R-:W-:Y:S01]  /*108d0*/  FFMA R8, R29, R18, R8 ;  /* 0x000000121d087223 */ /* 0x000fe20000000008 */
[----:B------:R-:W-:Y:S01]  /*108e0*/  IMAD.IADD R11, R11, 0x1, R23 ;  /* 0x000000010b0b7824 */ /* 0x000fe200078e0217 */
[----:B------:R-:W-:-:S03]  /*108f0*/  LEA R12, P5, R10, UR4, 0x1 ;  /* 0x000000040a0c7c11 */ /* 0x000fc6000f8a08ff */
[----:B------:R-:W-:Y:S02]  /*10900*/  F2FP.F16.F32.PACK_AB R8, RZ, R8 ;  /* 0x00000008ff08723e */ /* 0x000fe400000000ff */
[----:B------:R-:W-:-:S05]  /*10910*/  LEA.HI.X R13, R10, UR5, R11, 0x1, P5 ;  /* 0x000000050a0d7c11 */ /* 0x000fca000a8f0c0b */
[----:B------:R0:W-:Y:S03]  /*10920*/  STG.E.U16 desc[UR36][R12.64], R8 ;  /* 0x000000080c007986 */ /* 0x0001e6000c101524 */
.L_x_1654:
[----:B------:R-:W-:Y:S05]  /*10930*/  BSYNC B0 ;  /* 0x0000000000007941 */ /* 0x000fea0003800000 */
.L_x_1653:
[----:B------:R-:W-:Y:S04]  /*10940*/  BSSY B0, `(.L_x_1655) ;  /* 0x0000028000007945 */ /* 0x000fe80003800000 */
[----:B------:R-:W-:Y:S05]  /*10950*/  @P4 BRA `(.L_x_1656) ;  /* 0x0000000000984947 */ /* 0x000fea0003800000 */
[----:B0-----:R-:W5:Y:S01]  /*10960*/  LDG.E R13, desc[UR36][R6.64+0x20] ;  /* 0x00002024060d7981 */ /* 0x001f62000c1e1900 */
[----:B------:R-:W-:Y:S01]  /*10970*/  IADD3 R14, R4, 0x48, RZ ;  /* 0x00000048040e7810 */ /* 0x000fe20007ffe0ff */
[----:B------:R-:W-:Y:S02]  /*10980*/  ULDC.64 UR4, c[0x0][0x298] ;  /* 0x0000a60000047ab9 */ /* 0x000fe40000000a00 */
[----:B------:R-:W-:Y:S01]  /*10990*/  IMAD R10, R17, UR4, RZ ;  /* 0x00000004110a7c24 */ /* 0x000fe2000f8e02ff */
[----:B------:R-:W-:-:S03]  /*109a0*/  SHF.R.S32.HI R15, RZ, 0x1f, R14 ;  /* 0x0000001fff0f7819 */ /* 0x000fc6000001140e */
[C---:B------:R-:W-:Y:S02]  /*109b0*/  IMAD R21, R19.reuse, UR5, R10 ;  /* 0x0000000513157c24 */ /* 0x040fe4000f8e020a */
[----:B--2-4-:R-:W-:Y:S01]  /*109c0*/  IMAD.WIDE.U32 R10, R19, UR4, R14 ;  /* 0x00000004130a7c25 */ /* 0x014fe2000f8e000e */
[----:B------:R-:W-:-:S04]  /*109d0*/  ULDC.64 UR4, c[0x0][0x290] ;  /* 0x0000a40000047ab9 */ /* 0x000fc80000000a00 */
[----:B------:R-:W-:Y:S02]  /*109e0*/  IADD3 R11, R21, R11, RZ ;  /* 0x0000000b150b7210 */ /* 0x000fe40007ffe0ff */
[----:B-----5:R-:W-:Y:S01]  /*109f0*/  SHF.R.S32.HI R8, RZ, 0x1f, R13 ;  /* 0x0000001fff087819 */ /* 0x020fe2000001140d */
        /* <DEDUP_REMOVED lines=23> */
[----:B------:R-:W-:Y:S02]  /*10b70*/  IADD3 R11, R11, R23, RZ ;  /* 0x000000170b0b7210 */ /* 0x000fe40007ffe0ff */
[C---:B------:R-:W-:Y:S02]  /*10b80*/  LEA R12, P4, R10.reuse, UR4, 0x1 ;  /* 0x000000040a0c7c11 */ /* 0x040fe4000f8808ff */
[----:B------:R-:W-:Y:S02]  /*10b90*/  F2FP.F16.F32.PACK_AB R8, RZ, R13 ;  /* 0x0000000dff08723e */ /* 0x000fe400000000ff */
[----:B------:R-:W-:-:S05]  /*10ba0*/  LEA.HI.X R13, R10, UR5, R11, 0x1, P4 ;  /* 0x000000050a0d7c11 */ /* 0x000fca000a0f0c0b */
[----:B------:R0:W-:Y:S04]  /*10bb0*/  STG.E.U16 desc[UR36][R12.64], R8 ;  /* 0x000000080c007986 */ /* 0x0001e8000c101524 */
.L_x_1656:
[----:B------:R-:W-:Y:S05]  /*10bc0*/  BSYNC B0 ;  /* 0x0000000000007941 */ /* 0x000fea0003800000 */
.L_x_1655:
[----:B------:R-:W-:Y:S01]  /*10bd0*/  BSSY B0, `(.L_x_1657) ;  /* 0x000002a000007945 */ /* 0x000fe20003800000 */
[CC--:B------:R-:W-:Y:S02]  /*10be0*/  ISETP.GE.OR P5, PT, R20.reuse, R9.reuse, P1 ;  /* 0x000000091400720c */ /* 0x0c0fe40000fa6670 */
[----:B------:R-:W-:Y:S01]  /*10bf0*/  ISETP.GE.OR P4, PT, R20, R9, P0 ;  /* 0x000000091400720c */ /* 0x000fe20000786670 */
[----:B------:R-:W-:-:S12]  /*10c00*/  @P2 BRA `(.L_x_1658) ;  /* 0x0000000000982947 */ /* 0x000fd80003800000 */
[----:B0-----:R-:W5:Y:S01]  /*10c10*/  LDG.E R13, desc[UR36][R6.64+0x24] ;  /* 0x00002424060d7981 */ /* 0x001f62000c1e1900 */
[----:B------:R-:W-:Y:S01]  /*10c20*/  VIADD R14, R4, 0x48 ;  /* 0x00000048040e7836 */ /* 0x000fe20000000000 */
[----:B------:R-:W-:Y:S02]  /*10c30*/  ULDC.64 UR4, c[0x0][0x298] ;  /* 0x0000a60000047ab9 */ /* 0x000fe40000000a00 */
[----:B------:R-:W-:Y:S02]  /*10c40*/  IMAD R10, R17, UR4, RZ ;  /* 0x00000004110a7c24 */ /* 0x000fe4000f8e02ff */
[----:B------:R-:W-:Y:S02]  /*10c50*/  SHF.R.S32.HI R15, RZ, 0x1f, R14 ;  /* 0x0000001fff0f7819 */ /* 0x000fe4000001140e */
        /* <DEDUP_REMOVED lines=33> */
.L_x_1658:
[----:B------:R-:W-:Y:S05]  /*10e70*/  BSYNC B0 ;  /* 0x0000000000007941 */ /* 0x000fea0003800000 */
.L_x_1657:
        /* <DEDUP_REMOVED lines=40> */
.L_x_1660:
[----:B------:R-:W-:Y:S05]  /*11100*/  BSYNC B0 ;  /* 0x0000000000007941 */ /* 0x000fea0003800000 */
.L_x_1659:
        /* <DEDUP_REMOVED lines=42> */
.L_x_1662:
[----:B------:R-:W-:Y:S05]  /*113b0*/  BSYNC B0 ;  /* 0x0000000000007941 */ /* 0x000fea0003800000 */
.L_x_1661:
[----:B------:R-:W-:Y:S04]  /*113c0*/  BSSY B0, `(.L_x_1663) ;  /* 0x0000028000007945 */ /* 0x000fe80003800000 */
[----:B------:R-:W-:Y:S05]  /*113d0*/  @P3 BRA `(.L_x_1664) ;  /* 0x0000000000983947 */ /* 0x000fea0003800000 */
        /* <DEDUP_REMOVED lines=38> */
.L_x_1664:
[----:B------:R-:W-:Y:S05]  /*11640*/  BSYNC B0 ;  /* 0x0000000000007941 */ /* 0x000fea0003800000 */
.L_x_1663:
        /* <DEDUP_REMOVED lines=42> */
.L_x_1666:
[----:B------:R-:W-:Y:S05]  /*118f0*/  BSYNC B0 ;  /* 0x0000000000007941 */ /* 0x000fea0003800000 */
.L_x_1665:
        /* <DEDUP_REMOVED lines=40> */
.L_x_1668:
[----:B------:R-:W-:Y:S05]  /*11b80*/  BSYNC B0 ;  /* 0x0000000000007941 */ /* 0x000fea0003800000 */
.L_x_1667:
        /* <DEDUP_REMOVED lines=42> */
.L_x_1670:
[----:B------:R-:W-:Y:S05]  /*11e30*/  BSYNC B0 ;  /* 0x0000000000007941 */ /* 0x000fea0003800000 */
.L_x_1669:
        /* <DEDUP_REMOVED lines=40> */
.L_x_1672:
[----:B------:R-:W-:Y:S05]  /*120c0*/  BSYNC B0 ;  /* 0x0000000000007941 */ /* 0x000fea0003800000 */
.L_x_1671:
        /* <DEDUP_REMOVED lines=42> */
.L_x_1674:
[----:B------:R-:W-:Y:S05]  /*12370*/  BSYNC B0 ;  /* 0x0000000000007941 */ /* 0x000fea0003800000 */
.L_x_1673:
        /* <DEDUP_REMOVED lines=40> */
.L_x_1676:
[----:B------:R-:W-:Y:S05]  /*12600*/  BSYNC B0 ;  /* 0x0000000000007941 */ /* 0x000fea0003800000 */
.L_x_1675:
        /* <DEDUP_REMOVED lines=42> */
.L_x_1678:
[----:B------:R-:W-:Y:S05]  /*128b0*/  BSYNC B0 ;  /* 0x0000000000007941 */ /* 0x000fea0003800000 */
.L_x_1677:
        /* <DEDUP_REMOVED lines=40> */
.L_x_1680:
[----:B------:R-:W-:Y:S05]  /*12b40*/  BSYNC B0 ;  /* 0x0000000000007941 */ /* 0x000fea0003800000 */
.L_x_1679:
        /* <DEDUP_REMOVED lines=42> */
.L_x_1682:
[----:B------:R-:W-:Y:S05]  /*12df0*/  BSYNC B0 ;  /* 0x0000000000007941 */ /* 0x000fea0003800000 */
.L_x_1681:
        /* <DEDUP_REMOVED lines=40> */
.L_x_1684:
[----:B------:R-:W-:Y:S05]  /*13080*/  BSYNC B0 ;  /* 0x0000000000007941 */ /* 0x000fea0003800000 */
.L_x_1683:
        /* <DEDUP_REMOVED lines=42> */
.L_x_1686:
[----:B------:R-:W-:Y:S05]  /*13330*/  BSYNC B0 ;  /* 0x0000000000007941 */ /* 0x000fea0003800000 */
.L_x_1685:
        /* <DEDUP_REMOVED lines=40> */
.L_x_1688:
[----:B------:R-:W-:Y:S05]  /*135c0*/  BSYNC B0 ;  /* 0x0000000000007941 */ /* 0x000fea0003800000 */
.L_x_1687:
        /* <DEDUP_REMOVED lines=42> */
.L_x_1690:
[----:B------:R-:W-:Y:S05]  /*13870*/  BSYNC B0 ;  /* 0x0000000000007941 */ /* 0x000fea0003800000 */
.L_x_1689:
        /* <DEDUP_REMOVED lines=40> */
.L_x_1692:
[----:B------:R-:W-:Y:S05]  /*13b00*/  BSYNC B0 ;  /* 0x0000000000007941 */ /* 0x000fea0003800000 */
.L_x_1691:
        /* <DEDUP_REMOVED lines=42> */
.L_x_1694:
[----:B------:R-:W-:Y:S05]  /*13db0*/  BSYNC B0 ;  /* 0x0000000000007941 */ /* 0x000fea0003800000 */
.L_x_1693:
        /* <DEDUP_REMOVED lines=40> */
.L_x_1696:
[----:B------:R-:W-:Y:S05]  /*14040*/  BSYNC B0 ;  /* 0x0000000000007941 */ /* 0x000fea0003800000 */
.L_x_1695:
        /* <DEDUP_REMOVED lines=42> */
.L_x_1698:
[----:B------:R-:W-:Y:S05]  /*142f0*/  BSYNC B0 ;  /* 0x0000000000007941 */ /* 0x000fea0003800000 */
.L_x_1697:
        /* <DEDUP_REMOVED lines=40> */
.L_x_1700:
[----:B------:R-:W-:Y:S05]  /*14580*/  BSYNC B0 ;  /* 0x0000000000007941 */ /* 0x000fea0003800000 */
.L_x_1699:
        /* <DEDUP_REMOVED lines=42> */
.L_x_1702:
[----:B------:R-:W-:Y:S05]  /*14830*/  BSYNC B0 ;  /* 0x0000000000007941 */ /* 0x000fea0003800000 */
.L_x_1701:
        /* <DEDUP_REMOVED lines=40> */
.L_x_1704:
[----:B------:R-:W-:Y:S05]  /*14ac0*/  BSYNC B0 ;  /* 0x0000000000007941 */ /* 0x000fea0003800000 */
.L_x_1703:
        /* <DEDUP_REMOVED lines=42> */
.L_x_1706:
[----:B------:R-:W-:Y:S05]  /*14d70*/  BSYNC B0 ;  /* 0x0000000000007941 */ /* 0x000fea0003800000 */
.L_x_1705:
        /* <DEDUP_REMOVED lines=40> */
.L_x_1708:
[----:B------:R-:W-:Y:S05]  /*15000*/  BSYNC B0 ;  /* 0x0000000000007941 */ /* 0x000fea0003800000 */
.L_x_1707:
        /* <DEDUP_REMOVED lines=42> */
.L_x_1710:
[----:B------:R-:W-:Y:S05]  /*152b0*/  BSYNC B0 ;  /* 0x0000000000007941 */ /* 0x000fea0003800000 */
.L_x_1709:
        /* <DEDUP_REMOVED lines=40> */
.L_x_1712:
[----:B------:R-:W-:Y:S05]  /*15540*/  BSYNC B0 ;  /* 0x0000000000007941 */ /* 0x000fea0003800000 */
.L_x_1711:
        /* <DEDUP_REMOVED lines=42> */
.L_x_1714:
[----:B------:R-:W-:Y:S05]  /*157f0*/  BSYNC B0 ;  /* 0x0000000000007941 */ /* 0x000fea0003800000 */
.L_x_1713:
        /* <DEDUP_REMOVED lines=40> */
.L_x_1716:
[----:B------:R-:W-:Y:S05]  /*15a80*/  BSYNC B0 ;  /* 0x0000000000007941 */ /* 0x000fea0003800000 */
.L_x_1715:
        /* <DEDUP_REMOVED lines=42> */
.L_x_1718:
[----:B------:R-:W-:Y:S05]  /*15d30*/  BSYNC B0 ;  /* 0x0000000000007941 */ /* 0x000fea0003800000 */
.L_x_1717:
        /* <DEDUP_REMOVED lines=40> */
.L_x_1720:
[----:B------:R-:W-:Y:S05]  /*15fc0*/  BSYNC B0 ;  /* 0x0000000000007941 */ /* 0x000fea0003800000 */
.L_x_1719:
        /* <DEDUP_REMOVED lines=42> */
.L_x_1722:
[----:B------:R-:W-:Y:S05]  /*16270*/  BSYNC B0 ;  /* 0x0000000000007941 */ /* 0x000fea0003800000 */
.L_x_1721:
        /* <DEDUP_REMOVED lines=40> */
.L_x_1724:
[----:B------:R-:W-:Y:S05]  /*16500*/  BSYNC B0 ;  /* 0x0000000000007941 */ /* 0x000fea0003800000 */
.L_x_1723:
        /* <DEDUP_REMOVED lines=42> */
.L_x_1726:
[----:B------:R-:W-:Y:S05]  /*167b0*/  BSYNC B0 ;  /* 0x0000000000007941 */ /* 0x000fea0003800000 */
.L_x_1725:
        /* <DEDUP_REMOVED lines=40> */
.L_x_1728:
[----:B------:R-:W-:Y:S05]  /*16a40*/  BSYNC B0 ;  /* 0x0000000000007941 */ /* 0x000fea0003800000 */
.L_x_1727:
        /* <DEDUP_REMOVED lines=42> */
.L_x_1730:
[----:B------:R-:W-:Y:S05]  /*16cf0*/  BSYNC B0 ;  /* 0x0000000000007941 */ /* 0x000fea0003800000 */
.L_x_1729:
        /* <DEDUP_REMOVED lines=40> */
.L_x_1732:
[----:B------:R-:W-:Y:S05]  /*16f80*/  BSYNC B0 ;  /* 0x0000000000007941 */ /* 0x000fea0003800000 */
.L_x_1731:
        /* <DEDUP_REMOVED lines=42> */
.L_x_1734:
[----:B------:R-:W-:Y:S05]  /*17230*/  BSYNC B0 ;  /* 0x0000000000007941 */ /* 0x000fea0003800000 */
.L_x_1733:
        /* <DEDUP_REMOVED lines=40> */
.L_x_1736:
[----:B------:R-:W-:Y:S05]  /*174c0*/  BSYNC B0 ;  /* 0x0000000000007941 */ /* 0x000fea0003800000 */
.L_x_1735:
        /* <DEDUP_REMOVED lines=42> */
.L_x_1738:
[----:B------:R-:W-:Y:S05]  /*17770*/  BSYNC B0 ;  /* 0x0000000000007941 */ /* 0x000fea0003800000 */
.L_x_1737:
        /* <DEDUP_REMOVED lines=40> */
.L_x_1740:
[----:B------:R-:W-:Y:S05]  /*17a00*/  BSYNC B0 ;  /* 0x0000000000007941 */ /* 0x000fea0003800000 */
.L_x_1739:
        /* <DEDUP_REMOVED lines=42> */
.L_x_1742:
[----:B------:R-:W-:Y:S05]  /*17cb0*/  BSYNC B0 ;  /* 0x0000000000007941 */ /* 0x000fea0003800000 */
.L_x_1741:
        /* <DEDUP_REMOVED lines=40> */
.L_x_1744:
[----:B------:R-:W-:Y:S05]  /*17f40*/  BSYNC B0 ;  /* 0x0000000000007941 */ /* 0x000fea0003800000 */
.L_x_1743:
        /* <DEDUP_REMOVED lines=42> */
.L_x_1746:
[----:B------:R-:W-:Y:S05]  /*181f0*/  BSYNC B0 ;  /* 0x0000000000007941 */ /* 0x000fea0003800000 */
.L_x_1745:
        /* <DEDUP_REMOVED lines=40> */
.L_x_1748:
[----:B------:R-:W-:Y:S05]  /*18480*/  BSYNC B0 ;  /* 0x0000000000007941 */ /* 0x000fea0003800000 */
.L_x_1747:
        /* <DEDUP_REMOVED lines=42> */
.L_x_1750:
[----:B------:R-:W-:Y:S05]  /*18730*/  BSYNC B0 ;  /* 0x0000000000007941 */ /* 0x000fea0003800000 */
.L_x_1749:
        /* <DEDUP_REMOVED lines=40> */
.L_x_1752:
[----:B------:R-:W-:Y:S05]  /*189c0*/  BSYNC B0 ;  /* 0x0000000000007941 */ /* 0x000fea0003800000 */
.L_x_1751:
        /* <DEDUP_REMOVED lines=42> */
.L_x_1754:
[----:B------:R-:W-:Y:S05]  /*18c70*/  BSYNC B0 ;  /* 0x0000000000007941 */ /* 0x000fea0003800000 */
.L_x_1753:
        /* <DEDUP_REMOVED lines=40> */
.L_x_1756:
[----:B------:R-:W-:Y:S05]  /*18f00*/  BSYNC B0 ;  /* 0x0000000000007941 */ /* 0x000fea0003800000 */
.L_x_1755:
[----:B------:R-:W-:Y:S01]  /*18f10*/  BSSY B0, `(.L_x_1757) ;  /* 0x000002c000007945 */ /* 0x000fe20003800000 */
[CC--:B------:R-:W-:Y:S02]  /*18f20*/  ISETP.GE.OR P3, PT, R134.reuse, R9.reuse, P1 ;  /* 0x000000098600720c */ /* 0x0c0fe40000f66670 */
[-C--:B------:R-:W-:Y:S02]  /*18f30*/  ISETP.GE.OR P2, PT, R134, R9.reuse, P0 ;  /* 0x000000098600720c */ /* 0x080fe40000746670 */
[CC--:B------:R-:W-:Y:S02]  /*18f40*/  ISETP.GE.OR P1, PT, R0.reuse, R9.reuse, P1 ;  /* 0x000000090000720c */ /* 0x0c0fe40000f26670 */
[----:B------:R-:W-:Y:S01]  /*18f50*/  ISETP.GE.OR P0, PT, R0, R9, P0 ;  /* 0x000000090000720c */ /* 0x000fe20000706670 */
[----:B------:R-:W-:-:S12]  /*18f60*/  @P5 BRA `(.L_x_1758) ;  /* 0x0000000000985947 */ /* 0x000fd80003800000 */
[----:B0-2-4-:R-:W2:Y:S01]  /*18f70*/  LDG.E R11, desc[UR36][R6.64+0x1c4] ;  /* 0x0001c424060b7981 */ /* 0x015ea2000c1e1900 */
[----:B------:R-:W-:Y:S01]  /*18f80*/  IADD3 R12, R4, 0x40, RZ ;  /* 0x00000040040c7810 */ /* 0x000fe20007ffe0ff */
[----:B------:R-:W-:Y:S02]  /*18f90*/  ULDC.64 UR4, c[0x0][0x298] ;  /* 0x0000a60000047ab9 */ /* 0x000fe40000000a00 */
[----:B------:R-:W-:Y:S01]  /*18fa0*/  IMAD R8, R17, UR4, RZ ;  /* 0x0000000411087c24 */ /* 0x000fe2000f8e02ff */
        /* <DEDUP_REMOVED lines=34> */
.L_x_1758:
[----:B------:R-:W-:Y:S05]  /*191d0*/  BSYNC B0 ;  /* 0x0000000000007941 */ /* 0x000fea0003800000 */
.L_x_1757:
[----:B------:R-:W-:Y:S04]  /*191e0*/  BSSY B0, `(.L_x_1759) ;  /* 0x0000028000007945 */ /* 0x000fe80003800000 */
[----:B------:R-:W-:Y:S05]  /*191f0*/  @P6 BRA `(.L_x_1760) ;  /* 0x0000000000986947 */ /* 0x000fea0003800000 */
[----:B0-2-4-:R-:W2:Y:S01]  /*19200*/  LDG.E R11, desc[UR36][R6.64+0x1c0] ;  /* 0x0001c024060b7981 */ /* 0x015ea2000c1e1900 */
[----:B------:R-:W-:Y:S01]  /*19210*/  VIADD R12, R4, 0x48 ;  /* 0x00000048040c7836 */ /* 0x000fe20000000000 */
        /* <DEDUP_REMOVED lines=36> */
.L_x_1760:
[----:B------:R-:W-:Y:S05]  /*19460*/  BSYNC B0 ;  /* 0x0000000000007941 */ /* 0x000fea0003800000 */
.L_x_1759:
[----:B------:R-:W-:Y:S04]  /*19470*/  BSSY B0, `(.L_x_1761) ;  /* 0x0000028000007945 */ /* 0x000fe80003800000 */
[----:B------:R-:W-:Y:S05]  /*19480*/  @P4 BRA `(.L_x_1762) ;  /* 0x0000000000984947 */ /* 0x000fea0003800000 */
[----:B0-2-4-:R-:W2:Y:S01]  /*19490*/  LDG.E R11, desc[UR36][R6.64+0x1c4] ;  /* 0x0001c424060b7981 */ /* 0x015ea2000c1e1900 */
[----:B------:R-:W-:Y:S01]  /*194a0*/  IADD3 R12, R4, 0x48, RZ ;  /* 0x00000048040c7810 */ /* 0x000fe20007ffe0ff */
        /* <DEDUP_REMOVED lines=36> */
.L_x_1762:
[----:B------:R-:W-:Y:S05]  /*196f0*/  BSYNC B0 ;  /* 0x0000000000007941 */ /* 0x000fea0003800000 */
.L_x_1761:
        /* <DEDUP_REMOVED lines=40> */
.L_x_1764:
[----:B------:R-:W-:Y:S05]  /*19980*/  BSYNC B0 ;  /* 0x0000000000007941 */ /* 0x000fea0003800000 */
.L_x_1763:
        /* <DEDUP_REMOVED lines=40> */
.L_x_1766:
[----:B------:R-:W-:Y:S05]  /*19c10*/  BSYNC B0 ;  /* 0x0000000000007941 */ /* 0x000fea0003800000 */
.L_x_1765:
        /* <DEDUP_REMOVED lines=40> */
.L_x_1768:
[----:B------:R-:W-:Y:S05]  /*19ea0*/  BSYNC B0 ;  /* 0x0000000000007941 */ /* 0x000fea0003800000 */
.L_x_1767:
[----:B------:R-:W-:Y:S05]  /*19eb0*/  @P0 EXIT ;  /* 0x000000000000094d */ /* 0x000fea0003800000 */
[----:B------:R-:W5:Y:S01]  /*19ec0*/  LDG.E R7, desc[UR36][R6.64+0x1e4] ;  /* 0x0001e42406077981 */ /* 0x000f62000c1e1900 */
[----:B0-----:R-:W-:Y:S01]  /*19ed0*/  IADD3 R8, R4, 0x48, RZ ;  /* 0x0000004804087810 */ /* 0x001fe20007ffe0ff */
[----:B------:R-:W-:Y:S02]  /*19ee0*/  ULDC.64 UR4, c[0x0][0x298] ;  /* 0x0000a60000047ab9 */ /* 0x000fe40000000a00 */
[----:B------:R-:W-:Y:S01]  /*19ef0*/  IMAD R4, R17, UR4, RZ ;  /* 0x0000000411047c24 */ /* 0x000fe2000f8e02ff */
[----:B------:R-:W-:Y:S01]  /*19f00*/  SHF.R.S32.HI R9, RZ, 0x1f, R8 ;  /* 0x0000001fff097819 */ /* 0x000fe20000011408 */
[----:B------:R-:W3:Y:S02]  /*19f10*/  LDG.E R3, desc[UR36][R2.64+0x1e4] ;  /* 0x0001e42402037981 */ /* 0x000ee4000c1e1900 */
[C---:B--2-4-:R-:W-:Y:S02]  /*19f20*/  IMAD R11, R19.reuse, UR5, R4 ;  /* 0x00000005130b7c24 */ /* 0x054fe4000f8e0204 */
[----:B------:R-:W-:Y:S01]  /*19f30*/  IMAD.WIDE.U32 R4, R19, UR4, R8 ;  /* 0x0000000413047c25 */ /* 0x000fe2000f8e0008 */
[----:B------:R-:W-:-:S04]  /*19f40*/  ULDC.64 UR4, c[0x0][0x290] ;  /* 0x0000a40000047ab9 */ /* 0x000fc80000000a00 */
[----:B------:R-:W-:Y:S02]  /*19f50*/  IADD3 R5, R11, R5, RZ ;  /* 0x000000050b057210 */ /* 0x000fe40007ffe0ff */
[----:B-----5:R-:W-:Y:S01]  /*19f60*/  SHF.R.S32.HI R0, RZ, 0x1f, R7 ;  /* 0x0000001fff007819 */ /* 0x020fe20000011407 */
[----:B------:R-:W-:-:S04]  /*19f70*/  IMAD.WIDE.U32 R4, R7, UR4, R4 ;  /* 0x0000000407047c25 */ /* 0x000fc8000f8e0004 */
[----:B------:R-:W-:-:S04]  /*19f80*/  IMAD R0, R0, UR4, RZ ;  /* 0x0000000400007c24 */ /* 0x000fc8000f8e02ff */
[----:B------:R-:W-:Y:S01]  /*19f90*/  IMAD R11, R7, UR5, R0 ;  /* 0x00000005070b7c24 */ /* 0x000fe2000f8e0200 */
[----:B------:R-:W-:Y:S02]  /*19fa0*/  ULDC.64 UR4, c[0x0][0x288] ;  /* 0x0000a20000047ab9 */ /* 0x000fe40000000a00 */
[----:B------:R-:W-:Y:S01]  /*19fb0*/  LEA R6, P0, R4, UR4, 0x1 ;  /* 0x0000000404067c11 */ /* 0x000fe2000f8008ff */
[----:B------:R-:W-:-:S05]  /*19fc0*/  IMAD.IADD R5, R5, 0x1, R11 ;  /* 0x0000000105057824 */ /* 0x000fca00078e020b */
[----:B------:R-:W-:Y:S01]  /*19fd0*/  LEA.HI.X R7, R4, UR5, R5, 0x1, P0 ;  /* 0x0000000504077c11 */ /* 0x000fe200080f0c05 */
[----:B------:R-:W-:-:S04]  /*19fe0*/  ULDC.64 UR4, c[0x0][0x2b0] ;  /* 0x0000ac0000047ab9 */ /* 0x000fc80000000a00 */
[----:B------:R-:W2:Y:S01]  /*19ff0*/  LDG.E.U16 R6, desc[UR36][R6.64] ;  /* 0x0000002406067981 */ /* 0x000ea2000c1e1500 */
[----:B------:R-:W-:Y:S01]  /*1a000*/  IMAD R4, R17, UR4, RZ ;  /* 0x0000000411047c24 */ /* 0x000fe2000f8e02ff */
[----:B---3--:R-:W-:Y:S01]  /*1a010*/  SHF.R.S32.HI R0, RZ, 0x1f, R3 ;  /* 0x0000001fff007819 */ /* 0x008fe20000011403 */
[----:B------:R-:W-:-:S04]  /*1a020*/  IMAD.WIDE.U32 R8, R19, UR4, R8 ;  /* 0x0000000413087c25 */ /* 0x000fc8000f8e0008 */
[----:B------:R-:W-:Y:S01]  /*1a030*/  IMAD R11, R19, UR5, R4 ;  /* 0x00000005130b7c24 */ /* 0x000fe2000f8e0204 */
[----:B------:R-:W-:Y:S02]  /*1a040*/  ULDC.64 UR4, c[0x0][0x2a8] ;  /* 0x0000aa0000047ab9 */ /* 0x000fe40000000a00 */
[----:B------:R-:W-:Y:S02]  /*1a050*/  IMAD R0, R0, UR4, RZ ;  /* 0x0000000400007c24 */ /* 0x000fe4000f8e02ff */
[----:B------:R-:W-:Y:S02]  /*1a060*/  IADD3 R9, R11, R9, RZ ;  /* 0x000000090b097210 */ /* 0x000fe40007ffe0ff */
[C---:B------:R-:W-:Y:S02]  /*1a070*/  IMAD R11, R3.reuse, UR5, R0 ;  /* 0x00000005030b7c24 */ /* 0x040fe4000f8e0200 */
[----:B------:R-:W-:Y:S01]  /*1a080*/  IMAD.WIDE.U32 R2, R3, UR4, R8 ;  /* 0x0000000403027c25 */ /* 0x000fe2000f8e0008 */
[----:B------:R-:W-:-:S04]  /*1a090*/  ULDC.64 UR4, c[0x0][0x2a0] ;  /* 0x0000a80000047ab9 */ /* 0x000fc80000000a00 */
[----:B------:R-:W-:Y:S02]  /*1a0a0*/  IADD3 R3, R3, R11, RZ ;  /* 0x0000000b03037210 */ /* 0x000fe40007ffe0ff */
[----:B------:R-:W-:Y:S01]  /*1a0b0*/  LEA R4, P0, R2, UR4, 0x1 ;  /* 0x0000000402047c11 */ /* 0x000fe2000f8008ff */
[----:B--2---:R-:W-:-:S05]  /*1a0c0*/  HADD2.F32 R5, -RZ, R6.H0_H0 ;  /* 0x20000006ff057230 */ /* 0x004fca0000004100 */
[----:B------:R-:W-:-:S04]  /*1a0d0*/  FMUL R16, R5, R16 ;  /* 0x0000001005107220 */ /* 0x000fc80000400000 */
[----:B------:R-:W-:Y:S01]  /*1a0e0*/  FFMA R16, R87, R18, R16 ;  /* 0x0000001257107223 */ /* 0x000fe20000000010 */
[----:B------:R-:W-:-:S04]  /*1a0f0*/  LEA.HI.X R5, R2, UR5, R3, 0x1, P0 ;  /* 0x0000000502057c11 */ /* 0x000fc800080f0c03 */
[----:B------:R-:W-:-:S05]  /*1a100*/  F2FP.F16.F32.PACK_AB R16, RZ, R16 ;  /* 0x00000010ff10723e */ /* 0x000fca00000000ff */
[----:B------:R-:W-:Y:S01]  /*1a110*/  STG.E.U16 desc[UR36][R4.64], R16 ;  /* 0x0000001004007986 */ /* 0x000fe2000c101524 */
[----:B------:R-:W-:Y:S05]  /*1a120*/  EXIT ;  /* 0x000000000000794d */ /* 0x000fea0003800000 */
.L_x_1514:
[C---:B------:R-:W-:Y:S01]  /*1a130*/  VIADD R6, R8.reuse, 0x8 ;  /* 0x0000000808067836 */ /* 0x040fe20000000000 */
[----:B------:R-:W-:Y:S01]  /*1a140*/  IADD3 R12, R8, 0x40, RZ ;  /* 0x00000040080c7810 */ /* 0x000fe20007ffe0ff */
[----:B------:R-:W-:Y:S01]  /*1a150*/  VIADD R10, R0, 0x1 ;  /* 0x00000001000a7836 */ /* 0x000fe20000000000 */
[----:B------:R-:W-:Y:S01]  /*1a160*/  IADD3 R8, R8, 0x48, RZ ;  /* 0x0000004808087810 */ /* 0x000fe20007ffe0ff */
[----:B------:R-:W-:Y:S01]  /*1a170*/  BSSY B0, `(.L_x_1769) ;  /* 0x000001d000007945 */ /* 0x000fe20003800000 */
[-C--:B------:R-:W-:Y:S02]  /*1a180*/  ISETP.GE.AND P3, PT, R6, R5.reuse, PT ;  /* 0x000000050600720c */ /* 0x080fe40003f66270 */
[-C--:B------:R-:W-:Y:S02]  /*1a190*/  ISETP.GE.AND P0, PT, R8, R5.reuse, PT ;  /* 0x000000050800720c */ /* 0x080fe40003f06270 */
[----:B------:R-:W-:Y:S02]  /*1a1a0*/  ISETP.GE.AND P1, PT, R12, R5, PT ;  /* 0x000000050c00720c */ /* 0x000fe40003f26270 */
[----:B------:R-:W-:-:S02]  /*1a1b0*/  ISETP.GE.OR P5, PT, R10, R9, P2 ;  /* 0x000000090a00720c */ /* 0x000fc400017a6670 */
[C---:B------:R-:W-:Y:S02]  /*1a1c0*/  ISETP.GE.OR P6, PT, R0.reuse, R9, P3 ;  /* 0x000000090000720c */ /* 0x040fe40001fc6670 */
[C---:B------:R-:W-:Y:S02]  /*1a1d0*/  IADD3 R8, R0.reuse, 0x8, RZ ;  /* 0x0000000800087810 */ /* 0x040fe40007ffe0ff */
[----:B------:R-:W-:Y:S01]  /*1a1e0*/  IADD3 R6, R0, 0x9, RZ ;  /* 0x0000000900067810 */ /* 0x000fe20007ffe0ff */
[----:B------:R-:W-:Y:S08]  /*1a1f0*/  @P4 BRA `(.L_x_1770) ;  /* 0x0000000000504947 */ /* 0x000ff00003800000 */
[----:B------:R-:W2:Y:S01]  /*1a200*/  LDG.E R7, desc[UR36][R2.64] ;  /* 0x0000002402077981 */ /* 0x000ea2000c1e1900 */
[----:B------:R-:W-:Y:S01]  /*1a210*/  ULDC.64 UR4, c[0x0][0x2b0] ;  /* 0x0000ac0000047ab9 */ /* 0x000fe20000000a00 */
[--C-:B------:R-:W-:Y:S01]  /*1a220*/  SHF.R.S32.HI R13, RZ, 0x1f, R4.reuse ;  /* 0x0000001fff0d7819 */ /* 0x100fe20000011404 */
[----:B------:R-:W-:Y:S02]  /*1a230*/  IMAD R14, R17, UR4, RZ ;  /* 0x00000004110e7c24 */ /* 0x000fe4000f8e02ff */
[----:B------:R-:W-:Y:S01]  /*1a240*/  FMUL R88, R88, R18 ;  /* 0x0000001258587220 */ /* 0x000fe20000400000 */
[----:B------:R-:W-:Y:S02]  /*1a250*/  IMAD.MOV.U32 R12, RZ, RZ, R4 ;  /* 0x000000ffff0c7224 */ /* 0x000fe400078e0004 */
[C---:B------:R-:W-:Y:S02]  /*1a260*/  IMAD R15, R19.reuse, UR5, R14 ;  /* 0x00000005130f7c24 */ /* 0x040fe4000f8e020e */
[----:B------:R-:W-:Y:S01]  /*1a270*/  IMAD.WIDE.U32 R12, R19, UR4, R12 ;  /* 0x00000004130c7c25 */ /* 0x000fe2000f8e000c */
[----:B------:R-:W-:Y:S01]  /*1a280*/  ULDC.64 UR4, c[0x0][0x2a8] ;  /* 0x0000aa0000047ab9 */ /* 0x000fe20000000a00 */
[----:B------:R-:W-:-:S03]  /*1a290*/  F2FP.F16.F32.PACK_AB R88, RZ, R88 ;  /* 0x00000058ff58723e */ /* 0x000fc600000000ff */
[----:B------:R-:W-:Y:S02]  /*1a2a0*/  IADD3 R13, R13, R15, RZ ;  /* 0x0000000f0d0d7210 */ /* 0x000fe40007ffe0ff */
[----:B--2---:R-:W-:Y:S01]  /*1a2b0*/  SHF.R.S32.HI R11, RZ, 0x1f, R7 ;  /* 0x0000001fff0b7819 */ /* 0x004fe20000011407 */
[----:B------:R-:W-:-:S04]  /*1a2c0*/  IMAD.WIDE.U32 R12, R7, UR4, R12 ;  /* 0x00000004070c7c25 */ /* 0x000fc8000f8e000c */
[----:B------:R-:W-:-:S04]  /*1a2d0*/  IMAD R14, R11, UR4, RZ ;  /* 0x000000040b0e7c24 */ /* 0x000fc8000f8e02ff */
[----:B------:R-:W-:Y:S01]  /*1a2e0*/  IMAD R11, R7, UR5, R14 ;  /* 0x00000005070b7c24 */ /* 0x000fe2000f8e020e */
[----:B------:R-:W-:Y:S02]  /*1a2f0*/  ULDC.64 UR4, c[0x0][0x2a0] ;  /* 0x0000a80000047ab9 */ /* 0x000fe40000000a00 */
[----:B------:R-:W-:Y:S02]  /*1a300*/  LEA R14, P4, R12, UR4, 0x1 ;  /* 0x000000040c0e7c11 */ /* 0x000fe4000f8808ff */
[----:B------:R-:W-:-:S04]  /*1a310*/  IADD3 R7, R13, R11, RZ ;  /* 0x0000000b0d077210 */ /* 0x000fc80007ffe0ff */
[----:B------:R-:W-:-:S05]  /*1a320*/  LEA.HI.X R15, R12, UR5, R7, 0x1, P4 ;  /* 0x000000050c0f7c11 */ /* 0x000fca000a0f0c07 */
[----:B------:R0:W-:Y:S02]  /*1a330*/  STG.E.U16 desc[UR36][R14.64], R88 ;  /* 0x000000580e007986 */ /* 0x0001e4000c101524 */
.L_x_1770:
[----:B------:R-:W-:Y:S05]  /*1a340*/  BSYNC B0 ;  /* 0x0000000000007941 */ /* 0x000fea0003800000 */
.L_x_1769:
[----:B------:R-:W-:Y:S04]  /*1a350*/  BSSY B0, `(.L_x_1771) ;  /* 0x0000016000007945 */ /* 0x000fe80003800000 */
[----:B------:R-:W-:Y:S05]  /*1a360*/  @P5 BRA `(.L_x_1772) ;  /* 0x0000000000505947 */ /* 0x000fea0003800000 */
[----:B------:R-:W2:Y:S01]  /*1a370*/  LDG.E R7, desc[UR36][R2.64+0x4] ;  /* 0x0000042402077981 */ /* 0x000ea2000c1e1900 */
[----:B------:R-:W-:Y:S01]  /*1a380*/  ULDC.64 UR4, c[0x0][0x2b0] ;  /* 0x0000ac0000047ab9 */ /* 0x000fe20000000a00 */
[--C-:B------:R-:W-:Y:S01]  /*1a390*/  SHF.R.S32.HI R13, RZ, 0x1f, R4.reuse ;  /* 0x0000001fff0d7819 */ /* 0x100fe20000011404 */
[----:B0-----:R-:W-:Y:S02]  /*1a3a0*/  IMAD R14, R17, UR4, RZ ;  /* 0x00000004110e7c24 */ /* 0x001fe4000f8e02ff */
        /* <DEDUP_REMOVED lines=16> */
.L_x_1772:
[----:B------:R-:W-:Y:S05]  /*1a4b0*/  BSYNC B0 ;  /* 0x0000000000007941 */ /* 0x000fea0003800000 */
.L_x_1771:
[----:B------:R-:W-:Y:S04]  /*1a4c0*/  BSSY B0, `(.L_x_1773) ;  /* 0x0000016000007945 */ /* 0x000fe80003800000 */
[----:B------:R-:W-:Y:S05]  /*1a4d0*/  @P6 BRA `(.L_x_1774) ;  /* 0x0000000000506947 */ /* 0x000fea0003800000 */
[----:B------:R-:W2:Y:S01]  /*1a4e0*/  LDG.E R7, desc[UR36][R2.64] ;  /* 0x0000002402077981 */ /* 0x000ea2000c1e1900 */
[----:B------:R-:W-:Y:S01]  /*1a4f0*/  VIADD R12, R4, 0x8 ;  /* 0x00000008040c7836 */ /* 0x000fe20000000000 */
[----:B------:R-:W-:Y:S01]  /*1a500*/  ULDC.64 UR4, c[0x0][0x2b0] ;  /* 0x0000ac0000047ab9 */ /* 0x000fe20000000a00 */
[----:B------:R-:W-:Y:S01]  /*1a510*/  FMUL R90, R90, R18 ;  /* 0x000000125a5a7220 */ /* 0x000fe20000400000 */
[----:B01----:R-:W-:Y:S02]  /*1a520*/  IMAD R14, R17, UR4, RZ ;  /* 0x00000004110e7c24 */ /* 0x003fe4000f8e02ff */
[----:B------:R-:W-:Y:S02]  /*1a530*/  SHF.R.S32.HI R13, RZ, 0x1f, R12 ;  /* 0x0000001fff0d7819 */ /* 0x000fe4000001140c */
[C---:B------:R-:W-:Y:S01]  /*1a540*/  IMAD R15, R19.reuse, UR5, R14 ;  /* 0x00000005130f7c24 */ /* 0x040fe2000f8e020e */
[----:B------:R-:W-:Y:S01]  /*1a550*/  F2FP.F16.F32.PACK_AB R90, RZ, R90 ;  /* 0x0000005aff5a723e */ /* 0x000fe200000000ff */
        /* <DEDUP_REMOVED lines=12> */
.L_x_1774:
[----:B------:R-:W-:Y:S05]  /*1a620*/  BSYNC B0 ;  /* 0x0000000000007941 */ /* 0x000fea0003800000 */
.L_x_1773:
[-C--:B------:R-:W-:Y:S01]  /*1a630*/  ISETP.GE.OR P6, PT, R10, R9.reuse, P3 ;  /* 0x000000090a00720c */ /* 0x080fe20001fc6670 */
[----:B------:R-:W-:Y:S01]  /*1a640*/  BSSY B0, `(.L_x_1775) ;  /* 0x0000019000007945 */ /* 0x000fe20003800000 */
[-C--:B------:R-:W-:Y:S01]  /*1a650*/  ISETP.GE.OR P5, PT, R8, R9.reuse, P2 ;  /* 0x000000090800720c */ /* 0x080fe200017a6670 */
[----:B------:R-:W-:Y:S01]  /*1a660*/  VIADD R12, R0, 0x10 ;  /* 0x00000010000c7836 */ /* 0x000fe20000000000 */
[----:B------:R-:W-:-:S09]  /*1a670*/  ISETP.GE.OR P4, PT, R6, R9, P2 ;  /* 0x000000090600720c */ /* 0x000fd20001786670 */
[----:B------:R-:W-:Y:S05]  /*1a680*/  @P6 BRA `(.L_x_1776) ;  /* 0x0000000000506947 */ /* 0x000fea0003800000 */
[----:B------:R-:W3:Y:S01]  /*1a690*/  LDG.E R7, desc[UR36][R2.64+0x4] ;  /* 0x0000042402077981 */ /* 0x000ee2000c1e1900 */
[----:B012---:R-:W-:Y:S01]  /*1a6a0*/  IADD3 R14, R4, 0x8, RZ ;  /* 0x00000008040e7810 */ /* 0x007fe20007ffe0ff */
[----:B------:R-:W-:Y:S01]  /*1a6b0*/  ULDC.64 UR4, c[0x0][0x2b0] ;  /* 0x0000ac0000047ab9 */ /* 0x000fe20000000a00 */
[----:B------:R-:W-:Y:S01]  /*1a6c0*/  FMUL R91, R91, R18 ;  /* 0x000000125b5b7220 */ /* 0x000fe20000400000 */
[----:B------:R-:W-:Y:S01]  /*1a6d0*/  IMAD R16, R17, UR4, RZ ;  /* 0x0000000411107c24 */ /* 0x000fe2000f8e02ff */
[----:B------:R-:W-:-:S03]  /*1a6e0*/  SHF.R.S32.HI R15, RZ, 0x1f, R14 ;  /* 0x0000001fff0f7819 */ /* 0x000fc6000001140e */
[C---:B------:R-:W-:Y:S01]  /*1a6f0*/  IMAD R13, R19.reuse, UR5, R16 ;  /* 0x00000005130d7c24 */ /* 0x040fe2000f8e0210 */
[----:B------:R-:W-:Y:S01]  /*1a700*/  F2FP.F16.F32.PACK_AB R91, RZ, R91 ;  /* 0x0000005bff5b723e */ /* 0x000fe200000000ff */
[----:B------:R-:W-:Y:S01]  /*1a710*/  IMAD.WIDE.U32 R14, R19, UR4, R14 ;  /* 0x00000004130e7c25 */ /* 0x000fe2000f8e000e */
[----:B------:R-:W-:-:S04]  /*1a720*/  ULDC.64 UR4, c[0x0][0x2a8] ;  /* 0x0000aa0000047ab9 */ /* 0x000fc80000000a00 */
[----:B------:R-:W-:Y:S02]  /*1a730*/  IADD3 R15, R13, R15, RZ ;  /* 0x0000000f0d0f7210 */ /* 0x000fe40007ffe0ff */
[----:B---3--:R-:W-:Y:S01]  /*1a740*/  SHF.R.S32.HI R11, RZ, 0x1f, R7 ;  /* 0x0000001fff0b7819 */ /* 0x008fe20000011407 */
[----:B------:R-:W-:-:S04]  /*1a750*/  IMAD.WIDE.U32 R14, R7, UR4, R14 ;  /* 0x00000004070e7c25 */ /* 0x000fc8000f8e000e */
[----:B------:R-:W-:-:S04]  /*1a760*/  IMAD R16, R11, UR4, RZ ;  /* 0x000000040b107c24 */ /* 0x000fc8000f8e02ff */
[----:B------:R-:W-:Y:S01]  /*1a770*/  IMAD R11, R7, UR5, R16 ;  /* 0x00000005070b7c24 */ /* 0x000fe2000f8e0210 */
[----:B------:R-:W-:Y:S02]  /*1a780*/  ULDC.64 UR4, c[0x0][0x2a0] ;  /* 0x0000a80000047ab9 */ /* 0x000fe40000000a00 */
[----:B------:R-:W-:Y:S01]  /*1a790*/  LEA R20, P6, R14, UR4, 0x1 ;  /* 0x000000040e147c11 */ /* 0x000fe2000f8c08ff */
[----:B------:R-:W-:-:S05]  /*1a7a0*/  IMAD.IADD R7, R15, 0x1, R11 ;  /* 0x000000010f077824 */ /* 0x000fca00078e020b */
[----:B------:R-:W-:-:S05]  /*1a7b0*/  LEA.HI.X R21, R14, UR5, R7, 0x1, P6 ;  /* 0x000000050e157c11 */ /* 0x000fca000b0f0c07 */
[----:B------:R3:W-:Y:S02]  /*1a7c0*/  STG.E.U16 desc[UR36][R20.64], R91 ;  /* 0x0000005b14007986 */ /* 0x0007e4000c101524 */
.L_x_1776:
[----:B------:R-:W-:Y:S05]  /*1a7d0*/  BSYNC B0 ;  /* 0x0000000000007941 */ /* 0x000fea0003800000 */
.L_x_1775:
[----:B------:R-:W-:Y:S04]  /*1a7e0*/  BSSY B0, `(.L_x_1777) ;  /* 0x0000016000007945 */ /* 0x000fe80003800000 */
[----:B------:R-:W-:Y:S05]  /*1a7f0*/  @P5 BRA `(.L_x_1778) ;  /* 0x0000000000505947 */ /* 0x000fea0003800000 */
[----:B------:R-:W4:Y:S01]  /*1a800*/  LDG.E R7, desc[UR36][R2.64+0x20] ;  /* 0x0000202402077981 */ /* 0x000f22000c1e1900 */
[----:B------:R-:W-:Y:S01]  /*1a810*/  ULDC.64 UR4, c[0x0][0x2b0] ;  /* 0x0000ac0000047ab9 */ /* 0x000fe20000000a00 */
[----:B012---:R-:W-:Y:S01]  /*1a820*/  SHF.R.S32.HI R15, RZ, 0x1f, R4 ;  /* 0x0000001fff0f7819 */ /* 0x007fe20000011404 */
[----:B------:R-:W-:Y:S01]  /*1a830*/  IMAD R16, R17, UR4, RZ ;  /* 0x0000000411107c24 */ /* 0x000fe2000f8e02ff */
[----:B------:R-:W-:Y:S01]  /*1a840*/  MOV R14, R4 ;  /* 0x00000004000e7202 */ /* 0x000fe20000000f00 */
[----:B------:R-:W-:Y:S02]  /*1a850*/  FMUL R92, R92, R18 ;  /* 0x000000125c5c7220 */ /* 0x000fe40000400000 */
[C---:B------:R-:W-:Y:S02]  /*1a860*/  IMAD R13, R19.reuse, UR5, R16 ;  /* 0x00000005130d7c24 */ /* 0x040fe4000f8e0210 */
[----:B------:R-:W-:Y:S01]  /*1a870*/  IMAD.WIDE.U32 R14, R19, UR4, R14 ;  /* 0x00000004130e7c25 */ /* 0x000fe2000f8e000e */
[----:B------:R-:W-:Y:S01]  /*1a880*/  ULDC.64 UR4, c[0x0][0x2a8] ;  /* 0x0000aa0000047ab9 */ /* 0x000fe20000000a00 */
[----:B------:R-:W-:-:S03]  /*1a890*/  F2FP.F16.F32.PACK_AB R92, RZ, R92 ;  /* 0x0000005cff5c723e */ /* 0x000fc600000000ff */
[----:B------:R-:W-:Y:S02]  /*1a8a0*/  IADD3 R15, R15, R13, RZ ;  /* 0x0000000d0f0f7210 */ /* 0x000fe40007ffe0ff */
[----:B----4-:R-:W-:Y:S01]  /*1a8b0*/  SHF.R.S32.HI R11, RZ, 0x1f, R7 ;  /* 0x0000001fff0b7819 */ /* 0x010fe20000011407 */
[----:B------:R-:W-:-:S04]  /*1a8c0*/  IMAD.WIDE.U32 R14, R7, UR4, R14 ;  /* 0x00000004070e7c25 */ /* 0x000fc8000f8e000e */
[----:B------:R-:W-:-:S04]  /*1a8d0*/  IMAD R16, R11, UR4, RZ ;  /* 0x000000040b107c24 */ /* 0x000fc8000f8e02ff */
[----:B------:R-:W-:Y:S01]  /*1a8e0*/  IMAD R11, R7, UR5, R16 ;  /* 0x00000005070b7c24 */ /* 0x000fe2000f8e0210 */
[----:B------:R-:W-:Y:S02]  /*1a8f0*/  ULDC.64 UR4, c[0x0][0x2a0] ;  /* 0x0000a80000047ab9 */ /* 0x000fe40000000a00 */
[----:B---3--:R-:W-:Y:S01]  /*1a900*/  LEA R20, P5, R14, UR4, 0x1 ;  /* 0x000000040e147c11 */ /* 0x008fe2000f8a08ff */
[----:B------:R-:W-:-:S05]  /*1a910*/  IMAD.IADD R7, R15, 0x1, R11 ;  /* 0x000000010f077824 */ /* 0x000fca00078e020b */
[----:B------:R-:W-:-:S05]  /*1a920*/  LEA.HI.X R21, R14, UR5, R7, 0x1, P5 ;  /* 0x000000050e157c11 */ /* 0x000fca000a8f0c07 */
[----:B------:R4:W-:Y:S02]  /*1a930*/  STG.E.U16 desc[UR36][R20.64], R92 ;  /* 0x0000005c14007986 */ /* 0x0009e4000c101524 */
.L_x_1778:
[----:B------:R-:W-:Y:S05]  /*1a940*/  BSYNC B0 ;  /* 0x0000000000007941 */ /* 0x000fea0003800000 */
.L_x_1777:
[----:B------:R-:W-:Y:S04]  /*1a950*/  BSSY B0, `(.L_x_1779) ;  /* 0x0000016000007945 */ /* 0x000fe80003800000 */
[----:B------:R-:W-:Y:S05]  /*1a960*/  @P4 BRA `(.L_x_1780) ;  /* 0x0000000000504947 */ /* 0x000fea0003800000 */
[----:B------:R-:W5:Y:S01]  /*1a970*/  LDG.E R7, desc[UR36][R2.64+0x24] ;  /* 0x0000242402077981 */ /* 0x000f62000c1e1900 */
        /* <DEDUP_REMOVED lines=10> */
[----:B-----5:R-:W-:Y:S01]  /*1aa20*/  SHF.R.S32.HI R11, RZ, 0x1f, R7 ;  /* 0x0000001fff0b7819 */ /* 0x020fe20000011407 */
[----:B------:R-:W-:-:S04]  /*1aa30*/  IMAD.WIDE.U32 R14, R7, UR4, R14 ;  /* 0x00000004070e7c25 */ /* 0x000fc8000f8e000e */
[----:B------:R-:W-:-:S04]  /*1aa40*/  IMAD R16, R11, UR4, RZ ;  /* 0x000000040b107c24 */ /* 0x000fc8000f8e02ff */
[----:B------:R-:W-:Y:S01]  /*1aa50*/  IMAD R11, R7, UR5, R16 ;  /* 0x00000005070b7c24 */ /* 0x000fe2000f8e0210 */
[----:B------:R-:W-:Y:S02]  /*1aa60*/  ULDC.64 UR4, c[0x0][0x2a0] ;  /* 0x0000a80000047ab9 */ /* 0x000fe40000000a00 */
[----:B---34-:R-:W-:Y:S01]  /*1aa70*/  LEA R20, P4, R14, UR4, 0x1 ;  /* 0x000000040e147c11 */ /* 0x018fe2000f8808ff */
[----:B------:R-:W-:-:S05]  /*1aa80*/  IMAD.IADD R7, R15, 0x1, R11 ;  /* 0x000000010f077824 */ /* 0x000fca00078e020b */
[----:B------:R-:W-:-:S05]  /*1aa90*/  LEA.HI.X R21, R14, UR5, R7, 0x1, P4 ;  /* 0x000000050e157c11 */ /* 0x000fca000a0f0c07 */
[----:B------:R0:W-:Y:S02]  /*1aaa0*/  STG.E.U16 desc[UR36][R20.64], R93 ;  /* 0x0000005d14007986 */ /* 0x0001e4000c101524 */
.L_x_1780:
[----:B------:R-:W-:Y:S05]  /*1aab0*/  BSYNC B0 ;  /* 0x0000000000007941 */ /* 0x000fea0003800000 */
.L_x_1779:
[-C--:B------:R-:W-:Y:S01]  /*1aac0*/  ISETP.GE.OR P6, PT, R8, R9.reuse, P3 ;  /* 0x000000090800720c */ /* 0x080fe20001fc6670 */
[----:B------:R-:W-:Y:S01]  /*1aad0*/  BSSY B0, `(.L_x_1781) ;  /* 0x0000019000007945 */ /* 0x000fe20003800000 */
[-C--:B------:R-:W-:Y:S02]  /*1aae0*/  ISETP.GE.OR P4, PT, R12, R9.reuse, P2 ;  /* 0x000000090c00720c */ /* 0x080fe40001786670 */
[----:B------:R-:W-:Y:S02]  /*1aaf0*/  ISETP.GE.OR P5, PT, R6, R9, P3 ;  /* 0x000000090600720c */ /* 0x000fe40001fa6670 */
[----:B012---:R-:W-:-:S07]  /*1ab00*/  IADD3 R14, R0, 0x11, RZ ;  /* 0x00000011000e7810 */ /* 0x007fce0007ffe0ff */
[----:B------:R-:W-:Y:S05]  /*1ab10*/  @P6 BRA `(.L_x_1782) ;  /* 0x0000000000506947 */ /* 0x000fea0003800000 */
[----:B------:R-:W2:Y:S01]  /*1ab20*/  LDG.E R7, desc[UR36][R2.64+0x20] ;  /* 0x0000202402077981 */ /* 0x000ea2000c1e1900 */
[----:B---34-:R-:W-:Y:S01]  /*1ab30*/  IADD3 R20, R4, 0x8, RZ ;  /* 0x0000000804147810 */ /* 0x018fe20007ffe0ff */
[----:B------:R-:W-:Y:S01]  /*1ab40*/  ULDC.64 UR4, c[0x0][0x2b0] ;  /* 0x0000ac0000047ab9 */ /* 0x000fe20000000a00 */
[----:B------:R-:W-:Y:S01]  /*1ab50*/  FMUL R94, R94, R18 ;  /* 0x000000125e5e7220 */ /* 0x000fe20000400000 */
[----:B------:R-:W-:Y:S01]  /*1ab60*/  IMAD R16, R17, UR4, RZ ;  /* 0x0000000411107c24 */ /* 0x000fe2000f8e02ff */
[----:B------:R-:W-:-:S03]  /*1ab70*/  SHF.R.S32.HI R21, RZ, 0x1f, R20 ;  /* 0x0000001fff157819 */ /* 0x000fc60000011414 */
[C---:B------:R-:W-:Y:S01]  /*1ab80*/  IMAD R13, R19.reuse, UR5, R16 ;  /* 0x00000005130d7c24 */ /* 0x040fe2000f8e0210 */
[----:B------:R-:W-:Y:S01]  /*1ab90*/  F2FP.F16.F32.PACK_AB R94, RZ, R94 ;  /* 0x0000005eff5e723e */ /* 0x000fe200000000ff */
        /* <DEDUP_REMOVED lines=12> */
.L_x_1782:
[----:B------:R-:W-:Y:S05]  /*1ac60*/  BSYNC B0 ;  /* 0x0000000000007941 */ /* 0x000fea0003800000 */
.L_x_1781:
[----:B------:R-:W-:Y:S04]  /*1ac70*/  BSSY B0, `(.L_x_1783) ;  /* 0x0000016000007945 */ /* 0x000fe80003800000 */
        /* <DEDUP_REMOVED lines=17> */
[----:B0-----:R-:W-:Y:S02]  /*1ad90*/  LEA R22, P5, R20, UR4, 0x1 ;  /* 0x0000000414167c11 */ /* 0x001fe4000f8a08ff */
[----:B------:R-:W-:-:S04]  /*1ada0*/  IADD3 R7, R21, R11, RZ ;  /* 0x0000000b15077210 */ /* 0x000fc80007ffe0ff */
[----:B------:R-:W-:-:S05]  /*1adb0*/  LEA.HI.X R23, R20, UR5, R7, 0x1, P5 ;  /* 0x0000000514177c11 */ /* 0x000fca000a8f0c07 */
[----:B------:R1:W-:Y:S02]  /*1adc0*/  STG.E.U16 desc[UR36][R22.64], R95 ;  /* 0x0000005f16007986 */ /* 0x0003e4000c101524 */
.L_x_1784:
[----:B------:R-:W-:Y:S05]  /*1add0*/  BSYNC B0 ;  /* 0x0000000000007941 */ /* 0x000fea0003800000 */
.L_x_1783:
[----:B------:R-:W-:Y:S04]  /*1ade0*/  BSSY B0, `(.L_x_1785) ;  /* 0x0000016000007945 */ /* 0x000fe80003800000 */
[----:B------:R-:W-:Y:S05]  /*1adf0*/  @P4 BRA `(.L_x_1786) ;  /* 0x0000000000504947 */ /* 0x000fea0003800000 */
[----:B------:R-:W2:Y:S01]  /*1ae00*/  LDG.E R7, desc[UR36][R2.64+0x40] ;  /* 0x0000402402077981 */ /* 0x000ea2000c1e1900 */
[----:B------:R-:W-:Y:S01]  /*1ae10*/  ULDC.64 UR4, c[0x0][0x2b0] ;  /* 0x0000ac0000047ab9 */ /* 0x000fe20000000a00 */
[----:B---34-:R-:W-:Y:S01]  /*1ae20*/  SHF.R.S32.HI R21, RZ, 0x1f, R4 ;  /* 0x0000001fff157819 */ /* 0x018fe20000011404 */
[----:B------:R-:W-:Y:S01]  /*1ae30*/  IMAD R16, R17, UR4, RZ ;  /* 0x0000000411107c24 */ /* 0x000fe2000f8e02ff */
[----:B------:R-:W-:Y:S01]  /*1ae40*/  MOV R20, R4 ;  /* 0x0000000400147202 */ /* 0x000fe20000000f00 */
[----:B------:R-:W-:Y:S02]  /*1ae50*/  FMUL R96, R96, R18 ;  /* 0x0000001260607220 */ /* 0x000fe40000400000 */
[C---:B------:R-:W-:Y:S02]  /*1ae60*/  IMAD R13, R19.reuse, UR5, R16 ;  /* 0x00000005130d7c24 */ /* 0x040fe4000f8e0210 */
[----:B------:R-:W-:Y:S01]  /*1ae70*/  IMAD.WIDE.U32 R20, R19, UR4, R20 ;  /* 0x0000000413147c25 */ /* 0x000fe2000f8e0014 */
[----:B------:R-:W-:Y:S01]  /*1ae80*/  ULDC.64 UR4, c[0x0][0x2a8] ;  /* 0x0000aa0000047ab9 */ /* 0x000fe20000000a00 */
[----:B------:R-:W-:-:S02]  /*1ae90*/  F2FP.F16.F32.PACK_AB R96, RZ, R96 ;  /* 0x00000060ff60723e */ /* 0x000fc400000000ff */
[----:B------:R-:W-:Y:S01]  /*1aea0*/  IMAD.IADD R21, R21, 0x1, R13 ;  /* 0x0000000115157824 */ /* 0x000fe200078e020d */
[----:B--2---:R-:W-:Y:S01]  /*1aeb0*/  SHF.R.S32.HI R11, RZ, 0x1f, R7 ;  /* 0x0000001fff0b7819 */ /* 0x004fe20000011407 */
[----:B------:R-:W-:-:S04]  /*1aec0*/  IMAD.WIDE.U32 R20, R7, UR4, R20 ;  /* 0x0000000407147c25 */ /* 0x000fc8000f8e0014 */
[----:B------:R-:W-:-:S04]  /*1aed0*/  IMAD R16, R11, UR4, RZ ;  /* 0x000000040b107c24 */ /* 0x000fc8000f8e02ff */
[----:B------:R-:W-:Y:S01]  /*1aee0*/  IMAD R11, R7, UR5, R16 ;  /* 0x00000005070b7c24 */ /* 0x000fe2000f8e0210 */
[----:B------:R-:W-:Y:S02]  /*1aef0*/  ULDC.64 UR4, c[0x0][0x2a0] ;  /* 0x0000a80000047ab9 */ /* 0x000fe40000000a00 */
[----:B01----:R-:W-:Y:S02]  /*1af00*/  LEA R22, P4, R20, UR4, 0x1 ;  /* 0x0000000414167c11 */ /* 0x003fe4000f8808ff */
[----:B------:R-:W-:-:S04]  /*1af10*/  IADD3 R7, R21, R11, RZ ;  /* 0x0000000b15077210 */ /* 0x000fc80007ffe0ff */
[----:B------:R-:W-:-:S05]  /*1af20*/  LEA.HI.X R23, R20, UR5, R7, 0x1, P4 ;  /* 0x0000000514177c11 */ /* 0x000fca000a0f0c07 */
[----:B------:R2:W-:Y:S02]  /*1af30*/  STG.E.U16 desc[UR36][R22.64], R96 ;  /* 0x0000006016007986 */ /* 0x0005e4000c101524 */
.L_x_1786:
[----:B------:R-:W-:Y:S05]  /*1af40*/  BSYNC B0 ;  /* 0x0000000000007941 */ /* 0x000fea0003800000 */
.L_x_1785:
[-C--:B------:R-:W-:Y:S01]  /*1af50*/  ISETP.GE.OR P6, PT, R14, R9.reuse, P2 ;  /* 0x000000090e00720c */ /* 0x080fe200017c6670 */
[----:B------:R-:W-:Y:S01]  /*1af60*/  BSSY B0, `(.L_x_1787) ;  /* 0x000001a000007945 */ /* 0x000fe20003800000 */
[-C--:B------:R-:W-:Y:S01]  /*1af70*/  ISETP.GE.OR P5, PT, R12, R9.reuse, P3 ;  /* 0x000000090c00720c */ /* 0x080fe20001fa6670 */
[----:B---34-:R-:W-:Y:S01]  /*1af80*/  VIADD R20, R0, 0x19 ;  /* 0x0000001900147836 */ /* 0x018fe20000000000 */
[----:B------:R-:W-:Y:S02]  /*1af90*/  ISETP.GE.OR P4, PT, R14, R9, P3 ;  /* 0x000000090e00720c */ /* 0x000fe40001f86670 */
[----:B------:R-:W-:-:S07]  /*1afa0*/  IADD3 R16, R0, 0x18, RZ ;  /* 0x0000001800107810 */ /* 0x000fce0007ffe0ff */
[----:B------:R-:W-:Y:S05]  /*1afb0*/  @P6 BRA `(.L_x_1788) ;  /* 0x0000000000506947 */ /* 0x000fea0003800000 */
[----:B------:R-:W3:Y:S01]  /*1afc0*/  LDG.E R7, desc[UR36][R2.64+0x44] ;  /* 0x0000442402077981 */ /* 0x000ee2000c1e1900 */
        /* <DEDUP_REMOVED lines=19> */
.L_x_1788:
[----:B------:R-:W-:Y:S05]  /*1b100*/  BSYNC B0 ;  /* 0x0000000000007941 */ /* 0x000fea0003800000 */
.L_x_1787:
[----:B------:R-:W-:Y:S04]  /*1b110*/  BSSY B0, `(.L_x_1789) ;  /* 0x0000016000007945 */ /* 0x000fe80003800000 */
[----:B------:R-:W-:Y:S05]  /*1b120*/  @P5 BRA `(.L_x_1790) ;  /* 0x0000000000505947 */ /* 0x000fea0003800000 */
[----:B------:R-:W4:Y:S01]  /*1b130*/  LDG.E R7, desc[UR36][R2.64+0x40] ;  /* 0x0000402402077981 */ /* 0x000f22000c1e1900 */
[----:B012---:R-:W-:Y:S01]  /*1b140*/  IADD3 R22, R4, 0x8, RZ ;  /* 0x0000000804167810 */ /* 0x007fe20007ffe0ff */
[----:B------:R-:W-:Y:S01]  /*1b150*/  ULDC.64 UR4, c[0x0][0x2b0] ;  /* 0x0000ac0000047ab9 */ /* 0x000fe20000000a00 */
[----:B------:R-:W-:Y:S01]  /*1b160*/  FMUL R98, R98, R18 ;  /* 0x0000001262627220 */ /* 0x000fe20000400000 */
[----:B---3--:R-:W-:Y:S01]  /*1b170*/  IMAD R88, R17, UR4, RZ ;  /* 0x0000000411587c24 */ /* 0x008fe2000f8e02ff */
[----:B------:R-:W-:-:S03]  /*1b180*/  SHF.R.S32.HI R23, RZ, 0x1f, R22 ;  /* 0x0000001fff177819 */ /* 0x000fc60000011416 */
[C---:B------:R-:W-:Y:S01]  /*1b190*/  IMAD R13, R19.reuse, UR5, R88 ;  /* 0x00000005130d7c24 */ /* 0x040fe2000f8e0258 */
[----:B------:R-:W-:Y:S01]  /*1b1a0*/  F2FP.F16.F32.PACK_AB R98, RZ, R98 ;  /* 0x00000062ff62723e */ /* 0x000fe200000000ff */
[----:B------:R-:W-:Y:S01]  /*1b1b0*/  IMAD.WIDE.U32 R22, R19, UR4, R22 ;  /* 0x0000000413167c25 */ /* 0x000fe2000f8e0016 */
[----:B------:R-:W-:-:S04]  /*1b1c0*/  ULDC.64 UR4, c[0x0][0x2a8] ;  /* 0x0000aa0000047ab9 */ /* 0x000fc80000000a00 */
[----:B------:R-:W-:Y:S02]  /*1b1d0*/  IADD3 R23, R13, R23, RZ ;  /* 0x000000170d177210 */ /* 0x000fe40007ffe0ff */
[----:B----4-:R-:W-:Y:S01]  /*1b1e0*/  SHF.R.S32.HI R11, RZ, 0x1f, R7 ;  /* 0x0000001fff0b7819 */ /* 0x010fe20000011407 */
        /* <DEDUP_REMOVED lines=8> */
.L_x_1790:
[----:B------:R-:W-:Y:S05]  /*1b270*/  BSYNC B0 ;  /* 0x0000000000007941 */ /* 0x000fea0003800000 */
.L_x_1789:
[----:B------:R-:W-:Y:S04]  /*1b280*/  BSSY B0, `(.L_x_1791) ;  /* 0x0000016000007945 */ /* 0x000fe80003800000 */
[----:B------:R-:W-:Y:S05]  /*1b290*/  @P4 BRA `(.L_x_1792) ;  /* 0x0000000000504947 */ /* 0x000fea0003800000 */
[----:B------:R-:W5:Y:S01]  /*1b2a0*/  LDG.E R7, desc[UR36][R2.64+0x44] ;  /* 0x0000442402077981 */ /* 0x000f62000c1e1900 */
[----:B012---:R-:W-:Y:S01]  /*1b2b0*/  IADD3 R22, R4, 0x8, RZ ;  /* 0x0000000804167810 */ /* 0x007fe20007ffe0ff */
[----:B------:R-:W-:Y:S01]  /*1b2c0*/  ULDC.64 UR4, c[0x0][0x2b0] ;  /* 0x0000ac0000047ab9 */ /* 0x000fe20000000a00 */
[----:B------:R-:W-:Y:S01]  /*1b2d0*/  FMUL R99, R99, R18 ;  /* 0x0000001263637220 */ /* 0x000fe20000400000 */
[----:B---34-:R-:W-:Y:S01]  /*1b2e0*/  IMAD R88, R17, UR4, RZ ;  /* 0x0000000411587c24 */ /* 0x018fe2000f8e02ff */
[----:B------:R-:W-:-:S03]  /*1b2f0*/  SHF.R.S32.HI R23, RZ, 0x1f, R22 ;  /* 0x0000001fff177819 */ /* 0x000fc60000011416 */
[C---:B------:R-:W-:Y:S01]  /*1b300*/  IMAD R13, R19.reuse, UR5, R88 ;  /* 0x00000005130d7c24 */ /* 0x040fe2000f8e0258 */
[----:B------:R-:W-:Y:S01]  /*1b310*/  F2FP.F16.F32.PACK_AB R99, RZ, R99 ;  /* 0x00000063ff63723e */ /* 0x000fe200000000ff */
        /* <DEDUP_REMOVED lines=12> */
.L_x_1792:
[----:B------:R-:W-:Y:S05]  /*1b3e0*/  BSYNC B0 ;  /* 0x0000000000007941 */ /* 0x000fea0003800000 */
.L_x_1791:
[-C--:B------:R-:W-:Y:S01]  /*1b3f0*/  ISETP.GE.OR P6, PT, R16, R9.reuse, P2 ;  /* 0x000000091000720c */ /* 0x080fe200017c6670 */
[----:B------:R-:W-:Y:S01]  /*1b400*/  BSSY B0, `(.L_x_1793) ;  /* 0x000001a000007945 */ /* 0x000fe20003800000 */
[-C--:B------:R-:W-:Y:S02]  /*1b410*/  ISETP.GE.OR P5, PT, R20, R9.reuse, P2 ;  /* 0x000000091400720c */ /* 0x080fe400017a6670 */
[----:B------:R-:W-:Y:S02]  /*1b420*/  ISETP.GE.OR P4, PT, R16, R9, P3 ;  /* 0x000000091000720c */ /* 0x000fe40001f86670 */
[C---:B012---:R-:W-:Y:S02]  /*1b430*/  IADD3 R22, R0.reuse, 0x20, RZ ;  /* 0x0000002000167810 */ /* 0x047fe40007ffe0ff */
[----:B---34-:R-:W-:-:S05]  /*1b440*/  IADD3 R88, R0, 0x21, RZ ;  /* 0x0000002100587810 */ /* 0x018fca0007ffe0ff */
[----:B------:R-:W-:Y:S05]  /*1b450*/  @P6 BRA `(.L_x_1794) ;  /* 0x0000000000506947 */ /* 0x000fea0003800000 */
        /* <DEDUP_REMOVED lines=20> */
.L_x_1794:
[----:B------:R-:W-:Y:S05]  /*1b5a0*/  BSYNC B0 ;  /* 0x0000000000007941 */ /* 0x000fea0003800000 */
.L_x_1793:
        /* <DEDUP_REMOVED lines=22> */
.L_x_1796:
[----:B------:R-:W-:Y:S05]  /*1b710*/  BSYNC B0 ;  /* 0x0000000000007941 */ /* 0x000fea0003800000 */
.L_x_1795:
        /* <DEDUP_REMOVED lines=22> */
.L_x_1798:
[----:B------:R-:W-:Y:S05]  /*1b880*/  BSYNC B0 ;  /* 0x0000000000007941 */ /* 0x000fea0003800000 */
.L_x_1797:
        /* <DEDUP_REMOVED lines=26> */
.L_x_1800:
[----:B------:R-:W-:Y:S05]  /*1ba30*/  BSYNC B0 ;  /* 0x0000000000007941 */ /* 0x000fea0003800000 */
.L_x_1799:
[----:B------:R-:W-:Y:S04]  /*1ba40*/  BSSY B0, `(.L_x_1801) ;  /* 0x0000016000007945 */ /* 0x000fe80003800000 */
[----:B------:R-:W-:Y:S05]  /*1ba50*/  @P5 BRA `(.L_x_1802) ;  /* 0x0000000000505947 */ /* 0x000fea0003800000 */
[----:B------:R-:W4:Y:S01]  /*1ba60*/  LDG.E R7, desc[UR36][R2.64+0x80] ;  /* 0x0000802402077981 */ /* 0x000f22000c1e1900 */
[----:B------:R-:W-:Y:S01]  /*1ba70*/  ULDC.64 UR4, c[0x0][0x2b0] ;  /* 0x0000ac0000047ab9 */ /* 0x000fe20000000a00 */
[----:B012---:R-:W-:Y:S01]  /*1ba80*/  SHF.R.S32.HI R93, RZ, 0x1f, R4 ;  /* 0x0000001fff5d7819 */ /* 0x007fe20000011404 */
[----:B---3--:R-:W-:Y:S01]  /*1ba90*/  IMAD R94, R17, UR4, RZ ;  /* 0x00000004115e7c24 */ /* 0x008fe2000f8e02ff */
        /* <DEDUP_REMOVED lines=16> */
.L_x_1802:
[----:B------:R-:W-:Y:S05]  /*1bba0*/  BSYNC B0 ;  /* 0x0000000000007941 */ /* 0x000fea0003800000 */
.L_x_1801:
[----:B------:R-:W-:Y:S04]  /*1bbb0*/  BSSY B0, `(.L_x_1803) ;  /* 0x0000016000007945 */ /* 0x000fe80003800000 */
[----:B------:R-:W-:Y:S05]  /*1bbc0*/  @P4 BRA `(.L_x_1804) ;  /* 0x0000000000504947 */ /* 0x000fea0003800000 */
[----:B------:R-:W5:Y:S01]  /*1bbd0*/  LDG.E R7, desc[UR36][R2.64+0x84] ;  /* 0x0000842402077981 */ /* 0x000f62000c1e1900 */
[----:B------:R-:W-:Y:S01]  /*1bbe0*/  ULDC.64 UR4, c[0x0][0x2b0] ;  /* 0x0000ac0000047ab9 */ /* 0x000fe20000000a00 */
[----:B012---:R-:W-:Y:S01]  /*1bbf0*/  SHF.R.S32.HI R93, RZ, 0x1f, R4 ;  /* 0x0000001fff5d7819 */ /* 0x007fe20000011404 */
[----:B---34-:R-:W-:Y:S01]  /*1bc00*/  IMAD R94, R17, UR4, RZ ;  /* 0x00000004115e7c24 */ /* 0x018fe2000f8e02ff */
        /* <DEDUP_REMOVED lines=16> */
.L_x_1804:
[----:B------:R-:W-:Y:S05]  /*1bd10*/  BSYNC B0 ;  /* 0x0000000000007941 */ /* 0x000fea0003800000 */
.L_x_1803:
        /* <DEDUP_REMOVED lines=26> */
.L_x_1806:
[----:B------:R-:W-:Y:S05]  /*1bec0*/  BSYNC B0 ;  /* 0x0000000000007941 */ /* 0x000fea0003800000 */
.L_x_1805:
[----:B------:R-:W-:Y:S04]  /*1bed0*/  BSSY B0, `(.L_x_1807) ;  /* 0x0000016000007945 */ /* 0x000fe80003800000 */
[----:B------:R-:W-:Y:S05]  /*1bee0*/  @P5 BRA `(.L_x_1808) ;  /* 0x0000000000505947 */ /* 0x000fea0003800000 */
[----:B------:R-:W2:Y:S01]  /*1bef0*/  LDG.E R7, desc[UR36][R2.64+0x84] ;  /* 0x0000842402077981 */ /* 0x000ea2000c1e1900 */
[----:B---34-:R-:W-:Y:S01]  /*1bf00*/  IADD3 R94, R4, 0x8, RZ ;  /* 0x00000008045e7810 */ /* 0x018fe20007ffe0ff */
[----:B------:R-:W-:Y:S01]  /*1bf10*/  ULDC.64 UR4, c[0x0][0x2b0] ;  /* 0x0000ac0000047ab9 */ /* 0x000fe20000000a00 */
[----:B------:R-:W-:Y:S01]  /*1bf20*/  FMUL R107, R107, R18 ;  /* 0x000000126b6b7220 */ /* 0x000fe20000400000 */
[----:B0-----:R-:W-:Y:S01]  /*1bf30*/  IMAD R96, R17, UR4, RZ ;  /* 0x0000000411607c24 */ /* 0x001fe2000f8e02ff */
        /* <DEDUP_REMOVED lines=15> */
.L_x_1808:
[----:B------:R-:W-:Y:S05]  /*1c030*/  BSYNC B0 ;  /* 0x0000000000007941 */ /* 0x000fea0003800000 */
.L_x_1807:
[----:B------:R-:W-:Y:S04]  /*1c040*/  BSSY B0, `(.L_x_1809) ;  /* 0x0000016000007945 */ /* 0x000fe80003800000 */
[----:B------:R-:W-:Y:S05]  /*1c050*/  @P4 BRA `(.L_x_1810) ;  /* 0x0000000000504947 */ /* 0x000fea0003800000 */
[----:B------:R-:W2:Y:S01]  /*1c060*/  LDG.E R7, desc[UR36][R2.64+0xa0] ;  /* 0x0000a02402077981 */ /* 0x000ea2000c1e1900 */
[----:B------:R-:W-:Y:S01]  /*1c070*/  ULDC.64 UR4, c[0x0][0x2b0] ;  /* 0x0000ac0000047ab9 */ /* 0x000fe20000000a00 */
[----:B---34-:R-:W-:Y:S01]  /*1c080*/  SHF.R.S32.HI R95, RZ, 0x1f, R4 ;  /* 0x0000001fff5f7819 */ /* 0x018fe20000011404 */
[----:B01----:R-:W-:Y:S01]  /*1c090*/  IMAD R96, R17, UR4, RZ ;  /* 0x0000000411607c24 */ /* 0x003fe2000f8e02ff */
        /* <DEDUP_REMOVED lines=16> */
.L_x_1810:
[----:B------:R-:W-:Y:S05]  /*1c1a0*/  BSYNC B0 ;  /* 0x0000000000007941 */ /* 0x000fea0003800000 */
.L_x_1809:
[-C--:B------:R-:W-:Y:S01]  /*1c1b0*/  ISETP.GE.OR P6, PT, R92, R9.reuse, P2 ;  /* 0x000000095c00720c */ /* 0x080fe200017c6670 */
[----:B------:R-:W-:Y:S01]  /*1c1c0*/  BSSY B0, `(.L_x_1811) ;  /* 0x000001a000007945 */ /* 0x000fe20003800000 */
[-C--:B------:R-:W-:Y:S01]  /*1c1d0*/  ISETP.GE.OR P5, PT, R90, R9.reuse, P3 ;  /* 0x000000095a00720c */ /* 0x080fe20001fa6670 */
[----:B012---:R-:W-:Y:S01]  /*1c1e0*/  VIADD R96, R0, 0x31 ;  /* 0x0000003100607836 */ /* 0x007fe20000000000 */
[----:B------:R-:W-:Y:S02]  /*1c1f0*/  ISETP.GE.OR P4, PT, R92, R9, P3 ;  /* 0x000000095c00720c */ /* 0x000fe40001f86670 */
[----:B---34-:R-:W-:-:S07]  /*1c200*/  IADD3 R94, R0, 0x30, RZ ;  /* 0x00000030005e7810 */ /* 0x018fce0007ffe0ff */
[----:B------:R-:W-:Y:S05]  /*1c210*/  @P6 BRA `(.L_x_1812) ;  /* 0x0000000000506947 */ /* 0x000fea0003800000 */
[----:B------:R-:W2:Y:S01]  /*1c220*/  LDG.E R7, desc[UR36][R2.64+0xa4] ;  /* 0x0000a42402077981 */ /* 0x000ea2000c1e1900 */
[----:B------:R-:W-:Y:S01]  /*1c230*/  ULDC.64 UR4, c[0x0][0x2b0] ;  /* 0x0000ac0000047ab9 */ /* 0x000fe20000000a00 */
[----:B------:R-:W-:Y:S01]  /*1c240*/  SHF.R.S32.HI R99, RZ, 0x1f, R4 ;  /* 0x0000001fff637819 */ /* 0x000fe20000011404 */
        /* <DEDUP_REMOVED lines=17> */
.L_x_1812:
[----:B------:R-:W-:Y:S05]  /*1c360*/  BSYNC B0 ;  /* 0x0000000000007941 */ /* 0x000fea0003800000 */
.L_x_1811:
[----:B------:R-:W-:Y:S04]  /*1c370*/  BSSY B0, `(.L_x_1813) ;  /* 0x0000016000007945 */ /* 0x000fe80003800000 */
[----:B------:R-:W-:Y:S05]  /*1c380*/  @P5 BRA `(.L_x_1814) ;  /* 0x0000000000505947 */ /* 0x000fea0003800000 */
[----:B------:R-:W2:Y:S01]  /*1c390*/  LDG.E R7, desc[UR36][R2.64+0xa0] ;  /* 0x0000a02402077981 */ /* 0x000ea2000c1e1900 */
[----:B------:R-:W-:Y:S01]  /*1c3a0*/  IADD3 R98, R4, 0x8, RZ ;  /* 0x0000000804627810 */ /* 0x000fe20007ffe0ff */
[----:B------:R-:W-:Y:S01]  /*1c3b0*/  ULDC.64 UR4, c[0x0][0x2b0] ;  /* 0x0000ac0000047ab9 */ /* 0x000fe20000000a00 */
[----:B------:R-:W-:Y:S01]  /*1c3c0*/  FMUL R110, R110, R18 ;  /* 0x000000126e6e7220 */ /* 0x000fe20000400000 */
[----:B0-----:R-:W-:Y:S01]  /*1c3d0*/  IMAD R100, R17, UR4, RZ ;  /* 0x0000000411647c24 */ /* 0x001fe2000f8e02ff */
[----:B------:R-:W-:-:S03]  /*1c3e0*/  SHF.R.S32.HI R99, RZ, 0x1f, R98 ;  /* 0x0000001fff637819 */ /* 0x000fc60000011462 */
        /* <DEDUP_REMOVED lines=14> */
.L_x_1814:
[----:B------:R-:W-:Y:S05]  /*1c4d0*/  BSYNC B0 ;  /* 0x0000000000007941 */ /* 0x000fea0003800000 */
.L_x_1813:
[----:B------:R-:W-:Y:S04]  /*1c4e0*/  BSSY B0, `(.L_x_1815) ;  /* 0x0000016000007945 */ /* 0x000fe80003800000 */
[----:B------:R-:W-:Y:S05]  /*1c4f0*/  @P4 BRA `(.L_x_1816) ;  /* 0x0000000000504947 */ /* 0x000fea0003800000 */
[----:B------:R-:W2:Y:S01]  /*1c500*/  LDG.E R7, desc[UR36][R2.64+0xa4] ;  /* 0x0000a42402077981 */ /* 0x000ea2000c1e1900 */
[----:B------:R-:W-:Y:S01]  /*1c510*/  IADD3 R98, R4, 0x8, RZ ;  /* 0x0000000804627810 */ /* 0x000fe20007ffe0ff */
[----:B------:R-:W-:Y:S01]  /*1c520*/  ULDC.64 UR4, c[0x0][0x2b0] ;  /* 0x0000ac0000047ab9 */ /* 0x000fe20000000a00 */
[----:B------:R-:W-:Y:S01]  /*1c530*/  FMUL R111, R111, R18 ;  /* 0x000000126f6f7220 */ /* 0x000fe20000400000 */
[----:B01----:R-:W-:Y:S01]  /*1c540*/  IMAD R100, R17, UR4, RZ ;  /* 0x0000000411647c24 */ /* 0x003fe2000f8e02ff */
        /* <DEDUP_REMOVED lines=15> */
.L_x_1816:
[----:B------:R-:W-:Y:S05]  /*1c640*/  BSYNC B0 ;  /* 0x0000000000007941 */ /* 0x000fea0003800000 */
.L_x_1815:
[-C--:B------:R-:W-:Y:S01]  /*1c650*/  ISETP.GE.OR P6, PT, R94, R9.reuse, P2 ;  /* 0x000000095e00720c */ /* 0x080fe200017c6670 */
[----:B------:R-:W-:Y:S01]  /*1c660*/  BSSY B0, `(.L_x_1817) ;  /* 0x000001a000007945 */ /* 0x000fe20003800000 */
[-C--:B------:R-:W-:Y:S02]  /*1c670*/  ISETP.GE.OR P5, PT, R96, R9.reuse, P2 ;  /* 0x000000096000720c */ /* 0x080fe400017a6670 */
[----:B------:R-:W-:Y:S02]  /*1c680*/  ISETP.GE.OR P4, PT, R94, R9, P3 ;  /* 0x000000095e00720c */ /* 0x000fe40001f86670 */
[C---:B------:R-:W-:Y:S02]  /*1c690*/  IADD3 R98, R0.reuse, 0x38, RZ ;  /* 0x0000003800627810 */ /* 0x040fe40007ffe0ff */
[----:B012---:R-:W-:-:S05]  /*1c6a0*/  IADD3 R100, R0, 0x39, RZ ;  /* 0x0000003900647810 */ /* 0x007fca0007ffe0ff */
        /* <DEDUP_REMOVED lines=21> */
.L_x_1818:
[----:B------:R-:W-:Y:S05]  /*1c800*/  BSYNC B0 ;  /* 0x0000000000007941 */ /* 0x000fea0003800000 */
.L_x_1817:
        /* <DEDUP_REMOVED lines=22> */
.L_x_1820:
[----:B------:R-:W-:Y:S05]  /*1c970*/  BSYNC B0 ;  /* 0x0000000000007941 */ /* 0x000fea0003800000 */
.L_x_1819:
        /* <DEDUP_REMOVED lines=22> */
.L_x_1822:
[----:B------:R-:W-:Y:S05]  /*1cae0*/  BSYNC B0 ;  /* 0x0000000000007941 */ /* 0x000fea0003800000 */
.L_x_1821:
        /* <DEDUP_REMOVED lines=26> */
.L_x_1824:
[----:B------:R-:W-:Y:S05]  /*1cc90*/  BSYNC B0 ;  /* 0x0000000000007941 */ /* 0x000fea0003800000 */
.L_x_1823:
        /* <DEDUP_REMOVED lines=22> */
.L_x_1826:
[----:B------:R-:W-:Y:S05]  /*1ce00*/  BSYNC B0 ;  /* 0x0000000000007941 */ /* 0x000fea0003800000 */
.L_x_1825:
        /* <DEDUP_REMOVED lines=22> */
.L_x_1828:
[----:B------:R-:W-:Y:S05]  /*1cf70*/  BSYNC B0 ;  /* 0x0000000000007941 */ /* 0x000fea0003800000 */
.L_x_1827:
        /* <DEDUP_REMOVED lines=26> */
.L_x_1830:
[----:B------:R-:W-:Y:S05]  /*1d120*/  BSYNC B0 ;  /* 0x0000000000007941 */ /* 0x000fea0003800000 */
.L_x_1829:
        /* <DEDUP_REMOVED lines=22> */
.L_x_1832:
[----:B------:R-:W-:Y:S05]  /*1d290*/  BSYNC B0 ;  /* 0x0000000000007941 */ /* 0x000fea0003800000 */
.L_x_1831:
        /* <DEDUP_REMOVED lines=22> */
.L_x_1834:
[----:B------:R-:W-:Y:S05]  /*1d400*/  BSYNC B0 ;  /* 0x0000000000007941 */ /* 0x000fea0003800000 */
.L_x_1833:
        /* <DEDUP_REMOVED lines=27> */
.L_x_1836:
[----:B------:R-:W-:Y:S05]  /*1d5c0*/  BSYNC B0 ;  /* 0x0000000000007941 */ /* 0x000fea0003800000 */
.L_x_1835:
        /* <DEDUP_REMOVED lines=22> */
.L_x_1838:
[----:B------:R-:W-:Y:S05]  /*1d730*/  BSYNC B0 ;  /* 0x0000000000007941 */ /* 0x000fea0003800000 */
.L_x_1837:
        /* <DEDUP_REMOVED lines=22> */
.L_x_1840:
[----:B------:R-:W-:Y:S05]  /*1d8a0*/  BSYNC B0 ;  /* 0x0000000000007941 */ /* 0x000fea0003800000 */
.L_x_1839:
        /* <DEDUP_REMOVED lines=27> */
.L_x_1842:
[----:B------:R-:W-:Y:S05]  /*1da60*/  BSYNC B0 ;  /* 0x0000000000007941 */ /* 0x000fea0003800000 */
.L_x_1841:
        /* <DEDUP_REMOVED lines=22> */
.L_x_1844:
[----:B------:R-:W-:Y:S05]  /*1dbd0*/  BSYNC B0 ;  /* 0x0000000000007941 */ /* 0x000fea0003800000 */
.L_x_1843:
        /* <DEDUP_REMOVED lines=22> */
.L_x_1846:
[----:B------:R-:W-:Y:S05]  /*1dd40*/  BSYNC B0 ;  /* 0x0000000000007941 */ /* 0x000fea0003800000 */
.L_x_1845:
        /* <DEDUP_REMOVED lines=26> */
.L_x_1848:
[----:B------:R-:W-:Y:S05]  /*1def0*/  BSYNC B0 ;  /* 0x0000000000007941 */ /* 0x000fea0003800000 */
.L_x_1847:
        /* <DEDUP_REMOVED lines=22> */
.L_x_1850:
[----:B------:R-:W-:Y:S05]  /*1e060*/  BSYNC B0 ;  /* 0x0000000000007941 */ /* 0x000fea0003800000 */
.L_x_1849:
        /* <DEDUP_REMOVED lines=22> */
.L_x_1852:
[----:B------:R-:W-:Y:S05]  /*1e1d0*/  BSYNC B0 ;  /* 0x0000000000007941 */ /* 0x000fea0003800000 */
.L_x_1851:
        /* <DEDUP_REMOVED lines=26> */
.L_x_1854:
[----:B------:R-:W-:Y:S05]  /*1e380*/  BSYNC B0 ;  /* 0x0000000000007941 */ /* 0x000fea0003800000 */
.L_x_1853:
        /* <DEDUP_REMOVED lines=22> */
.L_x_1856:
[----:B------:R-:W-:Y:S05]  /*1e4f0*/  BSYNC B0 ;  /* 0x0000000000007941 */ /* 0x000fea0003800000 */
.L_x_1855:
        /* <DEDUP_REMOVED lines=22> */
.L_x_1858:
[----:B------:R-:W-:Y:S05]  /*1e660*/  BSYNC B0 ;  /* 0x0000000000007941 */ /* 0x000fea0003800000 */
.L_x_1857:
        /* <DEDUP_REMOVED lines=27> */
.L_x_1860:
[----:B------:R-:W-:Y:S05]  /*1e820*/  BSYNC B0 ;  /* 0x0000000000007941 */ /* 0x000fea0003800000 */
.L_x_1859:
        /* <DEDUP_REMOVED lines=22> */
.L_x_1862:
[----:B------:R-:W-:Y:S05]  /*1e990*/  BSYNC B0 ;  /* 0x0000000000007941 */ /* 0x000fea0003800000 */
.L_x_1861:
        /* <DEDUP_REMOVED lines=22> */
.L_x_1864:
[----:B------:R-:W-:Y:S05]  /*1eb00*/  BSYNC B0 ;  /* 0x0000000000007941 */ /* 0x000fea0003800000 */
.L_x_1863:
        /* <DEDUP_REMOVED lines=27> */
.L_x_1866:
[----:B------:R-:W-:Y:S05]  /*1ecc0*/  BSYNC B0 ;  /* 0x0000000000007941 */ /* 0x000fea0003800000 */
.L_x_1865:
        /* <DEDUP_REMOVED lines=22> */
.L_x_1868:
[----:B------:R-:W-:Y:S05]  /*1ee30*/  BSYNC B0 ;  /* 0x0000000000007941 */ /* 0x000fea0003800000 */
.L_x_1867:
        /* <DEDUP_REMOVED lines=22> */
.L_x_1870:
[----:B------:R-:W-:Y:S05]  /*1efa0*/  BSYNC B0 ;  /* 0x0000000000007941 */ /* 0x000fea0003800000 */
.L_x_1869:
        /* <DEDUP_REMOVED lines=26> */
.L_x_1872:
[----:B------:R-:W-:Y:S05]  /*1f150*/  BSYNC B0 ;  /* 0x0000000000007941 */ /* 0x000fea0003800000 */
.L_x_1871:
        /* <DEDUP_REMOVED lines=22> */
.L_x_1874:
[----:B------:R-:W-:Y:S05]  /*1f2c0*/  BSYNC B0 ;  /* 0x0000000000007941 */ /* 0x000fea0003800000 */
.L_x_1873:
        /* <DEDUP_REMOVED lines=22> */
.L_x_1876:
[----:B------:R-:W-:Y:S05]  /*1f430*/  BSYNC B0 ;  /* 0x0000000000007941 */ /* 0x000fea0003800000 */
.L_x_1875:
        /* <DEDUP_REMOVED lines=26> */
.L_x_1878:
[----:B------:R-:W-:Y:S05]  /*1f5e0*/  BSYNC B0 ;  /* 0x0000000000007941 */ /* 0x000fea0003800000 */
.L_x_1877:
        /* <DEDUP_REMOVED lines=22> */
.L_x_1880:
[----:B------:R-:W-:Y:S05]  /*1f750*/  BSYNC B0 ;  /* 0x0000000000007941 */ /* 0x000fea0003800000 */
.L_x_1879:
        /* <DEDUP_REMOVED lines=22> */
.L_x_1882:
[----:B------:R-:W-:Y:S05]  /*1f8c0*/  BSYNC B0 ;  /* 0x0000000000007941 */ /* 0x000fea0003800000 */
.L_x_1881:
[-C--:B------:R-:W-:Y:S01]  /*1f8d0*/  ISETP.GE.OR P6, PT, R128, R9.reuse, P2 ;  /* 0x000000098000720c */ /* 0x080fe200017c6670 */
[----:B------:R-:W-:Y:S01]  /*1f8e0*/  BSSY B0, `(.L_x_1883) ;  /* 0x0000019000007945 */ /* 0x000fe20003800000 */
[-C--:B------:R-:W-:Y:S02]  /*1f8f0*/  ISETP.GE.OR P5, PT, R126, R9.reuse, P3 ;  /* 0x000000097e00720c */ /* 0x080fe40001fa6670 */
[----:B------:R-:W-:Y:S02]  /*1f900*/  ISETP.GE.OR P4, PT, R128, R9, P3 ;  /* 0x000000098000720c */ /* 0x000fe40001f86670 */
[----:B---34-:R-:W-:-:S07]  /*1f910*/  IADD3 R130, R0, 0x78, RZ ;  /* 0x0000007800827810 */ /* 0x018fce0007ffe0ff */
[----:B------:R-:W-:Y:S05]  /*1f920*/  @P6 BRA `(.L_x_1884) ;  /* 0x0000000000506947 */ /* 0x000fea0003800000 */
[----:B------:R-:W3:Y:S01]  /*1f930*/  LDG.E R7, desc[UR36][R2.64+0x1c4] ;  /* 0x0001c42402077981 */ /* 0x000ee2000c1e1900 */
[----:B------:R-:W-:Y:S01]  /*1f940*/  ULDC.64 UR4, c[0x0][0x2b0] ;  /* 0x0000ac0000047ab9 */ /* 0x000fe20000000a00 */
[--C-:B012---:R-:W-:Y:S01]  /*1f950*/  SHF.R.S32.HI R133, RZ, 0x1f, R4.reuse ;  /* 0x0000001fff857819 */ /* 0x107fe20000011404 */
        /* <DEDUP_REMOVED lines=17> */
.L_x_1884:
[----:B------:R-:W-:Y:S05]  /*1fa70*/  BSYNC B0 ;  /* 0x0000000000007941 */ /* 0x000fea0003800000 */
.L_x_1883:
[----:B------:R-:W-:Y:S04]  /*1fa80*/  BSSY B0, `(.L_x_1885) ;  /* 0x0000016000007945 */ /* 0x000fe80003800000 */
[----:B------:R-:W-:Y:S05]  /*1fa90*/  @P5 BRA `(.L_x_1886) ;  /* 0x0000000000505947 */ /* 0x000fea0003800000 */
[----:B------:R-:W4:Y:S01]  /*1faa0*/  LDG.E R7, desc[UR36][R2.64+0x1c0] ;  /* 0x0001c02402077981 */ /* 0x000f22000c1e1900 */
[----:B012---:R-:W-:Y:S01]  /*1fab0*/  VIADD R132, R4, 0x8 ;  /* 0x0000000804847836 */ /* 0x007fe20000000000 */
[----:B------:R-:W-:Y:S01]  /*1fac0*/  ULDC.64 UR4, c[0x0][0x2b0] ;  /* 0x0000ac0000047ab9 */ /* 0x000fe20000000a00 */
[----:B------:R-:W-:Y:S01]  /*1fad0*/  FMUL R146, R146, R18 ;  /* 0x0000001292927220 */ /* 0x000fe20000400000 */
[----:B---3--:R-:W-:Y:S02]  /*1fae0*/  IMAD R134, R17, UR4, RZ ;  /* 0x0000000411867c24 */ /* 0x008fe4000f8e02ff */
[----:B------:R-:W-:Y:S02]  /*1faf0*/  SHF.R.S32.HI R133, RZ, 0x1f, R132 ;  /* 0x0000001fff857819 */ /* 0x000fe40000011484 */
        /* <DEDUP_REMOVED lines=14> */
.L_x_1886:
[----:B------:R-:W-:Y:S05]  /*1fbe0*/  BSYNC B0 ;  /* 0x0000000000007941 */ /* 0x000fea0003800000 */
.L_x_1885:
[----:B------:R-:W-:Y:S04]  /*1fbf0*/  BSSY B0, `(.L_x_1887) ;  /* 0x0000016000007945 */ /* 0x000fe80003800000 */
[----:B------:R-:W-:Y:S05]  /*1fc00*/  @P4 BRA `(.L_x_1888) ;  /* 0x0000000000504947 */ /* 0x000fea0003800000 */
[----:B------:R-:W5:Y:S01]  /*1fc10*/  LDG.E R7, desc[UR36][R2.64+0x1c4] ;  /* 0x0001c42402077981 */ /* 0x000f62000c1e1900 */
[----:B012---:R-:W-:Y:S01]  /*1fc20*/  VIADD R132, R4, 0x8 ;  /* 0x0000000804847836 */ /* 0x007fe20000000000 */
[----:B------:R-:W-:Y:S01]  /*1fc30*/  ULDC.64 UR4, c[0x0][0x2b0] ;  /* 0x0000ac0000047ab9 */ /* 0x000fe20000000a00 */
[----:B------:R-:W-:Y:S01]  /*1fc40*/  FMUL R147, R147, R18 ;  /* 0x0000001293937220 */ /* 0x000fe20000400000 */
[----:B---34-:R-:W-:Y:S02]  /*1fc50*/  IMAD R134, R17, UR4, RZ ;  /* 0x0000000411867c24 */ /* 0x018fe4000f8e02ff */
[----:B------:R-:W-:Y:S02]  /*1fc60*/  SHF.R.S32.HI R133, RZ, 0x1f, R132 ;  /* 0x0000001fff857819 */ /* 0x000fe40000011484 */
        /* <DEDUP_REMOVED lines=14> */
.L_x_1888:
[----:B------:R-:W-:Y:S05]  /*1fd50*/  BSYNC B0 ;  /* 0x0000000000007941 */ /* 0x000fea0003800000 */
.L_x_1887:
[-C--:B------:R-:W-:Y:S01]  /*1fd60*/  ISETP.GE.OR P6, PT, R130, R9.reuse, P2 ;  /* 0x000000098200720c */ /* 0x080fe200017c6670 */
[----:B------:R-:W-:Y:S01]  /*1fd70*/  BSSY B0, `(.L_x_1889) ;  /* 0x0000019000007945 */ /* 0x000fe20003800000 */
[CC--:B------:R-:W-:Y:S02]  /*1fd80*/  ISETP.GE.OR P4, PT, R0.reuse, R9.reuse, P1 ;  /* 0x000000090000720c */ /* 0x0c0fe40000f86670 */
[C---:B------:R-:W-:Y:S01]  /*1fd90*/  ISETP.GE.OR P5, PT, R0.reuse, R9, P0 ;  /* 0x000000090000720c */ /* 0x040fe200007a6670 */
[----:B------:R-:W-:-:S08]  /*1fda0*/  VIADD R0, R0, 0x79 ;  /* 0x0000007900007836 */ /* 0x000fd00000000000 */
        /* <DEDUP_REMOVED lines=21> */
.L_x_1890:
[----:B------:R-:W-:Y:S05]  /*1ff00*/  BSYNC B0 ;  /* 0x0000000000007941 */ /* 0x000fea0003800000 */
.L_x_1889:
[-C--:B------:R-:W-:Y:S01]  /*1ff10*/  ISETP.GE.OR P2, PT, R0, R9.reuse, P2 ;  /* 0x000000090000720c */ /* 0x080fe20001746670 */
[----:B------:R-:W-:Y:S01]  /*1ff20*/  BSSY B0, `(.L_x_1891) ;  /* 0x0000017000007945 */ /* 0x000fe20003800000 */
[----:B------:R-:W-:-:S11]  /*1ff30*/  ISETP.GE.OR P6, PT, R130, R9, P3 ;  /* 0x000000098200720c */ /* 0x000fd60001fc6670 */
        /* <DEDUP_REMOVED lines=21> */
.L_x_1892:
[----:B------:R-:W-:Y:S05]  /*20090*/  BSYNC B0 ;  /* 0x0000000000007941 */ /* 0x000fea0003800000 */
.L_x_1891:
        /* <DEDUP_REMOVED lines=22> */
.L_x_1894:
[----:B------:R-:W-:Y:S05]  /*20200*/  BSYNC B0 ;  /* 0x0000000000007941 */ /* 0x000fea0003800000 */
.L_x_1893:
[-C--:B------:R-:W-:Y:S01]  /*20210*/  ISETP.GE.OR P6, PT, R0, R9.reuse, P3 ;  /* 0x000000090000720c */ /* 0x080fe20001fc6670 */
[----:B------:R-:W-:Y:S01]  /*20220*/  BSSY B0, `(.L_x_1895) ;  /* 0x0000018000007945 */ /* 0x000fe20003800000 */
[CC--:B------:R-:W-:Y:S02]  /*20230*/  ISETP.GE.OR P2, PT, R10.reuse, R9.reuse, P1 ;  /* 0x000000090a00720c */ /* 0x0c0fe40000f46670 */
[----:B------:R-:W-:-:S09]  /*20240*/  ISETP.GE.OR P3, PT, R10, R9, P0 ;  /* 0x000000090a00720c */ /* 0x000fd20000766670 */
[----:B------:R-:W-:Y:S05]  /*20250*/  @P6 BRA `(.L_x_1896) ;  /* 0x0000000000506947 */ /* 0x000fea0003800000 */
[----:B------:R-:W5:Y:S01]  /*20260*/  LDG.E R7, desc[UR36][R2.64+0x1e4] ;  /* 0x0001e42402077981 */ /* 0x000f62000c1e1900 */
[----:B------:R-:W-:Y:S01]  /*20270*/  IADD3 R10, R4, 0x8, RZ ;  /* 0x00000008040a7810 */ /* 0x000fe20007ffe0ff */
[----:B------:R-:W-:Y:S01]  /*20280*/  ULDC.64 UR4, c[0x0][0x2b0] ;  /* 0x0000ac0000047ab9 */ /* 0x000fe20000000a00 */
[----:B------:R-:W-:Y:S01]  /*20290*/  FMUL R151, R151, R18 ;  /* 0x0000001297977220 */ /* 0x000fe20000400000 */
[----:B012---:R-:W-:Y:S01]  /*202a0*/  IMAD R132, R17, UR4, RZ ;  /* 0x0000000411847c24 */ /* 0x007fe2000f8e02ff */
        /* <DEDUP_REMOVED lines=15> */
.L_x_1896:
[----:B------:R-:W-:Y:S05]  /*203a0*/  BSYNC B0 ;  /* 0x0000000000007941 */ /* 0x000fea0003800000 */
.L_x_1895:
[----:B------:R-:W-:Y:S04]  /*203b0*/  BSSY B0, `(.L_x_1897) ;  /* 0x0000016000007945 */ /* 0x000fe80003800000 */
        /* <DEDUP_REMOVED lines=21> */
.L_x_1898:
[----:B------:R-:W-:Y:S05]  /*20510*/  BSYNC B0 ;  /* 0x0000000000007941 */ /* 0x000fea0003800000 */
.L_x_1897:
[----:B------:R-:W-:Y:S01]  /*20520*/  BSSY B0, `(.L_x_1899) ;  /* 0x0000018000007945 */ /* 0x000fe20003800000 */
[CC--:B------:R-:W-:Y:S02]  /*20530*/  ISETP.GE.OR P6, PT, R8.reuse, R9.reuse, P1 ;  /* 0x000000090800720c */ /* 0x0c0fe40000fc6670 */
[----:B------:R-:W-:Y:S01]  /*20540*/  ISETP.GE.OR P4, PT, R8, R9, P0 ;  /* 0x000000090800720c */ /* 0x000fe20000786670 */
[----:B------:R-:W-:-:S12]  /*20550*/  @P2 BRA `(.L_x_1900) ;  /* 0x0000000000502947 */ /* 0x000fd80003800000 */
[----:B------:R-:W5:Y:S01]  /*20560*/  LDG.E R7, desc[UR36][R2.64+0x4] ;  /* 0x0000042402077981 */ /* 0x000f62000c1e1900 */
[----:B------:R-:W-:Y:S01]  /*20570*/  IADD3 R10, R4, 0x40, RZ ;  /* 0x00000040040a7810 */ /* 0x000fe20007ffe0ff */
[----:B------:R-:W-:Y:S01]  /*20580*/  ULDC.64 UR4, c[0x0][0x2b0] ;  /* 0x0000ac0000047ab9 */ /* 0x000fe20000000a00 */
[----:B------:R-:W-:Y:S01]  /*20590*/  FMUL R25, R25, R18 ;  /* 0x0000001219197220 */ /* 0x000fe20000400000 */
[----:B0-----:R-:W-:Y:S01]  /*205a0*/  IMAD R24, R17, UR4, RZ ;  /* 0x0000000411187c24 */ /* 0x001fe2000f8e02ff */
[----:B------:R-:W-:-:S03]  /*205b0*/  SHF.R.S32.HI R11, RZ, 0x1f, R10 ;  /* 0x0000001fff0b7819 */ /* 0x000fc6000001140a */
        /* <DEDUP_REMOVED lines=9> */
[----:B------:R-:W-:Y:S02]  /*20650*/  F2FP.F16.F32.PACK_AB R7, RZ, R25 ;  /* 0x00000019ff07723e */ /* 0x000fe400000000ff */
[----:B------:R-:W-:Y:S01]  /*20660*/  IMAD.IADD R11, R11, 0x1, R13 ;  /* 0x000000010b0b7824 */ /* 0x000fe200078e020d */
[----:B------:R-:W-:-:S04]  /*20670*/  LEA R24, P2, R10, UR4, 0x1 ;  /* 0x000000040a187c11 */ /* 0x000fc8000f8408ff */
[----:B------:R-:W-:-:S05]  /*20680*/  LEA.HI.X R25, R10, UR5, R11, 0x1, P2 ;  /* 0x000000050a197c11 */ /* 0x000fca00090f0c0b */
[----:B------:R0:W-:Y:S04]  /*20690*/  STG.E.U16 desc[UR36][R24.64], R7 ;  /* 0x0000000718007986 */ /* 0x0001e8000c101524 */
.L_x_1900:
[----:B------:R-:W-:Y:S05]  /*206a0*/  BSYNC B0 ;  /* 0x0000000000007941 */ /* 0x000fea0003800000 */
.L_x_1899:
[----:B------:R-:W-:Y:S04]  /*206b0*/  BSSY B0, `(.L_x_1901) ;  /* 0x0000016000007945 */ /* 0x000fe80003800000 */
[----:B------:R-:W-:Y:S05]  /*206c0*/  @P5 BRA `(.L_x_1902) ;  /* 0x0000000000505947 */ /* 0x000fea0003800000 */
[----:B0-----:R-:W5:Y:S01]  /*206d0*/  LDG.E R7, desc[UR36][R2.64] ;  /* 0x0000002402077981 */ /* 0x001f62000c1e1900 */
[----:B------:R-:W-:Y:S01]  /*206e0*/  IADD3 R10, R4, 0x48, RZ ;  /* 0x00000048040a7810 */ /* 0x000fe20007ffe0ff */
        /* <DEDUP_REMOVED lines=18> */
.L_x_1902:
[----:B------:R-:W-:Y:S05]  /*20810*/  BSYNC B0 ;  /* 0x0000000000007941 */ /* 0x000fea0003800000 */
.L_x_1901:
        /* <DEDUP_REMOVED lines=8> */
[----:B------:R-:W-:Y:S01]  /*208a0*/  IMAD R10, R17, UR4, RZ ;  /* 0x00000004110a7c24 */ /* 0x000fe2000f8e02ff */
[----:B0-----:R-:W-:-:S03]  /*208b0*/  SHF.R.S32.HI R7, RZ, 0x1f, R6 ;  /* 0x0000001fff077819 */ /* 0x001fc60000011406 */
        /* <DEDUP_REMOVED lines=14> */
.L_x_1904:
[----:B------:R-:W-:Y:S05]  /*209a0*/  BSYNC B0 ;  /* 0x0000000000007941 */ /* 0x000fea0003800000 */
.L_x_1903:
        /* <DEDUP_REMOVED lines=22> */
.L_x_1906:
[----:B------:R-:W-:Y:S05]  /*20b10*/  BSYNC B0 ;  /* 0x0000000000007941 */ /* 0x000fea0003800000 */
.L_x_1905:
[----:B------:R-:W-:Y:S01]  /*20b20*/  BSSY B0, `(.L_x_1907) ;  /* 0x0000018000007945 */ /* 0x000fe20003800000 */
[CC--:B------:R-:W-:Y:S02]  /*20b30*/  ISETP.GE.OR P6, PT, R12.reuse, R9.reuse, P1 ;  /* 0x000000090c00720c */ /* 0x0c0fe40000fc6670 */
[----:B------:R-:W-:Y:S01]  /*20b40*/  ISETP.GE.OR P3, PT, R12, R9, P0 ;  /* 0x000000090c00720c */ /* 0x000fe20000766670 */
[----:B------:R-:W-:-:S12]  /*20b50*/  @P5 BRA `(.L_x_1908) ;  /* 0x0000000000505947 */ /* 0x000fd80003800000 */
        /* <DEDUP_REMOVED lines=20> */
.L_x_1908:
[----:B------:R-:W-:Y:S05]  /*20ca0*/  BSYNC B0 ;  /* 0x0000000000007941 */ /* 0x000fea0003800000 */
.L_x_1907:
        /* <DEDUP_REMOVED lines=22> */
.L_x_1910:
[----:B------:R-:W-:Y:S05]  /*20e10*/  BSYNC B0 ;  /* 0x0000000000007941 */ /* 0x000fea0003800000 */
.L_x_1909:
        /* <DEDUP_REMOVED lines=24> */
.L_x_1912:
[----:B------:R-:W-:Y:S05]  /*20fa0*/  BSYNC B0 ;  /* 0x0000000000007941 */ /* 0x000fea0003800000 */
.L_x_1911:
        /* <DEDUP_REMOVED lines=22> */
.L_x_1914:
[----:B------:R-:W-:Y:S05]  /*21110*/  BSYNC B0 ;  /* 0x0000000000007941 */ /* 0x000fea0003800000 */
.L_x_1913:
        /* <DEDUP_REMOVED lines=24> */
.L_x_1916:
[----:B------:R-:W-:Y:S05]  /*212a0*/  BSYNC B0 ;  /* 0x0000000000007941 */ /* 0x000fea0003800000 */
.L_x_1915:
        /* <DEDUP_REMOVED lines=22> */
.L_x_1918:
[----:B------:R-:W-:Y:S05]  /*21410*/  BSYNC B0 ;  /* 0x0000000000007941 */ /* 0x000fea0003800000 */
.L_x_1917:
        /* <DEDUP_REMOVED lines=24> */
.L_x_1920:
[----:B------:R-:W-:Y:S05]  /*215a0*/  BSYNC B0 ;  /* 0x0000000000007941 */ /* 0x000fea0003800000 */
.L_x_1919:
        /* <DEDUP_REMOVED lines=22> */
.L_x_1922:
[----:B------:R-:W-:Y:S05]  /*21710*/  BSYNC B0 ;  /* 0x0000000000007941 */ /* 0x000fea0003800000 */
.L_x_1921:
        /* <DEDUP_REMOVED lines=24> */
.L_x_1924:
[----:B------:R-:W-:Y:S05]  /*218a0*/  BSYNC B0 ;  /* 0x0000000000007941 */ /* 0x000fea0003800000 */
.L_x_1923:
        /* <DEDUP_REMOVED lines=22> */
.L_x_1926:
[----:B------:R-:W-:Y:S05]  /*21a10*/  BSYNC B0 ;  /* 0x0000000000007941 */ /* 0x000fea0003800000 */
.L_x_1925:
        /* <DEDUP_REMOVED lines=24> */
.L_x_1928:
[----:B------:R-:W-:Y:S05]  /*21ba0*/  BSYNC B0 ;  /* 0x0000000000007941 */ /* 0x000fea0003800000 */
.L_x_1927:
        /* <DEDUP_REMOVED lines=22> */
.L_x_1930:
[----:B------:R-:W-:Y:S05]  /*21d10*/  BSYNC B0 ;  /* 0x0000000000007941 */ /* 0x000fea0003800000 */
.L_x_1929:
        /* <DEDUP_REMOVED lines=24> */
.L_x_1932:
[----:B------:R-:W-:Y:S05]  /*21ea0*/  BSYNC B0 ;  /* 0x0000000000007941 */ /* 0x000fea0003800000 */
.L_x_1931:
        /* <DEDUP_REMOVED lines=22> */
.L_x_1934:
[----:B------:R-:W-:Y:S05]  /*22010*/  BSYNC B0 ;  /* 0x0000000000007941 */ /* 0x000fea0003800000 */
.L_x_1933:
        /* <DEDUP_REMOVED lines=24> */
.L_x_1936:
[----:B------:R-:W-:Y:S05]  /*221a0*/  BSYNC B0 ;  /* 0x0000000000007941 */ /* 0x000fea0003800000 */
.L_x_1935:
        /* <DEDUP_REMOVED lines=22> */
.L_x_1938:
[----:B------:R-:W-:Y:S05]  /*22310*/  BSYNC B0 ;  /* 0x0000000000007941 */ /* 0x000fea0003800000 */
.L_x_1937:
        /* <DEDUP_REMOVED lines=24> */
.L_x_1940:
[----:B------:R-:W-:Y:S05]  /*224a0*/  BSYNC B0 ;  /* 0x0000000000007941 */ /* 0x000fea0003800000 */
.L_x_1939:
        /* <DEDUP_REMOVED lines=22> */
.L_x_1942:
[----:B------:R-:W-:Y:S05]  /*22610*/  BSYNC B0 ;  /* 0x0000000000007941 */ /* 0x000fea0003800000 */
.L_x_1941:
        /* <DEDUP_REMOVED lines=24> */
.L_x_1944:
[----:B------:R-:W-:Y:S05]  /*227a0*/  BSYNC B0 ;  /* 0x0000000000007941 */ /* 0x000fea0003800000 */
.L_x_1943:
        /* <DEDUP_REMOVED lines=22> */
.L_x_1946:
[----:B------:R-:W-:Y:S05]  /*22910*/  BSYNC B0 ;  /* 0x0000000000007941 */ /* 0x000fea0003800000 */
.L_x_1945:
        /* <DEDUP_REMOVED lines=24> */
.L_x_1948:
[----:B------:R-:W-:Y:S05]  /*22aa0*/  BSYNC B0 ;  /* 0x0000000000007941 */ /* 0x000fea0003800000 */
.L_x_1947:
        /* <DEDUP_REMOVED lines=22> */
.L_x_1950:
[----:B------:R-:W-:Y:S05]  /*22c10*/  BSYNC B0 ;  /* 0x0000000000007941 */ /* 0x000fea0003800000 */
.L_x_1949:
        /* <DEDUP_REMOVED lines=24> */
.L_x_1952:
[----:B------:R-:W-:Y:S05]  /*22da0*/  BSYNC B0 ;  /* 0x0000000000007941 */ /* 0x000fea0003800000 */
.L_x_1951:
        /* <DEDUP_REMOVED lines=22> */
.L_x_1954:
[----:B------:R-:W-:Y:S05]  /*22f10*/  BSYNC B0 ;  /* 0x0000000000007941 */ /* 0x000fea0003800000 */
.L_x_1953:
        /* <DEDUP_REMOVED lines=24> */
.L_x_1956:
[----:B------:R-:W-:Y:S05]  /*230a0*/  BSYNC B0 ;  /* 0x0000000000007941 */ /* 0x000fea0003800000 */
.L_x_1955:
        /* <DEDUP_REMOVED lines=22> */
.L_x_1958:
[----:B------:R-:W-:Y:S05]  /*23210*/  BSYNC B0 ;  /* 0x0000000000007941 */ /* 0x000fea0003800000 */
.L_x_1957:
        /* <DEDUP_REMOVED lines=24> */
.L_x_1960:
[----:B------:R-:W-:Y:S05]  /*233a0*/  BSYNC B0 ;  /* 0x0000000000007941 */ /* 0x000fea0003800000 */
.L_x_1959:
        /* <DEDUP_REMOVED lines=22> */
.L_x_1962:
[----:B------:R-:W-:Y:S05]  /*23510*/  BSYNC B0 ;  /* 0x0000000000007941 */ /* 0x000fea0003800000 */
.L_x_1961:
        /* <DEDUP_REMOVED lines=24> */
.L_x_1964:
[----:B------:R-:W-:Y:S05]  /*236a0*/  BSYNC B0 ;  /* 0x0000000000007941 */ /* 0x000fea0003800000 */
.L_x_1963:
        /* <DEDUP_REMOVED lines=22> */
.L_x_1966:
[----:B------:R-:W-:Y:S05]  /*23810*/  BSYNC B0 ;  /* 0x0000000000007941 */ /* 0x000fea0003800000 */
.L_x_1965:
        /* <DEDUP_REMOVED lines=24> */
.L_x_1968:
[----:B------:R-:W-:Y:S05]  /*239a0*/  BSYNC B0 ;  /* 0x0000000000007941 */ /* 0x000fea0003800000 */
.L_x_1967:
        /* <DEDUP_REMOVED lines=22> */
.L_x_1970:
[----:B------:R-:W-:Y:S05]  /*23b10*/  BSYNC B0 ;  /* 0x0000000000007941 */ /* 0x000fea0003800000 */
.L_x_1969:
        /* <DEDUP_REMOVED lines=24> */
.L_x_1972:
[----:B------:R-:W-:Y:S05]  /*23ca0*/  BSYNC B0 ;  /* 0x0000000000007941 */ /* 0x000fea0003800000 */
.L_x_1971:
        /* <DEDUP_REMOVED lines=22> */
.L_x_1974:
[----:B------:R-:W-:Y:S05]  /*23e10*/  BSYNC B0 ;  /* 0x0000000000007941 */ /* 0x000fea0003800000 */
.L_x_1973:
        /* <DEDUP_REMOVED lines=24> */
.L_x_1976:
[----:B------:R-:W-:Y:S05]  /*23fa0*/  BSYNC B0 ;  /* 0x0000000000007941 */ /* 0x000fea0003800000 */
.L_x_1975:
        /* <DEDUP_REMOVED lines=22> */
.L_x_1978:
[----:B------:R-:W-:Y:S05]  /*24110*/  BSYNC B0 ;  /* 0x0000000000007941 */ /* 0x000fea0003800000 */
.L_x_1977:
        /* <DEDUP_REMOVED lines=24> */
.L_x_1980:
[----:B------:R-:W-:Y:S05]  /*242a0*/  BSYNC B0 ;  /* 0x0000000000007941 */ /* 0x000fea0003800000 */
.L_x_1979:
        /* <DEDUP_REMOVED lines=22> */
.L_x_1982:
[----:B------:R-:W-:Y:S05]  /*24410*/  BSYNC B0 ;  /* 0x0000000000007941 */ /* 0x000fea0003800000 */
.L_x_1981:
        /* <DEDUP_REMOVED lines=24> */
.L_x_1984:
[----:B------:R-:W-:Y:S05]  /*245a0*/  BSYNC B0 ;  /* 0x0000000000007941 */ /* 0x000fea0003800000 */
.L_x_1983:
        /* <DEDUP_REMOVED lines=22> */
.L_x_1986:
[----:B------:R-:W-:Y:S05]  /*24710*/  BSYNC B0 ;  /* 0x0000000000007941 */ /* 0x000fea0003800000 */
.L_x_1985:
        /* <DEDUP_REMOVED lines=24> */
.L_x_1988:
[----:B------:R-:W-:Y:S05]  /*248a0*/  BSYNC B0 ;  /* 0x0000000000007941 */ /* 0x000fea0003800000 */
.L_x_1987:
        /* <DEDUP_REMOVED lines=22> */
.L_x_1990:
[----:B------:R-:W-:Y:S05]  /*24a10*/  BSYNC B0 ;  /* 0x0000000000007941 */ /* 0x000fea0003800000 */
.L_x_1989:
        /* <DEDUP_REMOVED lines=24> */
.L_x_1992:
[----:B------:R-:W-:Y:S05]  /*24ba0*/  BSYNC B0 ;  /* 0x0000000000007941 */ /* 0x000fea0003800000 */
.L_x_1991:
        /* <DEDUP_REMOVED lines=22> */
.L_x_1994:
[----:B------:R-:W-:Y:S05]  /*24d10*/  BSYNC B0 ;  /* 0x0000000000007941 */ /* 0x000fea0003800000 */
.L_x_1993:
        /* <DEDUP_REMOVED lines=24> */
.L_x_1996:
[----:B------:R-:W-:Y:S05]  /*24ea0*/  BSYNC B0 ;  /* 0x0000000000007941 */ /* 0x000fea0003800000 */
.L_x_1995:
        /* <DEDUP_REMOVED lines=22> */
.L_x_1998:
[----:B------:R-:W-:Y:S05]  /*25010*/  BSYNC B0 ;  /* 0x0000000000007941 */ /* 0x000fea0003800000 */
.L_x_1997:
        /* <DEDUP_REMOVED lines=24> */
.L_x_2000:
[----:B------:R-:W-:Y:S05]  /*251a0*/  BSYNC B0 ;  /* 0x0000000000007941 */ /* 0x000fea0003800000 */
.L_x_1999:
        /* <DEDUP_REMOVED lines=22> */
.L_x_2002:
[----:B------:R-:W-:Y:S05]  /*25310*/  BSYNC B0 ;  /* 0x0000000000007941 */ /* 0x000fea0003800000 */
.L_x_2001:
        /* <DEDUP_REMOVED lines=24> */
.L_x_2004:
[----:B------:R-:W-:Y:S05]  /*254a0*/  BSYNC B0 ;  /* 0x0000000000007941 */ /* 0x000fea0003800000 */
.L_x_2003:
        /* <DEDUP_REMOVED lines=22> */
.L_x_2006:
[----:B------:R-:W-:Y:S05]  /*25610*/  BSYNC B0 ;  /* 0x0000000000007941 */ /* 0x000fea0003800000 */
.L_x_2005:
        /* <DEDUP_REMOVED lines=24> */
.L_x_2008:
[----:B------:R-:W-:Y:S05]  /*257a0*/  BSYNC B0 ;  /* 0x0000000000007941 */ /* 0x000fea0003800000 */
.L_x_2007:
        /* <DEDUP_REMOVED lines=22> */
.L_x_2010:
[----:B------:R-:W-:Y:S05]  /*25910*/  BSYNC B0 ;  /* 0x0000000000007941 */ /* 0x000fea0003800000 */
.L_x_2009:
[----:B------:R-:W-:Y:S01]  /*25920*/  BSSY B0, `(.L_x_2011) ;  /* 0x000001a000007945 */ /* 0x000fe20003800000 */
[CC--:B------:R-:W-:Y:S02]  /*25930*/  ISETP.GE.OR P3, PT, R130.reuse, R9.reuse, P1 ;  /* 0x000000098200720c */ /* 0x0c0fe40000f66670 */
[-C--:B------:R-:W-:Y:S02]  /*25940*/  ISETP.GE.OR P2, PT, R130, R9.reuse, P0 ;  /* 0x000000098200720c */ /* 0x080fe40000746670 */
        /* <DEDUP_REMOVED lines=23> */
.L_x_2012:
[----:B------:R-:W-:Y:S05]  /*25ac0*/  BSYNC B0 ;  /* 0x0000000000007941 */ /* 0x000fea0003800000 */
.L_x_2011:
        /* <DEDUP_REMOVED lines=22> */
.L_x_2014:
[----:B------:R-:W-:Y:S05]  /*25c30*/  BSYNC B0 ;  /* 0x0000000000007941 */ /* 0x000fea0003800000 */
.L_x_2013:
        /* <DEDUP_REMOVED lines=22> */
.L_x_2016:
[----:B------:R-:W-:Y:S05]  /*25da0*/  BSYNC B0 ;  /* 0x0000000000007941 */ /* 0x000fea0003800000 */
.L_x_2015:
        /* <DEDUP_REMOVED lines=22> */
.L_x_2018:
[----:B------:R-:W-:Y:S05]  /*25f10*/  BSYNC B0 ;  /* 0x0000000000007941 */ /* 0x000fea0003800000 */
.L_x_2017:
        /* <DEDUP_REMOVED lines=22> */
.L_x_2020:
[----:B------:R-:W-:Y:S05]  /*26080*/  BSYNC B0 ;  /* 0x0000000000007941 */ /* 0x000fea0003800000 */
.L_x_2019:
        /* <DEDUP_REMOVED lines=22> */
.L_x_2022:
[----:B------:R-:W-:Y:S05]  /*261f0*/  BSYNC B0 ;  /* 0x0000000000007941 */ /* 0x000fea0003800000 */
.L_x_2021:
[----:B------:R-:W-:Y:S05]  /*26200*/  @P0 EXIT ;  /* 0x000000000000094d */ /* 0x000fea0003800000 */
[----:B------:R-:W5:Y:S01]  /*26210*/  LDG.E R3, desc[UR36][R2.64+0x1e4] ;  /* 0x0001e42402037981 */ /* 0x000f62000c1e1900 */
[----:B------:R-:W-:Y:S01]  /*26220*/  IADD3 R4, R4, 0x48, RZ ;  /* 0x0000004804047810 */ /* 0x000fe20007ffe0ff */
[----:B------:R-:W-:Y:S01]  /*26230*/  ULDC.64 UR4, c[0x0][0x2b0] ;  /* 0x0000ac0000047ab9 */ /* 0x000fe20000000a00 */
[----:B------:R-:W-:Y:S01]  /*26240*/  FMUL R18, R87, R18 ;  /* 0x0000001257127220 */ /* 0x000fe20000400000 */
[----:B------:R-:W-:Y:S01]  /*26250*/  IMAD R6, R17, UR4, RZ ;  /* 0x0000000411067c24 */ /* 0x000fe2000f8e02ff */
[----:B------:R-:W-:-:S03]  /*26260*/  SHF.R.S32.HI R5, RZ, 0x1f, R4 ;  /* 0x0000001fff057819 */ /* 0x000fc60000011404 */
[C---:B0-----:R-:W-:Y:S01]  /*26270*/  IMAD R7, R19.reuse, UR5, R6 ;  /* 0x0000000513077c24 */ /* 0x041fe2000f8e0206 */
[----:B------:R-:W-:Y:S01]  /*26280*/  F2FP.F16.F32.PACK_AB R18, RZ, R18 ;  /* 0x00000012ff12723e */ /* 0x000fe200000000ff */
[----:B------:R-:W-:Y:S01]  /*26290*/  IMAD.WIDE.U32 R4, R19, UR4, R4 ;  /* 0x0000000413047c25 */ /* 0x000fe2000f8e0004 */
[----:B------:R-:W-:-:S04]  /*262a0*/  ULDC.64 UR4, c[0x0][0x2a8] ;  /* 0x0000aa0000047ab9 */ /* 0x000fc80000000a00 */
[----:B------:R-:W-:Y:S02]  /*262b0*/  IADD3 R5, R7, R5, RZ ;  /* 0x0000000507057210 */ /* 0x000fe40007ffe0ff */
[----:B-----5:R-:W-:-:S05]  /*262c0*/  SHF.R.S32.HI R0, RZ, 0x1f, R3 ;  /* 0x0000001fff007819 */ /* 0x020fca0000011403 */
[----:B------:R-:W-:-:S04]  /*262d0*/  IMAD R0, R0, UR4, RZ ;  /* 0x0000000400007c24 */ /* 0x000fc8000f8e02ff */
[C---:B------:R-:W-:Y:S02]  /*262e0*/  IMAD R7, R3.reuse, UR5, R0 ;  /* 0x0000000503077c24 */ /* 0x040fe4000f8e0200 */
[----:B------:R-:W-:Y:S01]  /*262f0*/  IMAD.WIDE.U32 R2, R3, UR4, R4 ;  /* 0x0000000403027c25 */ /* 0x000fe2000f8e0004 */
[----:B------:R-:W-:-:S03]  /*26300*/  ULDC.64 UR4, c[0x0][0x2a0] ;  /* 0x0000a80000047ab9 */ /* 0x000fc60000000a00 */
[----:B------:R-:W-:Y:S01]  /*26310*/  IMAD.IADD R3, R3, 0x1, R7 ;  /* 0x0000000103037824 */ /* 0x000fe200078e0207 */
[----:B------:R-:W-:-:S04]  /*26320*/  LEA R4, P0, R2, UR4, 0x1 ;  /* 0x0000000402047c11 */ /* 0x000fc8000f8008ff */
[----:B------:R-:W-:-:S05]  /*26330*/  LEA.HI.X R5, R2, UR5, R3, 0x1, P0 ;  /* 0x0000000502057c11 */ /* 0x000fca00080f0c03 */
[----:B------:R-:W-:Y:S01]  /*26340*/  STG.E.U16 desc[UR36][R4.64], R18 ;  /* 0x0000001204007986 */ /* 0x000fe2000c101524 */
[----:B------:R-:W-:Y:S05]  /*26350*/  EXIT ;  /* 0x000000000000794d */ /* 0x000fea0003800000 */
.L_x_1457:
[----:B------:R-:W-:Y:S01]  /*26360*/  MOV R12, RZ ;  /* 0x000000ff000c7202 */ /* 0x000fe20000000f00 */
[----:B------:R-:W-:Y:S01]  /*26370*/  IMAD.MOV.U32 R15, RZ, RZ, -0x1 ;  /* 0xffffffffff0f7424 */ /* 0x000fe200078e00ff */
[----:B------:R-:W-:-:S07]  /*26380*/  MOV R11, 0x1f ;  /* 0x0000001f000b7802 */ /* 0x000fce0000000f00 */
[----:B------:R-:W-:Y:S05]  /*26390*/  WARPSYNC.COLLECTIVE R15, `(.L_x_2023) ;  /* 0x000000000f087348 */ /* 0x000fea0003c00000 */
[----:B------:R0:W1:Y:S02]  /*263a0*/  SHFL.IDX P6, R14, R13, R12, R11 ;  /* 0x0000000c0d0e7389 */ /* 0x00006400000c000b */
[----:B01----:R-:W-:Y:S01]  /*263b0*/  ENDCOLLECTIVE ;  /* 0x000000000000791b */ /* 0x003fe20003800000 */
.L_x_2023:
[----:B------:R-:W-:Y:S05]  /*263c0*/  BRA `(.L_x_2024) ;  /* 0xfffffd9c00787947 */ /* 0x000fea000383ffff */
.L_x_1459:
[----:B------:R-:W-:Y:S01]  /*263d0*/  BSSY B0, `(.L_x_2025) ;  /* 0x0000006000007945 */ /* 0x000fe20003800000 */
[----:B------:R-:W-:-:S07]  /*263e0*/  MOV R15, 0xffffffff ;  /* 0xffffffff000f7802 */ /* 0x000fce0000000f00 */
[----:B0-----:R-:W-:Y:S05]  /*263f0*/  WARPSYNC.COLLECTIVE R15, `(.L_x_2026) ;  /* 0x000000000f0c7348 */ /* 0x001fea0003c00000 */
[----:B------:R-:W-:Y:S02]  /*26400*/  ELECT P6, UR62, PT ;  /* 0x00000000003e782f */ /* 0x000fe400038c0000 */
[----:B------:R-:W-:Y:S01]  /*26410*/  MOV R14, UR62 ;  /* 0x0000003e000e7c02 */ /* 0x000fe20008000f00 */
[----:B0-----:R-:W-:Y:S10]  /*26420*/  ENDCOLLECTIVE ;  /* 0x000000000000791b */ /* 0x001ff40003800000 */
.L_x_2026:
[----:B------:R-:W-:Y:S05]  /*26430*/  BSYNC B0 ;  /* 0x0000000000007941 */ /* 0x000fea0003800000 */
.L_x_2025:
[----:B------:R-:W-:Y:S05]  /*26440*/  BRA `(.L_x_2027) ;  /* 0xfffffd9c006c7947 */ /* 0x000fea000383ffff */
.L_x_1461:
[----:B------:R-:W-:Y:S01]  /*26450*/  BSSY B0, `(.L_x_2028) ;  /* 0x0000007000007945 */ /* 0x000fe20003800000 */
[----:B------:R-:W-:Y:S01]  /*26460*/  MOV R12, RZ ;  /* 0x000000ff000c7202 */ /* 0x000fe20000000f00 */
[----:B------:R-:W-:Y:S01]  /*26470*/  IMAD.MOV.U32 R11, RZ, RZ, 0x1f ;  /* 0x0000001fff0b7424 */ /* 0x000fe200078e00ff */
[----:B------:R-:W-:-:S07]  /*26480*/  MOV R15, 0xffffffff ;  /* 0xffffffff000f7802 */ /* 0x000fce0000000f00 */
[----:B0-234-:R-:W-:Y:S05]  /*26490*/  WARPSYNC.COLLECTIVE R15, `(.L_x_2029) ;  /* 0x000000000f087348 */ /* 0x01dfea0003c00000 */
[----:B------:R1:W0:Y:S02]  /*264a0*/  SHFL.IDX P6, R14, R13, R12, R11 ;  /* 0x0000000c0d0e7389 */ /* 0x00022400000c000b */
[----:B01234-:R-:W-:Y:S01]  /*264b0*/  ENDCOLLECTIVE ;  /* 0x000000000000791b */ /* 0x01ffe20003800000 */
.L_x_2029:
[----:B------:R-:W-:Y:S05]  /*264c0*/  BSYNC B0 ;  /* 0x0000000000007941 */ /* 0x000fea0003800000 */
.L_x_2028:
[----:B------:R-:W-:Y:S05]  /*264d0*/  BRA `(.L_x_2030) ;  /* 0xfffffd9c00c87947 */ /* 0x000fea000383ffff */
.L_x_1462:
[----:B------:R-:W-:Y:S01]  /*264e0*/  BSSY B0, `(.L_x_2031) ;  /* 0x0000006000007945 */ /* 0x000fe20003800000 */
[----:B------:R-:W-:-:S07]  /*264f0*/  MOV R15, 0xffffffff ;  /* 0xffffffff000f7802 */ /* 0x000fce0000000f00 */
[----:B0-234-:R-:W-:Y:S05]  /*26500*/  WARPSYNC.COLLECTIVE R15, `(.L_x_2032) ;  /* 0x000000000f0c7348 */ /* 0x01dfea0003c00000 */
[----:B------:R-:W-:Y:S02]  /*26510*/  ELECT P6, UR62, PT ;  /* 0x00000000003e782f */ /* 0x000fe400038c0000 */
[----:B------:R-:W-:Y:S01]  /*26520*/  MOV R14, UR62 ;  /* 0x0000003e000e7c02 */ /* 0x000fe20008000f00 */
[----:B0-234-:R-:W-:Y:S10]  /*26530*/  ENDCOLLECTIVE ;  /* 0x000000000000791b */ /* 0x01dff40003800000 */
.L_x_2032:
[----:B------:R-:W-:Y:S05]  /*26540*/  BSYNC B0 ;  /* 0x0000000000007941 */ /* 0x000fea0003800000 */
.L_x_2031:
[----:B------:R-:W-:Y:S05]  /*26550*/  BRA `(.L_x_2033) ;  /* 0xfffffd9c00b07947 */ /* 0x000fea000383ffff */
.L_x_1463:
[----:B------:R-:W-:Y:S01]  /*26560*/  BSSY B0, `(.L_x_2034) ;  /* 0x0000007000007945 */ /* 0x000fe20003800000 */
[----:B------:R-:W-:Y:S01]  /*26570*/  IMAD.MOV.U32 R12, RZ, RZ, RZ ;  /* 0x000000ffff0c7224 */ /* 0x000fe200078e00ff */
[----:B------:R-:W-:Y:S02]  /*26580*/  MOV R11, 0x1f ;  /* 0x0000001f000b7802 */ /* 0x000fe40000000f00 */
[----:B------:R-:W-:-:S07]  /*26590*/  MOV R15, 0xffffffff ;  /* 0xffffffff000f7802 */ /* 0x000fce0000000f00 */
[----:B0-234-:R-:W-:Y:S05]  /*265a0*/  WARPSYNC.COLLECTIVE R15, `(.L_x_2035) ;  /* 0x000000000f087348 */ /* 0x01dfea0003c00000 */
[----:B------:R1:W0:Y:S02]  /*265b0*/  SHFL.IDX P6, R14, R13, R12, R11 ;  /* 0x0000000c0d0e7389 */ /* 0x00022400000c000b */
[----:B01234-:R-:W-:Y:S01]  /*265c0*/  ENDCOLLECTIVE ;  /* 0x000000000000791b */ /* 0x01ffe20003800000 */
.L_x_2035:
[----:B------:R-:W-:Y:S05]  /*265d0*/  BSYNC B0 ;  /* 0x0000000000007941 */ /* 0x000fea0003800000 */
.L_x_2034:
[----:B------:R-:W-:Y:S05]  /*265e0*/  BRA `(.L_x_2036) ;  /* 0xfffffd9c009c7947 */ /* 0x000fea000383ffff */
.L_x_1465:
[----:B------:R-:W-:Y:S01]  /*265f0*/  BSSY B0, `(.L_x_2037) ;  /* 0x0000006000007945 */ /* 0x000fe20003800000 */
[----:B------:R-:W-:-:S07]  /*26600*/  IMAD.MOV.U32 R15, RZ, RZ, -0x1 ;  /* 0xffffffffff0f7424 */ /* 0x000fce00078e00ff */
[----:B--234-:R-:W-:Y:S05]  /*26610*/  WARPSYNC.COLLECTIVE R15, `(.L_x_2038) ;  /* 0x000000000f0c7348 */ /* 0x01cfea0003c00000 */
[----:B------:R-:W-:Y:S02]  /*26620*/  ELECT P6, UR62, PT ;  /* 0x00000000003e782f */ /* 0x000fe400038c0000 */
[----:B------:R-:W-:Y:S01]  /*26630*/  MOV R14, UR62 ;  /* 0x0000003e000e7c02 */ /* 0x000fe20008000f00 */
[----:B--234-:R-:W-:Y:S10]  /*26640*/  ENDCOLLECTIVE ;  /* 0x000000000000791b */ /* 0x01cff40003800000 */
.L_x_2038:
[----:B------:R-:W-:Y:S05]  /*26650*/  BSYNC B0 ;  /* 0x0000000000007941 */ /* 0x000fea0003800000 */
.L_x_2037:
[----:B------:R-:W-:Y:S05]  /*26660*/  BRA `(.L_x_1464) ;  /* 0xfffffd9c00b07947 */ /* 0x000fea000383ffff */
.L_x_1468:
[----:B0-----:R-:W-:-:S04]  /*26670*/  MOV R29, UR7 ;  /* 0x00000007001d7c02 */ /* 0x001fc80008000f00 */
[----:B------:R0:W1:Y:S03]  /*26680*/  SYNCS.PHASECHK.TRANS64.TRYWAIT P2, [R29+URZ+0x38038], R18 ;  /* 0x038038121d0075a7 */ /* 0x000066000804017f */
[----:B-1----:R-:W-:Y:S05]  /*26690*/  @!P2 NANOSLEEP.SYNCS 0x989680 ;  /* 0x009896800000a95d */ /* 0x002fea0003900000 */
[----:B------:R-:W1:Y:S02]  /*266a0*/  @!P2 SYNCS.PHASECHK.TRANS64 P2, [R29+URZ+0x38038], R18 ;  /* 0x038038121d00a5a7 */ /* 0x000e64000804007f */
[----:B-1----:R-:W-:Y:S05]  /*266b0*/  @!P2 BRA `(.L_x_1468) ;  /* 0xfffffffc00eca947 */ /* 0x002fea000383ffff */
[----:B------:R-:W-:Y:S05]  /*266c0*/  BRA `(.L_x_2039) ;  /* 0xfffffda000b87947 */ /* 0x000fea000383ffff */
.L_x_1478:
[----:B-1----:R-:W-:-:S04]  /*266d0*/  MOV R8, UR12 ;  /* 0x0000000c00087c02 */ /* 0x002fc80008000f00 */
[----:B------:R1:W2:Y:S03]  /*266e0*/  SYNCS.PHASECHK.TRANS64.TRYWAIT P1, [R8+URZ+0x38038], R3 ;  /* 0x03803803080075a7 */ /* 0x0002a6000802017f */
[----:B--2---:R-:W-:Y:S05]  /*266f0*/  @!P1 NANOSLEEP.SYNCS 0x989680 ;  /* 0x009896800000995d */ /* 0x004fea0003900000 */
[----:B------:R-:W2:Y:S02]  /*26700*/  @!P1 SYNCS.PHASECHK.TRANS64 P1, [R8+URZ+0x38038], R3 ;  /* 0x03803803080095a7 */ /* 0x000ea4000802007f */
[----:B--2---:R-:W-:Y:S05]  /*26710*/  @!P1 BRA `(.L_x_1478) ;  /* 0xfffffffc00ec9947 */ /* 0x004fea000383ffff */
[----:B------:R-:W-:Y:S05]  /*26720*/  BRA `(.L_x_2040) ;  /* 0xfffffdc800507947 */ /* 0x000fea000383ffff */
.L_x_1483:
[----:B--2---:R2:W3:Y:S02]  /*26730*/  SYNCS.PHASECHK.TRANS64.TRYWAIT P1, [R2+URZ+0x38038], R3 ;  /* 0x03803803020075a7 */ /* 0x0044e4000802017f */
[----:B---3--:R-:W-:Y:S05]  /*26740*/  @!P1 NANOSLEEP.SYNCS 0x989680 ;  /* 0x009896800000995d */ /* 0x008fea0003900000 */
[----:B------:R-:W3:Y:S02]  /*26750*/  @!P1 SYNCS.PHASECHK.TRANS64 P1, [R2+URZ+0x38038], R3 ;  /* 0x03803803020095a7 */ /* 0x000ee4000802007f */
[----:B---3--:R-:W-:Y:S05]  /*26760*/  @!P1 BRA `(.L_x_1483) ;  /* 0xfffffffc00f09947 */ /* 0x008fea000383ffff */
[----:B------:R-:W-:Y:S05]  /*26770*/  BRA `(.L_x_2041) ;  /* 0xfffffdd000b07947 */ /* 0x000fea000383ffff */
.L_x_1485:
[----:B--2---:R2:W3:Y:S02]  /*26780*/  SYNCS.PHASECHK.TRANS64.TRYWAIT P1, [R0+URZ+0x38038], R3 ;  /* 0x03803803000075a7 */ /* 0x0044e4000802017f */
[----:B---3--:R-:W-:Y:S05]  /*26790*/  @!P1 NANOSLEEP.SYNCS 0x989680 ;  /* 0x009896800000995d */ /* 0x008fea0003900000 */
[----:B------:R-:W3:Y:S02]  /*267a0*/  @!P1 SYNCS.PHASECHK.TRANS64 P1, [R0+URZ+0x38038], R3 ;  /* 0x03803803000095a7 */ /* 0x000ee4000802007f */
[----:B---3--:R-:W-:Y:S05]  /*267b0*/  @!P1 BRA `(.L_x_1485) ;  /* 0xfffffffc00f09947 */ /* 0x008fea000383ffff */
[----:B------:R-:W-:Y:S05]  /*267c0*/  BRA `(.L_x_2042) ;  /* 0xfffffdd000c87947 */ /* 0x000fea000383ffff */
.L_x_1487:
[----:B--2---:R2:W3:Y:S02]  /*267d0*/  SYNCS.PHASECHK.TRANS64.TRYWAIT P1, [R0+URZ+0x38038], R3 ;  /* 0x03803803000075a7 */ /* 0x0044e4000802017f */
[----:B---3--:R-:W-:Y:S05]  /*267e0*/  @!P1 NANOSLEEP.SYNCS 0x989680 ;  /* 0x009896800000995d */ /* 0x008fea0003900000 */
[----:B------:R-:W3:Y:S02]  /*267f0*/  @!P1 SYNCS.PHASECHK.TRANS64 P1, [R0+URZ+0x38038], R3 ;  /* 0x03803803000095a7 */ /* 0x000ee4000802007f */
[----:B---3--:R-:W-:Y:S05]  /*26800*/  @!P1 BRA `(.L_x_1487) ;  /* 0xfffffffc00f09947 */ /* 0x008fea000383ffff */
[----:B------:R-:W-:Y:S05]  /*26810*/  BRA `(.L_x_2043) ;  /* 0xfffffdd000e07947 */ /* 0x000fea000383ffff */
.L_x_1489:
[----:B--2---:R2:W3:Y:S02]  /*26820*/  SYNCS.PHASECHK.TRANS64.TRYWAIT P1, [R0+URZ+0x38038], R3 ;  /* 0x03803803000075a7 */ /* 0x0044e4000802017f */
[----:B---3--:R-:W-:Y:S05]  /*26830*/  @!P1 NANOSLEEP.SYNCS 0x989680 ;  /* 0x009896800000995d */ /* 0x008fea0003900000 */
[----:B------:R-:W3:Y:S02]  /*26840*/  @!P1 SYNCS.PHASECHK.TRANS64 P1, [R0+URZ+0x38038], R3 ;  /* 0x03803803000095a7 */ /* 0x000ee4000802007f */
[----:B---3--:R-:W-:Y:S05]  /*26850*/  @!P1 BRA `(.L_x_1489) ;  /* 0xfffffffc00f09947 */ /* 0x008fea000383ffff */
[----:B------:R-:W-:Y:S05]  /*26860*/  BRA `(.L_x_2044) ;  /* 0xfffffdd000f87947 */ /* 0x000fea000383ffff */
.L_x_1491:
[----:B--2---:R2:W3:Y:S02]  /*26870*/  SYNCS.PHASECHK.TRANS64.TRYWAIT P1, [R0+URZ+0x38038], R3 ;  /* 0x03803803000075a7 */ /* 0x0044e4000802017f */
[----:B---3--:R-:W-:Y:S05]  /*26880*/  @!P1 NANOSLEEP.SYNCS 0x989680 ;  /* 0x009896800000995d */ /* 0x008fea0003900000 */
[----:B------:R-:W3:Y:S02]  /*26890*/  @!P1 SYNCS.PHASECHK.TRANS64 P1, [R0+URZ+0x38038], R3 ;  /* 0x03803803000095a7 */ /* 0x000ee4000802007f */
[----:B---3--:R-:W-:Y:S05]  /*268a0*/  @!P1 BRA `(.L_x_1491) ;  /* 0xfffffffc00f09947 */ /* 0x008fea000383ffff */
[----:B------:R-:W-:Y:S05]  /*268b0*/  BRA `(.L_x_2045) ;  /* 0xfffffdd400107947 */ /* 0x000fea000383ffff */
.L_x_1493:
[----:B--2---:R2:W3:Y:S02]  /*268c0*/  SYNCS.PHASECHK.TRANS64.TRYWAIT P1, [R0+URZ+0x38038], R3 ;  /* 0x03803803000075a7 */ /* 0x0044e4000802017f */
[----:B---3--:R-:W-:Y:S05]  /*268d0*/  @!P1 NANOSLEEP.SYNCS 0x989680 ;  /* 0x009896800000995d */ /* 0x008fea0003900000 */
[----:B------:R-:W3:Y:S02]  /*268e0*/  @!P1 SYNCS.PHASECHK.TRANS64 P1, [R0+URZ+0x38038], R3 ;  /* 0x03803803000095a7 */ /* 0x000ee4000802007f */
[----:B---3--:R-:W-:Y:S05]  /*268f0*/  @!P1 BRA `(.L_x_1493) ;  /* 0xfffffffc00f09947 */ /* 0x008fea000383ffff */
[----:B------:R-:W-:Y:S05]  /*26900*/  BRA `(.L_x_2046) ;  /* 0xfffffdd400287947 */ /* 0x000fea000383ffff */
.L_x_1500:
[----:B-1----:R1:W2:Y:S02]  /*26910*/  SYNCS.PHASECHK.TRANS64.TRYWAIT P1, [R9+URZ+0x38000], R0 ;  /* 0x03800000090075a7 */ /* 0x0022a4000802017f */
[----:B--2---:R-:W-:Y:S05]  /*26920*/  @!P1 NANOSLEEP.SYNCS 0x989680 ;  /* 0x009896800000995d */ /* 0x004fea0003900000 */
[----:B------:R-:W2:Y:S02]  /*26930*/  @!P1 SYNCS.PHASECHK.TRANS64 P1, [R9+URZ+0x38000], R0 ;  /* 0x03800000090095a7 */ /* 0x000ea4000802007f */
[----:B--2---:R-:W-:Y:S05]  /*26940*/  @!P1 BRA `(.L_x_1500) ;  /* 0xfffffffc00f09947 */ /* 0x004fea000383ffff */
[----:B------:R-:W-:Y:S05]  /*26950*/  BRA `(.L_x_1499) ;  /* 0xfffffdd400cc7947 */ /* 0x000fea000383ffff */
.L_x_1505:
[----:B-1----:R1:W2:Y:S02]  /*26960*/  SYNCS.PHASECHK.TRANS64.TRYWAIT P1, [R5+URZ+0x38000], R2 ;  /* 0x03800002050075a7 */ /* 0x0022a4000802017f */
[----:B--2---:R-:W-:Y:S05]  /*26970*/  @!P1 NANOSLEEP.SYNCS 0x989680 ;  /* 0x009896800000995d */ /* 0x004fea0003900000 */
[----:B------:R-:W2:Y:S02]  /*26980*/  @!P1 SYNCS.PHASECHK.TRANS64 P1, [R5+URZ+0x38000], R2 ;  /* 0x03800002050095a7 */ /* 0x000ea4000802007f */
[----:B--2---:R-:W-:Y:S05]  /*26990*/  @!P1 BRA `(.L_x_1505) ;  /* 0xfffffffc00f09947 */ /* 0x004fea000383ffff */
[----:B------:R-:W-:Y:S05]  /*269a0*/  BRA `(.L_x_1504) ;  /* 0xfffffdd800e87947 */ /* 0x000fea000383ffff */
.L_x_2047:
        /* <DEDUP_REMOVED lines=13> */
.L_x_3186:


//--------------------- .text._ZN7cutlass13device_kernelINS_4gemm6kernel13GemmUniversalIN4cute5tupleIJiiiiEEENS1_10collective13CollectiveMmaINS1_34MainloopSm90TmaGmmaWarpSpecializedILi7ENS5_IJNS4_1CILi2EEESB_NSA_ILi1EEEEEENS1_35KernelTmaWarpSpecializedCooperativeEEENS5_IJNSA_ILi128EEESG_NSA_ILi64EEEEEENS_6half_tENS5_IJlSC_lEEESJ_SK_NS4_8TiledMMAINS4_8MMA_AtomIJNS4_4SM904GMMA26MMA_64x128x16_F32F16F16_SSILNSO_5MajorE0ELSQ_0ELNSO_7ScaleInE1ELSR_1EEEEEENS4_6LayoutINS5_IJSB_SC_SC_EEENS5_IJSC_NSA_ILi0EEESW_EEEEENS5_IJNS4_10UnderscoreESZ_SZ_EEEEENS4_23SM90_TMA_LOAD_MULTICASTENS4_14ComposedLayoutINS4_7SwizzleILi3ELi4ELi3EEENS4_18smem_ptr_flag_bitsILi16EEENSU_INS5_IJNSA_ILi8EEESH_EEENS5_IJSH_SC_EEEEEEEvNS4_8identityES12_S1C_vS1D_EENS_8epilogue10collective6detail29Sm90TmaWarpSpecializedAdapterINS1G_15DefaultEpilogueISJ_SK_SK_NS1F_6thread17LinearCombinationISJ_Li1EffLNS1K_9ScaleType4KindE0ELNS_15FloatRoundStyleE2ESJ_EENS1_15EpilogueDefaultEEEEEvvEEEEvNT_6ParamsE --------------------------
	.section	.text._ZN7cutlass13device_kernelINS_4gemm6kernel13GemmUniversalIN4cute5tupleIJiiiiEEENS1_10collective13CollectiveMmaINS1_34MainloopSm90TmaGmmaWarpSpecializedILi7ENS5_IJNS4_1CILi2EEESB_NSA_ILi1EEEEEENS1_35KernelTmaWarpSpecializedCooperativeEEENS5_IJNSA_ILi128EEESG_NSA_ILi64EEEEEENS_6half_tENS5_IJlSC_lEEESJ_SK_NS4_8TiledMMAINS4_8MMA_AtomIJNS4_4SM904GMMA26MMA_64x128x16_F32F16F16_SSILNSO_5MajorE0ELSQ_0ELNSO_7ScaleInE1ELSR_1EEEEEENS4_6LayoutINS5_IJSB_SC_SC_EEENS5_IJSC_NSA_ILi0EEESW_EEEEENS5_IJNS4_10UnderscoreESZ_SZ_EEEEENS4_23SM90_TMA_LOAD_MULTICASTENS4_14ComposedLayoutINS4_7SwizzleILi3ELi4ELi3EEENS4_18smem_ptr_flag_bitsILi16EEENSU_INS5_IJNSA_ILi8EEESH_EEENS5_IJSH_SC_EEEEEEEvNS4_8identityES12_S1C_vS1D_EENS_8epilogue10collective6detail29Sm90TmaWarpSpecializedAdapterINS1G_15DefaultEpilogueISJ_SK_SK_NS1F_6thread17LinearCombinationISJ_Li1EffLNS1K_9ScaleType4KindE0ELNS_15FloatRoundStyleE2ESJ_EENS1_15EpilogueDefaultEEEEEvvEEEEvNT_6ParamsE,"ax",@progbits
	.align	128
.text._ZN7cutlass13device_kernelINS_4gemm6kernel13GemmUniversalIN4cute5tupleIJiiiiEEENS1_10collective13CollectiveMmaINS1_34MainloopSm90TmaGmmaWarpSpecializedILi7ENS5_IJNS4_1CILi2EEESB_NSA_ILi1EEEEEENS1_35KernelTmaWarpSpecializedCooperativeEEENS5_IJNSA_ILi128EEESG_NSA_ILi64EEEEEENS_6half_tENS5_IJlSC_lEEESJ_SK_NS4_8TiledMMAINS4_8MMA_AtomIJNS4_4SM904GMMA26MMA_64x128x16_F32F16F16_SSILNSO_5MajorE0ELSQ_0ELNSO_7ScaleInE1ELSR_1EEEEEENS4_6LayoutINS5_IJSB_SC_SC_EEENS5_IJSC_NSA_ILi0EEESW_EEEEENS5_IJNS4_10UnderscoreESZ_SZ_EEEEENS4_23SM90_TMA_LOAD_MULTICASTENS4_14ComposedLayoutINS4_7SwizzleILi3ELi4ELi3EEENS4_18smem_ptr_flag_bitsILi16EEENSU_INS5_IJNSA_ILi8EEESH_EEENS5_IJSH_SC_EEEEEEEvNS4_8identityES12_S1C_vS1D_EENS_8epilogue10collective6detail29Sm90TmaWarpSpecializedAdapterINS1G_15DefaultEpilogueISJ_SK_SK_NS1F_6thread17LinearCombinationISJ_Li1EffLNS1K_9ScaleType4KindE0ELNS_15FloatRoundStyleE2ESJ_EENS1_15EpilogueDefaultEEEEEvvEEEEvNT_6ParamsE:
        .type           _ZN7cutlass13device_kernelINS_4gemm6kernel13GemmUniversalIN4cute5tupleIJiiiiEEENS1_10collective13CollectiveMmaINS1_34MainloopSm90TmaGmmaWarpSpecializedILi7ENS5_IJNS4_1CILi2EEESB_NSA_ILi1EEEEEENS1_35KernelTmaWarpSpecializedCooperativeEEENS5_IJNSA_ILi128EEESG_NSA_ILi64EEEEEENS_6half_tENS5_IJlSC_lEEESJ_SK_NS4_8TiledMMAINS4_8MMA_AtomIJNS4_4SM904GMMA26MMA_64x128x16_F32F16F16_SSILNSO_5MajorE0ELSQ_0ELNSO_7ScaleInE1ELSR_1EEEEEENS4_6LayoutINS5_IJSB_SC_SC_EEENS5_IJSC_NSA_ILi0EEESW_EEEEENS5_IJNS4_10UnderscoreESZ_SZ_EEEEENS4_23SM90_TMA_LOAD_MULTICASTENS4_14ComposedLayoutINS4_7SwizzleILi3ELi4ELi3EEENS4_18smem_ptr_flag_bitsILi16EEENSU_INS5_IJNSA_ILi8EEESH_EEENS5_IJSH_SC_EEEEEEEvNS4_8identityES12_S1C_vS1D_EENS_8epilogue10collective6detail29Sm90TmaWarpSpecializedAdapterINS1G_15DefaultEpilogueISJ_SK_SK_NS1F_6thread17LinearCombinationISJ_Li1EffLNS1K_9ScaleType4KindE0ELNS_15FloatRoundStyleE2ESJ_EENS1_15EpilogueDefaultEEEEEvvEEEEvNT_6ParamsE,@function
        .size           _ZN7cutlass13device_kernelINS_4gemm6kernel13GemmUniversalIN4cute5tupleIJiiiiEEENS1_10collective13CollectiveMmaINS1_34MainloopSm90TmaGmmaWarpSpecializedILi7ENS5_IJNS4_1CILi2EEESB_NSA_ILi1EEEEEENS1_35KernelTmaWarpSpecializedCooperativeEEENS5_IJNSA_ILi128EEESG_NSA_ILi64EEEEEENS_6half_tENS5_IJlSC_lEEESJ_SK_NS4_8TiledMMAINS4_8MMA_AtomIJNS4_4SM904GMMA26MMA_64x128x16_F32F16F16_SSILNSO_5MajorE0ELSQ_0ELNSO_7ScaleInE1ELSR_1EEEEEENS4_6LayoutINS5_IJSB_SC_SC_EEENS5_IJSC_NSA_ILi0EEESW_EEEEENS5_IJNS4_10UnderscoreESZ_SZ_EEEEENS4_23SM90_TMA_LOAD_MULTICASTENS4_14ComposedLayoutINS4_7SwizzleILi3ELi4ELi3EEENS4_18smem_ptr_flag_bitsILi16EEENSU_INS5_IJNSA_ILi8EEESH_EEENS5_IJSH_SC_EEEEEEEvNS4_8identityES12_S1C_vS1D_EENS_8epilogue10collective6detail29Sm90TmaWarpSpecializedAdapterINS1G_15DefaultEpilogueISJ_SK_SK_NS1F_6thread17LinearCombinationISJ_Li1EffLNS1K_9ScaleType4KindE0ELNS_15FloatRoundStyleE2ESJ_EENS1_15EpilogueDefaultEEEEEvvEEEEvNT_6ParamsE,(.L_x_3187 - _ZN7cutlass13device_kernelINS_4gemm6kernel13GemmUniversalIN4cute5tupleIJiiiiEEENS1_10collective13CollectiveMmaINS1_34MainloopSm90TmaGmmaWarpSpecializedILi7ENS5_IJNS4_1CILi2EEESB_NSA_ILi1EEEEEENS1_35KernelTmaWarpSpecializedCooperativeEEENS5_IJNSA_ILi128EEESG_NSA_ILi64EEEEEENS_6half_tENS5_IJlSC_lEEESJ_SK_NS4_8TiledMMAINS4_8MMA_AtomIJNS4_4SM904GMMA26MMA_64x128x16_F32F16F16_SSILNSO_5MajorE0ELSQ_0ELNSO_7ScaleInE1ELSR_1EEEEEENS4_6LayoutINS5_IJSB_SC_SC_EEENS5_IJSC_NSA_ILi0EEESW_EEEEENS5_IJNS4_10UnderscoreESZ_SZ_EEEEENS4_23SM90_TMA_LOAD_MULTICASTENS4_14ComposedLayoutINS4_7SwizzleILi3ELi4ELi3EEENS4_18smem_ptr_flag_bitsILi16EEENSU_INS5_IJNSA_ILi8EEESH_EEENS5_IJSH_SC_EEEEEEEvNS4_8identityES12_S1C_vS1D_EENS_8epilogue10collective6detail29Sm90TmaWarpSpecializedAdapterINS1G_15DefaultEpilogueISJ_SK_SK_NS1F_6thread17LinearCombinationISJ_Li1EffLNS1K_9ScaleType4KindE0ELNS_15FloatRoundStyleE2ESJ_EENS1_15EpilogueDefaultEEEEEvvEEEEvNT_6ParamsE)
        .other          _ZN7cutlass13device_kernelINS_4gemm6kernel13GemmUniversalIN4cute5tupleIJiiiiEEENS1_10collective13CollectiveMmaINS1_34MainloopSm90TmaGmmaWarpSpecializedILi7ENS5_IJNS4_1CILi2EEESB_NSA_ILi1EEEEEENS1_35KernelTmaWarpSpecializedCooperativeEEENS5_IJNSA_ILi128EEESG_NSA_ILi64EEEEEENS_6half_tENS5_IJlSC_lEEESJ_SK_NS4_8TiledMMAINS4_8MMA_AtomIJNS4_4SM904GMMA26MMA_64x128x16_F32F16F16_SSILNSO_5MajorE0ELSQ_0ELNSO_7ScaleInE1ELSR_1EEEEEENS4_6LayoutINS5_IJSB_SC_SC_EEENS5_IJSC_NSA_ILi0EEESW_EEEEENS5_IJNS4_10UnderscoreESZ_SZ_EEEEENS4_23SM90_TMA_LOAD_MULTICASTENS4_14ComposedLayoutINS4_7SwizzleILi3ELi4ELi3EEENS4_18smem_ptr_flag_bitsILi16EEENSU_INS5_IJNSA_ILi8EEESH_EEENS5_IJSH_SC_EEEEEEEvNS4_8identityES12_S1C_vS1D_EENS_8epilogue10collective6detail29Sm90TmaWarpSpecializedAdapterINS1G_15DefaultEpilogueISJ_SK_SK_NS1F_6thread17LinearCombinationISJ_Li1EffLNS1K_9ScaleType4KindE0ELNS_15FloatRoundStyleE2ESJ_EENS1_15EpilogueDefaultEEEEEvvEEEEvNT_6ParamsE,@"STO_CUDA_ENTRY STV_DEFAULT"
_ZN7cutlass13device_kernelINS_4gemm6kernel13GemmUniversalIN4cute5tupleIJiiiiEEENS1_10collective13CollectiveMmaINS1_34MainloopSm90TmaGmmaWarpSpecializedILi7ENS5_IJNS4_1CILi2EEESB_NSA_ILi1EEEEEENS1_35KernelTmaWarpSpecializedCooperativeEEENS5_IJNSA_ILi128EEESG_NSA_ILi64EEEEEENS_6half_tENS5_IJlSC_lEEESJ_SK_NS4_8TiledMMAINS4_8MMA_AtomIJNS4_4SM904GMMA26MMA_64x128x16_F32F16F16_SSILNSO_5MajorE0ELSQ_0ELNSO_7ScaleInE1ELSR_1EEEEEENS4_6LayoutINS5_IJSB_SC_SC_EEENS5_IJSC_NSA_ILi0EEESW_EEEEENS5_IJNS4_10UnderscoreESZ_SZ_EEEEENS4_23SM90_TMA_LOAD_MULTICASTENS4_14ComposedLayoutINS4_7SwizzleILi3ELi4ELi3EEENS4_18smem_ptr_flag_bitsILi16EEENSU_INS5_IJNSA_ILi8EEESH_EEENS5_IJSH_SC_EEEEEEEvNS4_8identityES12_S1C_vS1D_EENS_8epilogue10collective6detail29Sm90TmaWarpSpecializedAdapterINS1G_15DefaultEpilogueISJ_SK_SK_NS1F_6thread17LinearCombinationISJ_Li1EffLNS1K_9ScaleType4KindE0ELNS_15FloatRoundStyleE2ESJ_EENS1_15EpilogueDefaultEEEEEvvEEEEvNT_6ParamsE:
        /* <DEDUP_REMOVED lines=18> */
.L_x_2049:
[----:B------:R-:W-:Y:S05]  /*0120*/  BSYNC B0 ;  /* 0x0000000000007941 */ /* 0x000fea0003800000 */
.L_x_2048:
        /* <DEDUP_REMOVED lines=31> */
.L_x_2050:
        /* <DEDUP_REMOVED lines=84> */
.L_x_2051:
[----:B--2-4-:R-:W-:Y:S01]  /*0860*/  NOP ;  /* 0x0000000000007918 */ /* 0x014fe20000000000 */
.L_x_2052:
        /* <DEDUP_REMOVED lines=25> */
.L_x_2053:
[----:B------:R-:W-:Y:S06]  /*0a00*/  BAR.SYNC.DEFER_BLOCKING 0x0 ;  /* 0x0000000000007b1d */ /* 0x000fec0000010000 */
.L_x_2054:
        /* <DEDUP_REMOVED lines=29> */
.L_x_2057:
        /* <DEDUP_REMOVED lines=41> */
.L_x_2058:
        /* <DEDUP_REMOVED lines=15> */
.L_x_2056:
        /* <DEDUP_REMOVED lines=16> */
.L_x_2059:
[----:B------:R-:W-:Y:S02]  /*1060*/  ULDC.64 UR4, c[0x0][0x588] ;  /* 0x0001620000047ab9 */ /* 0x000fe40000000a00 */
[----:B------:R-:W-:-:S04]  /*1070*/  ISETP.NE.U32.AND P0, PT, RZ, UR4, PT ;  /* 0x00000004ff007c0c */ /* 0x000fc8000bf05070 */
[----:B------:R-:W-:-:S13]  /*1080*/  ISETP.NE.AND.EX P0, PT, RZ, UR5, PT, P0 ;  /* 0x00000005ff007c0c */ /* 0x000fda000bf05300 */
[----:B------:R-:W-:Y:S05]  /*1090*/  @!P0 BRA `(.L_x_2061) ;  /* 0x00000000000c8947 */ /* 0x000fea0003800000 */
[----:B------:R-:W0:Y:S02]  /*10a0*/  LDC.64 R4, c[0x0][0x588] ;  /* 0x00016200ff047b82 */ /* 0x000e240000000a00 */
[----:B0-----:R1:W5:Y:S01]  /*10b0*/  LDG.E R23, desc[UR38][R4.64] ;  /* 0x0000002604177981 */ /* 0x001362000c1e1900 */
[----:B------:R-:W-:Y:S05]  /*10c0*/  BRA `(.L_x_2060) ;  /* 0x0000000000087947 */ /* 0x000fea0003800000 */
.L_x_2061:
[----:B------:R-:W-:Y:S02]  /*10d0*/  ULDC UR4, c[0x0][0x580] ;  /* 0x0001600000047ab9 */ /* 0x000fe40000000800 */
[----:B------:R-:W-:-:S07]  /*10e0*/  IMAD.U32 R23, RZ, RZ, UR4 ;  /* 0x00000004ff177e24 */ /* 0x000fce000f8e00ff */
.L_x_2060:
        /* <DEDUP_REMOVED lines=11> */
.L_x_2062:
[----:B------:R-:W-:Y:S02]  /*11a0*/  ULDC.64 UR4, c[0x0][0x590] ;  /* 0x0001640000047ab9 */ /* 0x000fe40000000a00 */
[----:B------:R-:W-:-:S04]  /*11b0*/  ISETP.NE.U32.AND P0, PT, RZ, UR4, PT ;  /* 0x00000004ff007c0c */ /* 0x000fc8000bf05070 */
[----:B------:R-:W-:-:S13]  /*11c0*/  ISETP.NE.AND.EX P0, PT, RZ, UR5, PT, P0 ;  /* 0x00000005ff007c0c */ /* 0x000fda000bf05300 */
[----:B------:R-:W-:Y:S05]  /*11d0*/  @!P0 BRA `(.L_x_2064) ;  /* 0x00000000000c8947 */ /* 0x000fea0003800000 */
[----:B------:R-:W2:Y:S02]  /*11e0*/  LDC.64 R90, c[0x0][0x590] ;  /* 0x00016400ff5a7b82 */ /* 0x000ea40000000a00 */
[----:B--2---:R2:W5:Y:S01]  /*11f0*/  LDG.E R90, desc[UR38][R90.64] ;  /* 0x000000265a5a7981 */ /* 0x004562000c1e1900 */
[----:B------:R-:W-:Y:S05]  /*1200*/  BRA `(.L_x_2063) ;  /* 0x0000000000087947 */ /* 0x000fea0003800000 */
.L_x_2064:
[----:B------:R-:W-:Y:S02]  /*1210*/  ULDC UR4, c[0x0][0x584] ;  /* 0x0001610000047ab9 */ /* 0x000fe40000000800 */
[----:B------:R-:W-:-:S07]  /*1220*/  IMAD.U32 R90, RZ, RZ, UR4 ;  /* 0x00000004ff5a7e24 */ /* 0x000fce000f8e00ff */
.L_x_2063:
        /* <DEDUP_REMOVED lines=43> */
.L_x_2212:
        /* <DEDUP_REMOVED lines=15> */
[----:B--2345:R-:W-:Y:S11]  /*15d0*/  @P0 BRA `(.L_x_2065) ;  /* 0x0000000000400947 */ /* 0x03cff60003800000 */
        /* <DEDUP_REMOVED lines=16> */
.L_x_2065:
[----:B------:R-:W-:-:S13]  /*16e0*/  ISETP.NE.AND P0, PT, R102, 0x3, PT ;  /* 0x000000036600780c */ /* 0x000fda0003f05270 */
[----:B------:R-:W-:Y:S05]  /*16f0*/  @!P0 BRA `(.L_x_2066) ;  /* 0x0000000000048947 */ /* 0x000fea0003800000 */
[----:B------:R-:W-:Y:S01]  /*1700*/  BPT.TRAP 0x1 ;  /* 0x000000040000795c */ /* 0x000fe20000300000 */
.L_x_2066:
        /* <DEDUP_REMOVED lines=11> */
.L_x_2067:
[----:B------:R-:W-:-:S05]  /*17c0*/  IMAD.U32 R4, RZ, RZ, UR44 ;  /* 0x0000002cff047e24 */ /* 0x000fca000f8e00ff */
[----:B------:R-:W-:Y:S01]  /*17d0*/  ISETP.GE.AND P2, PT, R4, 0x1, PT ;  /* 0x000000010400780c */ /* 0x000fe20003f46270 */
[----:B-1----:R-:W-:-:S12]  /*17e0*/  @P1 BRA `(.L_x_2068) ;  /* 0x0000000000081947 */ /* 0x002fd80003800000 */
[----:B------:R-:W1:Y:S02]  /*17f0*/  SYNCS.PHASECHK.TRANS64.TRYWAIT P1, [R3+URZ], R0 ;  /* 0x00000000030075a7 */ /* 0x000e64000802017f */
[----:B-1----:R-:W-:Y:S05]  /*1800*/  @!P1 BRA `(.L_x_2069) ;  /* 0x0000006800489947 */ /* 0x002fea0003800000 */
.L_x_2068:
        /* <DEDUP_REMOVED lines=45> */
.L_x_2077:
[----:B------:R-:W-:Y:S05]  /*1ae0*/  @!P0 BRA `(.L_x_2071) ;  /* 0x0000000000048947 */ /* 0x000fea0003800000 */
[----:B------:R-:W-:Y:S01]  /*1af0*/  BPT.TRAP 0x1 ;  /* 0x000000040000795c */ /* 0x000fe20000300000 */
.L_x_2071:
        /* <DEDUP_REMOVED lines=10> */
.L_x_2072:
[----:B-1----:R-:W-:Y:S05]  /*1ba0*/  @P1 BRA `(.L_x_2073) ;  /* 0x0000000000081947 */ /* 0x002fea0003800000 */
[----:B------:R-:W1:Y:S02]  /*1bb0*/  SYNCS.PHASECHK.TRANS64.TRYWAIT P1, [R5+URZ], R4 ;  /* 0x00000004050075a7 */ /* 0x000e64000802017f */
[----:B-1----:R-:W-:Y:S05]  /*1bc0*/  @!P1 BRA `(.L_x_2074) ;  /* 0x00000064006c9947 */ /* 0x002fea0003800000 */
.L_x_2073:
        /* <DEDUP_REMOVED lines=32> */
.L_x_2075:
        /* <DEDUP_REMOVED lines=8> */
.L_x_2076:
        /* <DEDUP_REMOVED lines=11> */
.L_x_2070:
[----:B01----:R-:W0:Y:S02]  /*1f00*/  LDC R0, c[0x0][0x28c] ;  /* 0x0000a300ff007b82 */ /* 0x003e240000000800 */
[----:B0-----:R-:W-:-:S13]  /*1f10*/  ISETP.GE.AND P1, PT, R0, 0x1, PT ;  /* 0x000000010000780c */ /* 0x001fda0003f26270 */
[----:B------:R-:W-:Y:S05]  /*1f20*/  @!P1 BRA `(.L_x_2078) ;  /* 0x0000000000509947 */ /* 0x000fea0003800000 */
[----:B------:R-:W-:Y:S05]  /*1f30*/  @!P0 BRA `(.L_x_2079) ;  /* 0x0000000000048947 */ /* 0x000fea0003800000 */
[----:B------:R-:W-:Y:S01]  /*1f40*/  BPT.TRAP 0x1 ;  /* 0x000000040000795c */ /* 0x000fe20000300000 */
.L_x_2079:
        /* <DEDUP_REMOVED lines=15> */
.L_x_2081:
[----:B------:R-:W-:Y:S05]  /*2040*/  BSYNC B0 ;  /* 0x0000000000007941 */ /* 0x000fea0003800000 */
.L_x_2080:
[----:B------:R-:W-:Y:S05]  /*2050*/  @P1 BRA `(.L_x_2078) ;  /* 0x0000000000041947 */ /* 0x000fea0003800000 */
[----:B------:R-:W-:Y:S01]  /*2060*/  BPT.TRAP 0x1 ;  /* 0x000000040000795c */ /* 0x000fe20000300000 */
.L_x_2078:
        /* <DEDUP_REMOVED lines=76> */
.L_x_2085:
[----:B------:R-:W-:Y:S05]  /*2530*/  BSYNC B1 ;  /* 0x0000000000017941 */ /* 0x000fea0003800000 */
.L_x_2084:
        /* <DEDUP_REMOVED lines=33> */
.L_x_2087:
[----:B------:R-:W-:Y:S05]  /*2750*/  BSYNC B1 ;  /* 0x0000000000017941 */ /* 0x000fea0003800000 */
.L_x_2086:
        /* <DEDUP_REMOVED lines=10> */
.L_x_2089:
[----:B------:R-:W-:Y:S05]  /*2800*/  BSYNC B1 ;  /* 0x0000000000017941 */ /* 0x000fea0003800000 */
.L_x_2088:
        /* <DEDUP_REMOVED lines=10> */
.L_x_2091:
[----:B------:R-:W-:Y:S05]  /*28b0*/  BSYNC B1 ;  /* 0x0000000000017941 */ /* 0x000fea0003800000 */
.L_x_2090:
        /* <DEDUP_REMOVED lines=9> */
.L_x_2093:
[----:B------:R-:W-:Y:S05]  /*2950*/  BSYNC B1 ;  /* 0x0000000000017941 */ /* 0x000fea0003800000 */
.L_x_2092:
        /* <DEDUP_REMOVED lines=9> */
.L_x_2095:
[----:B------:R-:W-:Y:S05]  /*29f0*/  BSYNC B1 ;  /* 0x0000000000017941 */ /* 0x000fea0003800000 */
.L_x_2094:
        /* <DEDUP_REMOVED lines=10> */
.L_x_2097:
[----:B------:R-:W-:Y:S05]  /*2aa0*/  BSYNC B1 ;  /* 0x0000000000017941 */ /* 0x000fea0003800000 */
.L_x_2096:
        /* <DEDUP_REMOVED lines=10> */
.L_x_2099:
[----:B------:R-:W-:Y:S05]  /*2b50*/  BSYNC B1 ;  /* 0x0000000000017941 */ /* 0x000fea0003800000 */
.L_x_2098:
        /* <DEDUP_REMOVED lines=9> */
.L_x_2101:
[----:B------:R-:W-:Y:S05]  /*2bf0*/  BSYNC B1 ;  /* 0x0000000000017941 */ /* 0x000fea0003800000 */
.L_x_2100:
        /* <DEDUP_REMOVED lines=9> */
.L_x_2103:
[----:B------:R-:W-:Y:S05]  /*2c90*/  BSYNC B1 ;  /* 0x0000000000017941 */ /* 0x000fea0003800000 */
.L_x_2102:
        /* <DEDUP_REMOVED lines=10> */
.L_x_2105:
[----:B------:R-:W-:Y:S05]  /*2d40*/  BSYNC B1 ;  /* 0x0000000000017941 */ /* 0x000fea0003800000 */
.L_x_2104:
        /* <DEDUP_REMOVED lines=10> */
.L_x_2107:
[----:B------:R-:W-:Y:S05]  /*2df0*/  BSYNC B1 ;  /* 0x0000000000017941 */ /* 0x000fea0003800000 */
.L_x_2106:
        /* <DEDUP_REMOVED lines=9> */
.L_x_2109:
[----:B------:R-:W-:Y:S05]  /*2e90*/  BSYNC B1 ;  /* 0x0000000000017941 */ /* 0x000fea0003800000 */
.L_x_2108:
        /* <DEDUP_REMOVED lines=9> */
.L_x_2111:
[----:B------:R-:W-:Y:S05]  /*2f30*/  BSYNC B1 ;  /* 0x0000000000017941 */ /* 0x000fea0003800000 */
.L_x_2110:
        /* <DEDUP_REMOVED lines=10> */
.L_x_2113:
[----:B------:R-:W-:Y:S05]  /*2fe0*/  BSYNC B1 ;  /* 0x0000000000017941 */ /* 0x000fea0003800000 */
.L_x_2112:
        /* <DEDUP_REMOVED lines=10> */
.L_x_2115:
[----:B------:R-:W-:Y:S05]  /*3090*/  BSYNC B1 ;  /* 0x0000000000017941 */ /* 0x000fea0003800000 */
.L_x_2114:
        /* <DEDUP_REMOVED lines=9> */
.L_x_2117:
[----:B------:R-:W-:Y:S05]  /*3130*/  BSYNC B1 ;  /* 0x0000000000017941 */ /* 0x000fea0003800000 */
.L_x_2116:
        /* <DEDUP_REMOVED lines=9> */
.L_x_2119:
[----:B------:R-:W-:Y:S05]  /*31d0*/  BSYNC B1 ;  /* 0x0000000000017941 */ /* 0x000fea0003800000 */
.L_x_2118:
        /* <DEDUP_REMOVED lines=10> */
.L_x_2121:
[----:B------:R-:W-:Y:S05]  /*3280*/  BSYNC B1 ;  /* 0x0000000000017941 */ /* 0x000fea0003800000 */
.L_x_2120:
        /* <DEDUP_REMOVED lines=10> */
.L_x_2123:
[----:B------:R-:W-:Y:S05]  /*3330*/  BSYNC B1 ;  /* 0x0000000000017941 */ /* 0x000fea0003800000 */
.L_x_2122:
        /* <DEDUP_REMOVED lines=9> */
.L_x_2125:
[----:B------:R-:W-:Y:S05]  /*33d0*/  BSYNC B1 ;  /* 0x0000000000017941 */ /* 0x000fea0003800000 */
.L_x_2124:
        /* <DEDUP_REMOVED lines=9> */
.L_x_2127:
[----:B------:R-:W-:Y:S05]  /*3470*/  BSYNC B1 ;  /* 0x0000000000017941 */ /* 0x000fea0003800000 */
.L_x_2126:
        /* <DEDUP_REMOVED lines=10> */
.L_x_2129:
[----:B------:R-:W-:Y:S05]  /*3520*/  BSYNC B1 ;  /* 0x0000000000017941 */ /* 0x000fea0003800000 */
.L_x_2128:
        /* <DEDUP_REMOVED lines=10> */
.L_x_2131:
[----:B------:R-:W-:Y:S05]  /*35d0*/  BSYNC B1 ;  /* 0x0000000000017941 */ /* 0x000fea0003800000 */
.L_x_2130:
        /* <DEDUP_REMOVED lines=9> */
.L_x_2133:
[----:B------:R-:W-:Y:S05]  /*3670*/  BSYNC B1 ;  /* 0x0000000000017941 */ /* 0x000fea0003800000 */
.L_x_2132:
        /* <DEDUP_REMOVED lines=9> */
.L_x_2135:
[----:B------:R-:W-:Y:S05]  /*3710*/  BSYNC B1 ;  /* 0x0000000000017941 */ /* 0x000fea0003800000 */
.L_x_2134:
        /* <DEDUP_REMOVED lines=10> */
.L_x_2137:
[----:B------:R-:W-:Y:S05]  /*37c0*/  BSYNC B1 ;  /* 0x0000000000017941 */ /* 0x000fea0003800000 */
.L_x_2136:
        /* <DEDUP_REMOVED lines=10> */
.L_x_2139:
[----:B------:R-:W-:Y:S05]  /*3870*/  BSYNC B1 ;  /* 0x0000000000017941 */ /* 0x000fea0003800000 */
.L_x_2138:
        /* <DEDUP_REMOVED lines=9> */
.L_x_2141:
[----:B------:R-:W-:Y:S05]  /*3910*/  BSYNC B1 ;  /* 0x0000000000017941 */ /* 0x000fea0003800000 */
.L_x_2140:
        /* <DEDUP_REMOVED lines=9> */
.L_x_2143:
[----:B------:R-:W-:Y:S05]  /*39b0*/  BSYNC B1 ;  /* 0x0000000000017941 */ /* 0x000fea0003800000 */
.L_x_2142:
        /* <DEDUP_REMOVED lines=10> */
.L_x_2145:
[----:B------:R-:W-:Y:S05]  /*3a60*/  BSYNC B1 ;  /* 0x0000000000017941 */ /* 0x000fea0003800000 */
.L_x_2144:
        /* <DEDUP_REMOVED lines=10> */
.L_x_2147:
[----:B------:R-:W-:Y:S05]  /*3b10*/  BSYNC B1 ;  /* 0x0000000000017941 */ /* 0x000fea0003800000 */
.L_x_2146:
        /* <DEDUP_REMOVED lines=9> */
.L_x_2149:
[----:B------:R-:W-:Y:S05]  /*3bb0*/  BSYNC B1 ;  /* 0x0000000000017941 */ /* 0x000fea0003800000 */
.L_x_2148:
        /* <DEDUP_REMOVED lines=9> */
.L_x_2151:
[----:B------:R-:W-:Y:S05]  /*3c50*/  BSYNC B1 ;  /* 0x0000000000017941 */ /* 0x000fea0003800000 */
.L_x_2150:
        /* <DEDUP_REMOVED lines=10> */
.L_x_2153:
[----:B------:R-:W-:Y:S05]  /*3d00*/  BSYNC B1 ;  /* 0x0000000000017941 */ /* 0x000fea0003800000 */
.L_x_2152:
        /* <DEDUP_REMOVED lines=10> */
.L_x_2155:
[----:B------:R-:W-:Y:S05]  /*3db0*/  BSYNC B1 ;  /* 0x0000000000017941 */ /* 0x000fea0003800000 */
.L_x_2154:
        /* <DEDUP_REMOVED lines=9> */
.L_x_2157:
[----:B------:R-:W-:Y:S05]  /*3e50*/  BSYNC B1 ;  /* 0x0000000000017941 */ /* 0x000fea0003800000 */
.L_x_2156:
        /* <DEDUP_REMOVED lines=9> */
.L_x_2159:
[----:B------:R-:W-:Y:S05]  /*3ef0*/  BSYNC B1 ;  /* 0x0000000000017941 */ /* 0x000fea0003800000 */
.L_x_2158:
        /* <DEDUP_REMOVED lines=10> */
.L_x_2161:
[----:B------:R-:W-:Y:S05]  /*3fa0*/  BSYNC B1 ;  /* 0x0000000000017941 */ /* 0x000fea0003800000 */
.L_x_2160:
        /* <DEDUP_REMOVED lines=10> */
.L_x_2163:
[----:B------:R-:W-:Y:S05]  /*4050*/  BSYNC B1 ;  /* 0x0000000000017941 */ /* 0x000fea0003800000 */
.L_x_2162:
        /* <DEDUP_REMOVED lines=9> */
.L_x_2165:
[----:B------:R-:W-:Y:S05]  /*40f0*/  BSYNC B1 ;  /* 0x0000000000017941 */ /* 0x000fea0003800000 */
.L_x_2164:
        /* <DEDUP_REMOVED lines=9> */
.L_x_2167:
[----:B------:R-:W-:Y:S05]  /*4190*/  BSYNC B1 ;  /* 0x0000000000017941 */ /* 0x000fea0003800000 */
.L_x_2166:
        /* <DEDUP_REMOVED lines=10> */
.L_x_2169:
[----:B------:R-:W-:Y:S05]  /*4240*/  BSYNC B1 ;  /* 0x0000000000017941 */ /* 0x000fea0003800000 */
.L_x_2168:
        /* <DEDUP_REMOVED lines=10> */
.L_x_2171:
[----:B------:R-:W-:Y:S05]  /*42f0*/  BSYNC B1 ;  /* 0x0000000000017941 */ /* 0x000fea0003800000 */
.L_x_2170:
        /* <DEDUP_REMOVED lines=9> */
.L_x_2173:
[----:B------:R-:W-:Y:S05]  /*4390*/  BSYNC B1 ;  /* 0x0000000000017941 */ /* 0x000fea0003800000 */
.L_x_2172:
        /* <DEDUP_REMOVED lines=9> */
.L_x_2175:
[----:B------:R-:W-:Y:S05]  /*4430*/  BSYNC B1 ;  /* 0x0000000000017941 */ /* 0x000fea0003800000 */
.L_x_2174:
        /* <DEDUP_REMOVED lines=10> */
.L_x_2177:
[----:B------:R-:W-:Y:S05]  /*44e0*/  BSYNC B1 ;  /* 0x0000000000017941 */ /* 0x000fea0003800000 */
.L_x_2176:
        /* <DEDUP_REMOVED lines=10> */
.L_x_2179:
[----:B------:R-:W-:Y:S05]  /*4590*/  BSYNC B1 ;  /* 0x0000000000017941 */ /* 0x000fea0003800000 */
.L_x_2178:
        /* <DEDUP_REMOVED lines=9> */
.L_x_2181:
[----:B------:R-:W-:Y:S05]  /*4630*/  BSYNC B1 ;  /* 0x0000000000017941 */ /* 0x000fea0003800000 */
.L_x_2180:
        /* <DEDUP_REMOVED lines=9> */
.L_x_2183:
[----:B------:R-:W-:Y:S05]  /*46d0*/  BSYNC B1 ;  /* 0x0000000000017941 */ /* 0x000fea0003800000 */
.L_x_2182:
        /* <DEDUP_REMOVED lines=10> */
.L_x_2185:
[----:B------:R-:W-:Y:S05]  /*4780*/  BSYNC B1 ;  /* 0x0000000000017941 */ /* 0x000fea0003800000 */
.L_x_2184:
        /* <DEDUP_REMOVED lines=10> */
.L_x_2187:
[----:B------:R-:W-:Y:S05]  /*4830*/  BSYNC B1 ;  /* 0x0000000000017941 */ /* 0x000fea0003800000 */
.L_x_2186:
        /* <DEDUP_REMOVED lines=9> */
.L_x_2189:
[----:B------:R-:W-:Y:S05]  /*48d0*/  BSYNC B1 ;  /* 0x0000000000017941 */ /* 0x000fea0003800000 */
.L_x_2188:
        /* <DEDUP_REMOVED lines=9> */
.L_x_2191:
[----:B------:R-:W-:Y:S05]  /*4970*/  BSYNC B1 ;  /* 0x0000000000017941 */ /* 0x000fea0003800000 */
.L_x_2190:
        /* <DEDUP_REMOVED lines=10> */
.L_x_2193:
[----:B------:R-:W-:Y:S05]  /*4a20*/  BSYNC B1 ;  /* 0x0000000000017941 */ /* 0x000fea0003800000 */
.L_x_2192:
        /* <DEDUP_REMOVED lines=10> */
.L_x_2195:
[----:B------:R-:W-:Y:S05]  /*4ad0*/  BSYNC B1 ;  /* 0x0000000000017941 */ /* 0x000fea0003800000 */
.L_x_2194:
        /* <DEDUP_REMOVED lines=9> */
.L_x_2197:
[----:B------:R-:W-:Y:S05]  /*4b70*/  BSYNC B1 ;  /* 0x0000000000017941 */ /* 0x000fea0003800000 */
.L_x_2196:
        /* <DEDUP_REMOVED lines=9> */
.L_x_2199:
[----:B------:R-:W-:Y:S05]  /*4c10*/  BSYNC B1 ;  /* 0x0000000000017941 */ /* 0x000fea0003800000 */
.L_x_2198:
        /* <DEDUP_REMOVED lines=10> */
.L_x_2201:
[----:B------:R-:W-:Y:S05]  /*4cc0*/  BSYNC B1 ;  /* 0x0000000000017941 */ /* 0x000fea0003800000 */
.L_x_2200:
        /* <DEDUP_REMOVED lines=13> */
.L_x_2203:
[----:B------:R-:W-:Y:S05]  /*4da0*/  BSYNC B1 ;  /* 0x0000000000017941 */ /* 0x000fea0003800000 */
.L_x_2202:
        /* <DEDUP_REMOVED lines=9> */
.L_x_2205:
[----:B------:R-:W-:Y:S05]  /*4e40*/  BSYNC B1 ;  /* 0x0000000000017941 */ /* 0x000fea0003800000 */
.L_x_2204:
        /* <DEDUP_REMOVED lines=12> */
.L_x_2207:
[----:B------:R-:W-:Y:S05]  /*4f10*/  BSYNC B1 ;  /* 0x0000000000017941 */ /* 0x000fea0003800000 */
.L_x_2206:
[----:B------:R-:W-:Y:S05]  /*4f20*/  @!P0 BRA `(.L_x_2208) ;  /* 0x0000001000e88947 */ /* 0x000fea0003800000 */
[----:B-----5:R-:W-:-:S05]  /*4f30*/  HADD2.F32 R3, -RZ, R24.H0_H0 ;  /* 0x20000018ff037230 */ /* 0x020fca0000004100 */
[----:B0-----:R-:W-:-:S04]  /*4f40*/  FMUL R4, R3, R90 ;  /* 0x0000005a03047220 */ /* 0x001fc80000400000 */
[----:B------:R-:W-:-:S05]  /*4f50*/  FFMA R4, R87, R23, R4 ;  /* 0x0000001757047223 */ /* 0x000fca0000000004 */
[----:B------:R-:W-:-:S05]  /*4f60*/  F2FP.F16.F32.PACK_AB R4, RZ, R4 ;  /* 0x00000004ff04723e */ /* 0x000fca00000000ff */
[----:B------:R3:W-:Y:S01]  /*4f70*/  STG.E.U16 desc[UR38][R12.64+0xf2], R4 ;  /* 0x0000f2040c007986 */ /* 0x0007e2000c101526 */
[----:B------:R-:W-:Y:S05]  /*4f80*/  BRA `(.L_x_2208) ;  /* 0x0000001000d07947 */ /* 0x000fea0003800000 */
.L_x_2083:
        /* <DEDUP_REMOVED lines=308> */
.L_x_2208:
[----:B------:R-:W-:Y:S05]  /*62d0*/  BSYNC B0 ;  /* 0x0000000000007941 */ /* 0x000fea0003800000 */
.L_x_2082:
        /* <DEDUP_REMOVED lines=29> */
.L_x_2210:
        /* <DEDUP_REMOVED lines=48> */
.L_x_2211:
        /* <DEDUP_REMOVED lines=15> */
.L_x_2209:
        /* <DEDUP_REMOVED lines=9> */
.L_x_2055:
        /* <DEDUP_REMOVED lines=26> */
.L_x_2214:
        /* <DEDUP_REMOVED lines=40> */
.L_x_2215:
        /* <DEDUP_REMOVED lines=16> */
.L_x_2213:
        /* <DEDUP_REMOVED lines=44> */
.L_x_2227:
[----:B------:R-:W-:-:S03]  /*7110*/  UMOV UR8, 0xffffffff ;  /* 0xffffffff00087882 */ /* 0x000fc60000000000 */
[----:B------:R-:W-:Y:S05]  /*7120*/  BRA.DIV UR8, `(.L_x_2217) ;  /* 0x0000001208287947 */ /* 0x000fea000b800000 */
[----:B------:R-:W-:-:S13]  /*7130*/  ELECT P6, URZ, PT ;  /* 0x00000000003f782f */ /* 0x000fda00038c0000 */
.L_x_2241:
        /* <DEDUP_REMOVED lines=11> */
.L_x_2222:
        /* <DEDUP_REMOVED lines=9> */
.L_x_2242:
[----:B0-----:R-:W-:Y:S01]  /*7280*/  PRMT R12, R10, 0x9910, RZ ;  /* 0x000099100a0c7816 */ /* 0x001fe200000000ff */
[----:B------:R0:W-:Y:S03]  /*7290*/  @!P1 SYNCS.ARRIVE.TRANS64 RZ, [R21+URZ], R14 ;  /* 0x0000000e15ff99a7 */ /* 0x0001e6000800003f */
[----:B------:R-:W-:-:S13]  /*72a0*/  ISETP.NE.AND P0, PT, R12, 0x2, PT ;  /* 0x000000020c00780c */ /* 0x000fda0003f05270 */
[----:B0-----:R-:W-:Y:S05]  /*72b0*/  @P0 BRA `(.L_x_2221) ;  /* 0x0000000000040947 */ /* 0x001fea0003800000 */
[----:B------:R-:W-:Y:S01]  /*72c0*/  BPT.TRAP 0x1 ;  /* 0x000000040000795c */ /* 0x000fe20000300000 */
.L_x_2221:
        /* <DEDUP_REMOVED lines=16> */
[----:B------:R-:W-:Y:S01]  /*73d0*/  ISETP.NE.AND P0, PT, R6, 0x7, PT ;  /* 0x000000070600780c */ /* 0x000fe20003f05270 */
        /* <DEDUP_REMOVED lines=20> */
.L_x_2219:
[----:B------:R-:W-:Y:S05]  /*7520*/  BSYNC B1 ;  /* 0x0000000000017941 */ /* 0x000fea0003800000 */
.L_x_2218:
        /* <DEDUP_REMOVED lines=52> */
.L_x_2225:
        /* <DEDUP_REMOVED lines=42> */
.L_x_2226:
        /* <DEDUP_REMOVED lines=19> */
.L_x_2224:
[----:B------:R-:W-:Y:S05]  /*7c40*/  BSYNC B1 ;  /* 0x0000000000017941 */ /* 0x000fea0003800000 */
.L_x_2223:
[----:B------:R-:W-:-:S13]  /*7c50*/  LOP3.LUT P0, RZ, R4, 0xff, RZ, 0xc0, !PT ;  /* 0x000000ff04ff7812 */ /* 0x000fda000780c0ff */
[----:B------:R-:W-:Y:S05]  /*7c60*/  @P0 BRA `(.L_x_2227) ;  /* 0xfffffff400280947 */ /* 0x000fea000383ffff */
[----:B------:R-:W-:Y:S05]  /*7c70*/  BSYNC B0 ;  /* 0x0000000000007941 */ /* 0x000fea0003800000 */
.L_x_2216:
[----:B------:R-:W-:-:S03]  /*7c80*/  UMOV UR8, 0xffffffff ;  /* 0xffffffff00087882 */ /* 0x000fc60000000000 */
[----:B------:R-:W-:Y:S05]  /*7c90*/  BRA.DIV UR8, `(.L_x_2228) ;  /* 0x0000000608807947 */ /* 0x000fea000b800000 */
[----:B------:R-:W-:-:S13]  /*7ca0*/  ELECT P6, URZ, PT ;  /* 0x00000000003f782f */ /* 0x000fda00038c0000 */
.L_x_2245:
[----:B------:R-:W-:Y:S04]  /*7cb0*/  BSSY B0, `(.L_x_2229) ;  /* 0x0000046000007945 */ /* 0x000fe80003800000 */
[----:B------:R-:W-:Y:S05]  /*7cc0*/  @!P6 BRA `(.L_x_2230) ;  /* 0x000000040010e947 */ /* 0x000fea0003800000 */
[----:B------:R-:W-:-:S04]  /*7cd0*/  LOP3.LUT R18, R18, 0x2, RZ, 0xfc, !PT ;  /* 0x0000000212127812 */ /* 0x000fc800078efcff */
[----:B------:R-:W-:-:S13]  /*7ce0*/  ISETP.NE.AND P0, PT, R18, 0x3, PT ;  /* 0x000000031200780c */ /* 0x000fda0003f05270 */
[----:B------:R-:W-:Y:S05]  /*7cf0*/  @!P0 BRA `(.L_x_2231) ;  /* 0x0000000000048947 */ /* 0x000fea0003800000 */
[----:B------:R-:W-:Y:S01]  /*7d00*/  BPT.TRAP 0x1 ;  /* 0x000000040000795c */ /* 0x000fe20000300000 */
.L_x_2231:
        /* <DEDUP_REMOVED lines=15> */
.L_x_2246:
        /* <DEDUP_REMOVED lines=9> */
.L_x_2247:
        /* <DEDUP_REMOVED lines=9> */
.L_x_2248:
        /* <DEDUP_REMOVED lines=9> */
.L_x_2249:
        /* <DEDUP_REMOVED lines=9> */
.L_x_2250:
[----:B------:R-:W1:Y:S01]  /*8040*/  SYNCS.PHASECHK.TRANS64.TRYWAIT P0, [R6+URZ], R5 ;  /* 0x00000005060075a7 */ /* 0x000e62000800017f */
[----:B------:R-:W-:-:S05]  /*8050*/  VIADD R2, R7, 0x1 ;  /* 0x0000000107027836 */ /* 0x000fca0000000000 */
[----:B------:R-:W-:-:S04]  /*8060*/  ISETP.NE.AND P1, PT, R2, 0x7, PT ;  /* 0x000000070200780c */ /* 0x000fc80003f25270 */
[----:B0-----:R-:W-:Y:S02]  /*8070*/  SEL R4, RZ, 0x1, P1 ;  /* 0x00000001ff047807 */ /* 0x001fe40000800000 */
[----:B------:R-:W-:Y:S02]  /*8080*/  SEL R3, R2, RZ, P1 ;  /* 0x000000ff02037207 */ /* 0x000fe40000800000 */
[----:B------:R-:W-:Y:S01]  /*8090*/  LOP3.LUT R4, R11, R4, RZ, 0x3c, !PT ;  /* 0x000000040b047212 */ /* 0x000fe200078e3cff */
[----:B-1----:R-:W-:Y:S06]  /*80a0*/  @!P0 BRA `(.L_x_2237) ;  /* 0x0000000400008947 */ /* 0x002fec0003800000 */
.L_x_2251:
[----:B------:R-:W-:Y:S01]  /*80b0*/  IMAD R3, R3, 0x8, R0 ;  /* 0x0000000803037824 */ /* 0x000fe200078e0200 */
[----:B------:R-:W-:-:S07]  /*80c0*/  SHF.L.U32 R0, R4, 0x1f, RZ ;  /* 0x0000001f04007819 */ /* 0x000fce00000006ff */
.L_x_2238:
[----:B-1----:R1:W2:Y:S02]  /*80d0*/  SYNCS.PHASECHK.TRANS64.TRYWAIT P0, [R3+URZ], R0 ;  /* 0x00000000030075a7 */ /* 0x0022a4000800017f */
[----:B--2---:R-:W-:Y:S05]  /*80e0*/  @!P0 NANOSLEEP.SYNCS 0x989680 ;  /* 0x009896800000895d */ /* 0x004fea0003900000 */
[----:B------:R-:W2:Y:S02]  /*80f0*/  @!P0 SYNCS.PHASECHK.TRANS64 P0, [R3+URZ], R0 ;  /* 0x00000000030085a7 */ /* 0x000ea4000800007f */
[----:B--2---:R-:W-:Y:S05]  /*8100*/  @!P0 BRA `(.L_x_2238) ;  /* 0xfffffffc00f08947 */ /* 0x004fea000383ffff */
.L_x_2230:
[----:B------:R-:W-:Y:S05]  /*8110*/  BSYNC B0 ;  /* 0x0000000000007941 */ /* 0x000fea0003800000 */
.L_x_2229:
[----:B------:R-:W-:Y:S05]  /*8120*/  EXIT ;  /* 0x000000000000794d */ /* 0x000fea0003800000 */
.L_x_2069:
[----:B-1----:R1:W2:Y:S02]  /*8130*/  SYNCS.PHASECHK.TRANS64.TRYWAIT P1, [R3+URZ], R0 ;  /* 0x00000000030075a7 */ /* 0x0022a4000802017f */
[----:B--2---:R-:W-:Y:S05]  /*8140*/  @!P1 NANOSLEEP.SYNCS 0x989680 ;  /* 0x009896800000995d */ /* 0x004fea0003900000 */
[----:B------:R-:W2:Y:S02]  /*8150*/  @!P1 SYNCS.PHASECHK.TRANS64 P1, [R3+URZ], R0 ;  /* 0x00000000030095a7 */ /* 0x000ea4000802007f */
[----:B--2---:R-:W-:Y:S05]  /*8160*/  @!P1 BRA `(.L_x_2069) ;  /* 0xfffffffc00f09947 */ /* 0x004fea000383ffff */
[----:B------:R-:W-:Y:S05]  /*8170*/  BRA `(.L_x_2068) ;  /* 0xffffff9400a47947 */ /* 0x000fea000383ffff */
.L_x_2074:
[----:B-1----:R1:W2:Y:S02]  /*8180*/  SYNCS.PHASECHK.TRANS64.TRYWAIT P1, [R5+URZ], R4 ;  /* 0x00000004050075a7 */ /* 0x0022a4000802017f */
[----:B--2---:R-:W-:Y:S05]  /*8190*/  @!P1 NANOSLEEP.SYNCS 0x989680 ;  /* 0x009896800000995d */ /* 0x004fea0003900000 */
[----:B------:R-:W2:Y:S02]  /*81a0*/  @!P1 SYNCS.PHASECHK.TRANS64 P1, [R5+URZ], R4 ;  /* 0x00000004050095a7 */ /* 0x000ea4000802007f */
[----:B--2---:R-:W-:Y:S05]  /*81b0*/  @!P1 BRA `(.L_x_2074) ;  /* 0xfffffffc00f09947 */ /* 0x004fea000383ffff */
[----:B------:R-:W-:Y:S05]  /*81c0*/  BRA `(.L_x_2073) ;  /* 0xffffff9800807947 */ /* 0x000fea000383ffff */
.L_x_2217:
[----:B------:R-:W-:Y:S01]  /*81d0*/  BSSY B1, `(.L_x_2239) ;  /* 0x0000006000017945 */ /* 0x000fe20003800000 */
[----:B------:R-:W-:-:S07]  /*81e0*/  IMAD.MOV.U32 R15, RZ, RZ, -0x1 ;  /* 0xffffffffff0f7424 */ /* 0x000fce00078e00ff */
[----:B------:R-:W-:Y:S05]  /*81f0*/  WARPSYNC.COLLECTIVE R15, `(.L_x_2240) ;  /* 0x000000000f0c7348 */ /* 0x000fea0003c00000 */
[----:B------:R-:W-:Y:S02]  /*8200*/  ELECT P6, UR62, PT ;  /* 0x00000000003e782f */ /* 0x000fe400038c0000 */
[----:B------:R-:W-:Y:S01]  /*8210*/  MOV R14, UR62 ;  /* 0x0000003e000e7c02 */ /* 0x000fe20008000f00 */
[----:B------:R-:W-:Y:S10]  /*8220*/  ENDCOLLECTIVE ;  /* 0x000000000000791b */ /* 0x000ff40003800000 */
.L_x_2240:
[----:B------:R-:W-:Y:S05]  /*8230*/  BSYNC B1 ;  /* 0x0000000000017941 */ /* 0x000fea0003800000 */
.L_x_2239:
[----:B------:R-:W-:Y:S05]  /*8240*/  BRA `(.L_x_2241) ;  /* 0xffffffec00bc7947 */ /* 0x000fea000383ffff */
.L_x_2220:
[----:B0-----:R0:W1:Y:S02]  /*8250*/  SYNCS.PHASECHK.TRANS64.TRYWAIT P0, [R21+URZ+0x38], R12 ;  /* 0x0000380c150075a7 */ /* 0x001064000800017f */
[----:B-1----:R-:W-:Y:S05]  /*8260*/  @!P0 NANOSLEEP.SYNCS 0x989680 ;  /* 0x009896800000895d */ /* 0x002fea0003900000 */
[----:B------:R-:W1:Y:S02]  /*8270*/  @!P0 SYNCS.PHASECHK.TRANS64 P0, [R21+URZ+0x38], R12 ;  /* 0x0000380c150085a7 */ /* 0x000e64000800007f */
[----:B-1----:R-:W-:Y:S05]  /*8280*/  @!P0 BRA `(.L_x_2220) ;  /* 0xfffffffc00f08947 */ /* 0x002fea000383ffff */
[----:B------:R-:W-:Y:S05]  /*8290*/  BRA `(.L_x_2242) ;  /* 0xffffffec00f87947 */ /* 0x000fea000383ffff */
.L_x_2228:
[----:B------:R-:W-:Y:S01]  /*82a0*/  BSSY B0, `(.L_x_2243) ;  /* 0x0000006000007945 */ /* 0x000fe20003800000 */
[----:B------:R-:W-:-:S07]  /*82b0*/  IMAD.MOV.U32 R15, RZ, RZ, -0x1 ;  /* 0xffffffffff0f7424 */ /* 0x000fce00078e00ff */
[----:B------:R-:W-:Y:S05]  /*82c0*/  WARPSYNC.COLLECTIVE R15, `(.L_x_2244) ;  /* 0x000000000f0c7348 */ /* 0x000fea0003c00000 */
[----:B------:R-:W-:Y:S02]  /*82d0*/  ELECT P6, UR62, PT ;  /* 0x00000000003e782f */ /* 0x000fe400038c0000 */
[----:B------:R-:W-:Y:S01]  /*82e0*/  MOV R14, UR62 ;  /* 0x0000003e000e7c02 */ /* 0x000fe20008000f00 */
[----:B------:R-:W-:Y:S10]  /*82f0*/  ENDCOLLECTIVE ;  /* 0x000000000000791b */ /* 0x000ff40003800000 */
.L_x_2244:
[----:B------:R-:W-:Y:S05]  /*8300*/  BSYNC B0 ;  /* 0x0000000000007941 */ /* 0x000fea0003800000 */
.L_x_2243:
[----:B------:R-:W-:Y:S05]  /*8310*/  BRA `(.L_x_2245) ;  /* 0xfffffff800647947 */ /* 0x000fea000383ffff */
.L_x_2232:
[----:B0-----:R0:W1:Y:S02]  /*8320*/  SYNCS.PHASECHK.TRANS64.TRYWAIT P0, [R7+URZ], R4 ;  /* 0x00000004070075a7 */ /* 0x001064000800017f */
[----:B-1----:R-:W-:Y:S05]  /*8330*/  @!P0 NANOSLEEP.SYNCS 0x989680 ;  /* 0x009896800000895d */ /* 0x002fea0003900000 */
[----:B------:R-:W1:Y:S02]  /*8340*/  @!P0 SYNCS.PHASECHK.TRANS64 P0, [R7+URZ], R4 ;  /* 0x00000004070085a7 */ /* 0x000e64000800007f */
[----:B-1----:R-:W-:Y:S05]  /*8350*/  @!P0 BRA `(.L_x_2232) ;  /* 0xfffffffc00f08947 */ /* 0x002fea000383ffff */
[----:B------:R-:W-:Y:S05]  /*8360*/  BRA `(.L_x_2246) ;  /* 0xfffffff800a47947 */ /* 0x000fea000383ffff */
.L_x_2233:
[----:B0-----:R0:W1:Y:S02]  /*8370*/  SYNCS.PHASECHK.TRANS64.TRYWAIT P0, [R8+URZ], R5 ;  /* 0x00000005080075a7 */ /* 0x001064000800017f */
[----:B-1----:R-:W-:Y:S05]  /*8380*/  @!P0 NANOSLEEP.SYNCS 0x989680 ;  /* 0x009896800000895d */ /* 0x002fea0003900000 */
[----:B------:R-:W1:Y:S02]  /*8390*/  @!P0 SYNCS.PHASECHK.TRANS64 P0, [R8+URZ], R5 ;  /* 0x00000005080085a7 */ /* 0x000e64000800007f */
[----:B-1----:R-:W-:Y:S05]  /*83a0*/  @!P0 BRA `(.L_x_2233) ;  /* 0xfffffffc00f08947 */ /* 0x002fea000383ffff */
[----:B------:R-:W-:Y:S05]  /*83b0*/  BRA `(.L_x_2247) ;  /* 0xfffffff800b47947 */ /* 0x000fea000383ffff */
.L_x_2234:
[----:B0-----:R0:W1:Y:S02]  /*83c0*/  SYNCS.PHASECHK.TRANS64.TRYWAIT P0, [R9+URZ], R4 ;  /* 0x00000004090075a7 */ /* 0x001064000800017f */
[----:B-1----:R-:W-:Y:S05]  /*83d0*/  @!P0 NANOSLEEP.SYNCS 0x989680 ;  /* 0x009896800000895d */ /* 0x002fea0003900000 */
[----:B------:R-:W1:Y:S02]  /*83e0*/  @!P0 SYNCS.PHASECHK.TRANS64 P0, [R9+URZ], R4 ;  /* 0x00000004090085a7 */ /* 0x000e64000800007f */
[----:B-1----:R-:W-:Y:S05]  /*83f0*/  @!P0 BRA `(.L_x_2234) ;  /* 0xfffffffc00f08947 */ /* 0x002fea000383ffff */
[----:B------:R-:W-:Y:S05]  /*8400*/  BRA `(.L_x_2248) ;  /* 0xfffffff800c47947 */ /* 0x000fea000383ffff */
.L_x_2235:
[----:B0-----:R0:W1:Y:S02]  /*8410*/  SYNCS.PHASECHK.TRANS64.TRYWAIT P0, [R8+URZ], R5 ;  /* 0x00000005080075a7 */ /* 0x001064000800017f */
[----:B-1----:R-:W-:Y:S05]  /*8420*/  @!P0 NANOSLEEP.SYNCS 0x989680 ;  /* 0x009896800000895d */ /* 0x002fea0003900000 */
[----:B------:R-:W1:Y:S02]  /*8430*/  @!P0 SYNCS.PHASECHK.TRANS64 P0, [R8+URZ], R5 ;  /* 0x00000005080085a7 */ /* 0x000e64000800007f */
[----:B-1----:R-:W-:Y:S05]  /*8440*/  @!P0 BRA `(.L_x_2235) ;  /* 0xfffffffc00f08947 */ /* 0x002fea000383ffff */
[----:B------:R-:W-:Y:S05]  /*8450*/  BRA `(.L_x_2249) ;  /* 0xfffffff800d47947 */ /* 0x000fea000383ffff */
.L_x_2236:
[----:B0-----:R0:W1:Y:S02]  /*8460*/  SYNCS.PHASECHK.TRANS64.TRYWAIT P0, [R9+URZ], R4 ;  /* 0x00000004090075a7 */ /* 0x001064000800017f */
[----:B-1----:R-:W-:Y:S05]  /*8470*/  @!P0 NANOSLEEP.SYNCS 0x989680 ;  /* 0x009896800000895d */ /* 0x002fea0003900000 */
[----:B------:R-:W1:Y:S02]  /*8480*/  @!P0 SYNCS.PHASECHK.TRANS64 P0, [R9+URZ], R4 ;  /* 0x00000004090085a7 */ /* 0x000e64000800007f */
[----:B-1----:R-:W-:Y:S05]  /*8490*/  @!P0 BRA `(.L_x_2236) ;  /* 0xfffffffc00f08947 */ /* 0x002fea000383ffff */
[----:B------:R-:W-:Y:S05]  /*84a0*/  BRA `(.L_x_2250) ;  /* 0xfffffff800e47947 */ /* 0x000fea000383ffff */
.L_x_2237:
[----:B0-----:R0:W1:Y:S02]  /*84b0*/  SYNCS.PHASECHK.TRANS64.TRYWAIT P0, [R6+URZ], R5 ;  /* 0x00000005060075a7 */ /* 0x001064000800017f */
[----:B-1----:R-:W-:Y:S05]  /*84c0*/  @!P0 NANOSLEEP.SYNCS 0x989680 ;  /* 0x009896800000895d */ /* 0x002fea0003900000 */
[----:B------:R-:W1:Y:S02]  /*84d0*/  @!P0 SYNCS.PHASECHK.TRANS64 P0, [R6+URZ], R5 ;  /* 0x00000005060085a7 */ /* 0x000e64000800007f */
[----:B-1----:R-:W-:Y:S05]  /*84e0*/  @!P0 BRA `(.L_x_2237) ;  /* 0xfffffffc00f08947 */ /* 0x002fea000383ffff */
[----:B------:R-:W-:Y:S05]  /*84f0*/  BRA `(.L_x_2251) ;  /* 0xfffffff800ec7947 */ /* 0x000fea000383ffff */
.L_x_2252:
        /* <DEDUP_REMOVED lines=16> */
.L_x_3187:


//--------------------- .text._ZN7cutlass13device_kernelINS_4gemm6kernel13GemmUniversalIN4cute5tupleIJiiiiEEENS1_10collective13CollectiveMmaINS1_38MainloopSm90CpAsyncGmmaWarpSpecializedILi7ENS5_IJNS4_1CILi1EEESB_SB_EEENS1_28KernelCpAsyncWarpSpecializedEEENS5_IJNSA_ILi128EEESF_NSA_ILi64EEEEEENS_6half_tENS5_IJlSB_lEEESI_SJ_NS4_8TiledMMAINS4_8MMA_AtomIJNS4_4SM904GMMA26MMA_64x128x16_F32F16F16_SSILNSN_5MajorE0ELSP_0ELNSN_7ScaleInE1ELSQ_1EEEEEENS4_6LayoutISC_NS5_IJNSA_ILi0EEESU_SU_EEEEENS5_IJNS4_10UnderscoreESX_SX_EEEEENS4_9TiledCopyINS4_9Copy_AtomIJNS4_31SM80_CP_ASYNC_CACHEALWAYS_ZFILLINS_9uint128_tES13_EESI_EEENST_INS5_IJNS5_IJNSA_ILi8EEENSA_ILi32EEEEEES16_EEENS5_IJNS5_IJNSA_ILi256EEESB_EEES17_EEEEENS5_IJS17_SG_EEEEENS4_14ComposedLayoutINS4_7SwizzleILi3ELi4ELi3EEENS4_18smem_ptr_flag_bitsILi16EEENST_INS5_IJS16_SG_EEENS5_IJSG_SB_EEEEEEEvNS4_8identityES1F_S1O_vS1P_EENS_8epilogue10collective6detail29Sm90TmaWarpSpecializedAdapterINS1S_15DefaultEpilogueISI_SJ_SJ_NS1R_6thread17LinearCombinationISI_Li1EffLNS1W_9ScaleType4KindE0ELNS_15FloatRoundStyleE2ESI_EENS1_15EpilogueDefaultEEEEEvvEEEEvNT_6ParamsE --------------------------
	.section	.text._ZN7cutlass13device_kernelINS_4gemm6kernel13GemmUniversalIN4cute5tupleIJiiiiEEENS1_10collective13CollectiveMmaINS1_38MainloopSm90CpAsyncGmmaWarpSpecializedILi7ENS5_IJNS4_1CILi1EEESB_SB_EEENS1_28KernelCpAsyncWarpSpecializedEEENS5_IJNSA_ILi128EEESF_NSA_ILi64EEEEEENS_6half_tENS5_IJlSB_lEEESI_SJ_NS4_8TiledMMAINS4_8MMA_AtomIJNS4_4SM904GMMA26MMA_64x128x16_F32F16F16_SSILNSN_5MajorE0ELSP_0ELNSN_7ScaleInE1ELSQ_1EEEEEENS4_6LayoutISC_NS5_IJNSA_ILi0EEESU_SU_EEEEENS5_IJNS4_10UnderscoreESX_SX_EEEEENS4_9TiledCopyINS4_9Copy_AtomIJNS4_31SM80_CP_ASYNC_CACHEALWAYS_ZFILLINS_9uint128_tES13_EESI_EEENST_INS5_IJNS5_IJNSA_ILi8EEENSA_ILi32EEEEEES16_EEENS5_IJNS5_IJNSA_ILi256EEESB_EEES17_EEEEENS5_IJS17_SG_EEEEENS4_14ComposedLayoutINS4_7SwizzleILi3ELi4ELi3EEENS4_18smem_ptr_flag_bitsILi16EEENST_INS5_IJS16_SG_EEENS5_IJSG_SB_EEEEEEEvNS4_8identityES1F_S1O_vS1P_EENS_8epilogue10collective6detail29Sm90TmaWarpSpecializedAdapterINS1S_15DefaultEpilogueISI_SJ_SJ_NS1R_6thread17LinearCombinationISI_Li1EffLNS1W_9ScaleType4KindE0ELNS_15FloatRoundStyleE2ESI_EENS1_15EpilogueDefaultEEEEEvvEEEEvNT_6ParamsE,"ax",@progbits
	.align	128
.text._ZN7cutlass13device_kernelINS_4gemm6kernel13GemmUniversalIN4cute5tupleIJiiiiEEENS1_10collective13CollectiveMmaINS1_38MainloopSm90CpAsyncGmmaWarpSpecializedILi7ENS5_IJNS4_1CILi1EEESB_SB_EEENS1_28KernelCpAsyncWarpSpecializedEEENS5_IJNSA_ILi128EEESF_NSA_ILi64EEEEEENS_6half_tENS5_IJlSB_lEEESI_SJ_NS4_8TiledMMAINS4_8MMA_AtomIJNS4_4SM904GMMA26MMA_64x128x16_F32F16F16_SSILNSN_5MajorE0ELSP_0ELNSN_7ScaleInE1ELSQ_1EEEEEENS4_6LayoutISC_NS5_IJNSA_ILi0EEESU_SU_EEEEENS5_IJNS4_10UnderscoreESX_SX_EEEEENS4_9TiledCopyINS4_9Copy_AtomIJNS4_31SM80_CP_ASYNC_CACHEALWAYS_ZFILLINS_9uint128_tES13_EESI_EEENST_INS5_IJNS5_IJNSA_ILi8EEENSA_ILi32EEEEEES16_EEENS5_IJNS5_IJNSA_ILi256EEESB_EEES17_EEEEENS5_IJS17_SG_EEEEENS4_14ComposedLayoutINS4_7SwizzleILi3ELi4ELi3EEENS4_18smem_ptr_flag_bitsILi16EEENST_INS5_IJS16_SG_EEENS5_IJSG_SB_EEEEEEEvNS4_8identityES1F_S1O_vS1P_EENS_8epilogue10collective6detail29Sm90TmaWarpSpecializedAdapterINS1S_15DefaultEpilogueISI_SJ_SJ_NS1R_6thread17LinearCombinationISI_Li1EffLNS1W_9ScaleType4KindE0ELNS_15FloatRoundStyleE2ESI_EENS1_15EpilogueDefaultEEEEEvvEEEEvNT_6ParamsE:
        .type           _ZN7cutlass13device_kernelINS_4gemm6kernel13GemmUniversalIN4cute5tupleIJiiiiEEENS1_10collective13CollectiveMmaINS1_38MainloopSm90CpAsyncGmmaWarpSpecializedILi7ENS5_IJNS4_1CILi1EEESB_SB_EEENS1_28KernelCpAsyncWarpSpecializedEEENS5_IJNSA_ILi128EEESF_NSA_ILi64EEEEEENS_6half_tENS5_IJlSB_lEEESI_SJ_NS4_8TiledMMAINS4_8MMA_AtomIJNS4_4SM904GMMA26MMA_64x128x16_F32F16F16_SSILNSN_5MajorE0ELSP_0ELNSN_7ScaleInE1ELSQ_1EEEEEENS4_6LayoutISC_NS5_IJNSA_ILi0EEESU_SU_EEEEENS5_IJNS4_10UnderscoreESX_SX_EEEEENS4_9TiledCopyINS4_9Copy_AtomIJNS4_31SM80_CP_ASYNC_CACHEALWAYS_ZFILLINS_9uint128_tES13_EESI_EEENST_INS5_IJNS5_IJNSA_ILi8EEENSA_ILi32EEEEEES16_EEENS5_IJNS5_IJNSA_ILi256EEESB_EEES17_EEEEENS5_IJS17_SG_EEEEENS4_14ComposedLayoutINS4_7SwizzleILi3ELi4ELi3EEENS4_18smem_ptr_flag_bitsILi16EEENST_INS5_IJS16_SG_EEENS5_IJSG_SB_EEEEEEEvNS4_8identityES1F_S1O_vS1P_EENS_8epilogue10collective6detail29Sm90TmaWarpSpecializedAdapterINS1S_15DefaultEpilogueISI_SJ_SJ_NS1R_6thread17LinearCombinationISI_Li1EffLNS1W_9ScaleType4KindE0ELNS_15FloatRoundStyleE2ESI_EENS1_15EpilogueDefaultEEEEEvvEEEEvNT_6ParamsE,@function
        .size           _ZN7cutlass13device_kernelINS_4gemm6kernel13GemmUniversalIN4cute5tupleIJiiiiEEENS1_10collective13CollectiveMmaINS1_38MainloopSm90CpAsyncGmmaWarpSpecializedILi7ENS5_IJNS4_1CILi1EEESB_SB_EEENS1_28KernelCpAsyncWarpSpecializedEEENS5_IJNSA_ILi128EEESF_NSA_ILi64EEEEEENS_6half_tENS5_IJlSB_lEEESI_SJ_NS4_8TiledMMAINS4_8MMA_AtomIJNS4_4SM904GMMA26MMA_64x128x16_F32F16F16_SSILNSN_5MajorE0ELSP_0ELNSN_7ScaleInE1ELSQ_1EEEEEENS4_6LayoutISC_NS5_IJNSA_ILi0EEESU_SU_EEEEENS5_IJNS4_10UnderscoreESX_SX_EEEEENS4_9TiledCopyINS4_9Copy_AtomIJNS4_31SM80_CP_ASYNC_CACHEALWAYS_ZFILLINS_9uint128_tES13_EESI_EEENST_INS5_IJNS5_IJNSA_ILi8EEENSA_ILi32EEEEEES16_EEENS5_IJNS5_IJNSA_ILi256EEESB_EEES17_EEEEENS5_IJS17_SG_EEEEENS4_14ComposedLayoutINS4_7SwizzleILi3ELi4ELi3EEENS4_18smem_ptr_flag_bitsILi16EEENST_INS5_IJS16_SG_EEENS5_IJSG_SB_EEEEEEEvNS4_8identityES1F_S1O_vS1P_EENS_8epilogue10collective6detail29Sm90TmaWarpSpecializedAdapterINS1S_15DefaultEpilogueISI_SJ_SJ_NS1R_6thread17LinearCombinationISI_Li1EffLNS1W_9ScaleType4KindE0ELNS_15FloatRoundStyleE2ESI_EENS1_15EpilogueDefaultEEEEEvvEEEEvNT_6ParamsE,(.L_x_3188 - _ZN7cutlass13device_kernelINS_4gemm6kernel13GemmUniversalIN4cute5tupleIJiiiiEEENS1_10collective13CollectiveMmaINS1_38MainloopSm90CpAsyncGmmaWarpSpecializedILi7ENS5_IJNS4_1CILi1EEESB_SB_EEENS1_28KernelCpAsyncWarpSpecializedEEENS5_IJNSA_ILi128EEESF_NSA_ILi64EEEEEENS_6half_tENS5_IJlSB_lEEESI_SJ_NS4_8TiledMMAINS4_8MMA_AtomIJNS4_4SM904GMMA26MMA_64x128x16_F32F16F16_SSILNSN_5MajorE0ELSP_0ELNSN_7ScaleInE1ELSQ_1EEEEEENS4_6LayoutISC_NS5_IJNSA_ILi0EEESU_SU_EEEEENS5_IJNS4_10UnderscoreESX_SX_EEEEENS4_9TiledCopyINS4_9Copy_AtomIJNS4_31SM80_CP_ASYNC_CACHEALWAYS_ZFILLINS_9uint128_tES13_EESI_EEENST_INS5_IJNS5_IJNSA_ILi8EEENSA_ILi32EEEEEES16_EEENS5_IJNS5_IJNSA_ILi256EEESB_EEES17_EEEEENS5_IJS17_SG_EEEEENS4_14ComposedLayoutINS4_7SwizzleILi3ELi4ELi3EEENS4_18smem_ptr_flag_bitsILi16EEENST_INS5_IJS16_SG_EEENS5_IJSG_SB_EEEEEEEvNS4_8identityES1F_S1O_vS1P_EENS_8epilogue10collective6detail29Sm90TmaWarpSpecializedAdapterINS1S_15DefaultEpilogueISI_SJ_SJ_NS1R_6thread17LinearCombinationISI_Li1EffLNS1W_9ScaleType4KindE0ELNS_15FloatRoundStyleE2ESI_EENS1_15EpilogueDefaultEEEEEvvEEEEvNT_6ParamsE)
        .other          _ZN7cutlass13device_kernelINS_4gemm6kernel13GemmUniversalIN4cute5tupleIJiiiiEEENS1_10collective13CollectiveMmaINS1_38MainloopSm90CpAsyncGmmaWarpSpecializedILi7ENS5_IJNS4_1CILi1EEESB_SB_EEENS1_28KernelCpAsyncWarpSpecializedEEENS5_IJNSA_ILi128EEESF_NSA_ILi64EEEEEENS_6half_tENS5_IJlSB_lEEESI_SJ_NS4_8TiledMMAINS4_8MMA_AtomIJNS4_4SM904GMMA26MMA_64x128x16_F32F16F16_SSILNSN_5MajorE0ELSP_0ELNSN_7ScaleInE1ELSQ_1EEEEEENS4_6LayoutISC_NS5_IJNSA_ILi0EEESU_SU_EEEEENS5_IJNS4_10UnderscoreESX_SX_EEEEENS4_9TiledCopyINS4_9Copy_AtomIJNS4_31SM80_CP_ASYNC_CACHEALWAYS_ZFILLINS_9uint128_tES13_EESI_EEENST_INS5_IJNS5_IJNSA_ILi8EEENSA_ILi32EEEEEES16_EEENS5_IJNS5_IJNSA_ILi256EEESB_EEES17_EEEEENS5_IJS17_SG_EEEEENS4_14ComposedLayoutINS4_7SwizzleILi3ELi4ELi3EEENS4_18smem_ptr_flag_bitsILi16EEENST_INS5_IJS16_SG_EEENS5_IJSG_SB_EEEEEEEvNS4_8identityES1F_S1O_vS1P_EENS_8epilogue10collective6detail29Sm90TmaWarpSpecializedAdapterINS1S_15DefaultEpilogueISI_SJ_SJ_NS1R_6thread17LinearCombinationISI_Li1EffLNS1W_9ScaleType4KindE0ELNS_15FloatRoundStyleE2ESI_EENS1_15EpilogueDefaultEEEEEvvEEEEvNT_6ParamsE,@"STO_CUDA_ENTRY STV_DEFAULT"
_ZN7cutlass13device_kernelINS_4gemm6kernel13GemmUniversalIN4cute5tupleIJiiiiEEENS1_10collective13CollectiveMmaINS1_38MainloopSm90CpAsyncGmmaWarpSpecializedILi7ENS5_IJNS4_1CILi1EEESB_SB_EEENS1_28KernelCpAsyncWarpSpecializedEEENS5_IJNSA_ILi128EEESF_NSA_ILi64EEEEEENS_6half_tENS5_IJlSB_lEEESI_SJ_NS4_8TiledMMAINS4_8MMA_AtomIJNS4_4SM904GMMA26MMA_64x128x16_F32F16F16_SSILNSN_5MajorE0ELSP_0ELNSN_7ScaleInE1ELSQ_1EEEEEENS4_6LayoutISC_NS5_IJNSA_ILi0EEESU_SU_EEEEENS5_IJNS4_10UnderscoreESX_SX_EEEEENS4_9TiledCopyINS4_9Copy_AtomIJNS4_31SM80_CP_ASYNC_CACHEALWAYS_ZFILLINS_9uint128_tES13_EESI_EEENST_INS5_IJNS5_IJNSA_ILi8EEENSA_ILi32EEEEEES16_EEENS5_IJNS5_IJNSA_ILi256EEESB_EEES17_EEEEENS5_IJS17_SG_EEEEENS4_14ComposedLayoutINS4_7SwizzleILi3ELi4ELi3EEENS4_18smem_ptr_flag_bitsILi16EEENST_INS5_IJS16_SG_EEENS5_IJSG_SB_EEEEEEEvNS4_8identityES1F_S1O_vS1P_EENS_8epilogue10collective6detail29Sm90TmaWarpSpecializedAdapterINS1S_15DefaultEpilogueISI_SJ_SJ_NS1R_6thread17LinearCombinationISI_Li1EffLNS1W_9ScaleType4KindE0ELNS_15FloatRoundStyleE2ESI_EENS1_15EpilogueDefaultEEEEEvvEEEEvNT_6ParamsE:
        /* <DEDUP_REMOVED lines=22> */
.L_x_2253:
[----:B------:R-:W-:Y:S01]  /*0160*/  UMOV UR4, 0xffffffff ;  /* 0xffffffff00047882 */ /* 0x000fe20000000000 */
[----:B------:R-:W-:Y:S02]  /*0170*/  ISETP.GT.U32.AND P1, PT, R18, 0x1, PT ;  /* 0x000000011200780c */ /* 0x000fe40003f24070 */
[----:B------:R-:W-:Y:S01]  /*0180*/  SHF.R.U32.HI R13, RZ, 0x5, R19 ;  /* 0x00000005ff0d7819 */ /* 0x000fe20000011613 */
[----:B------:R-:W-:Y:S10]  /*0190*/  BRA.DIV UR4, `(.L_x_2254) ;  /* 0x000000ce046c7947 */ /* 0x000ff4000b800000 */
[----:B------:R0:W1:Y:S02]  /*01a0*/  SHFL.IDX PT, R14, R13, RZ, 0x1f ;  /* 0x00001fff0d0e7589 */ /* 0x00006400000e0000 */
.L_x_2565:
[----:B-1----:R-:W-:-:S13]  /*01b0*/  ISETP.NE.AND P0, PT, R14, RZ, PT ;  /* 0x000000ff0e00720c */ /* 0x002fda0003f05270 */
[----:B------:R-:W-:Y:S05]  /*01c0*/  @P0 BRA `(.L_x_2255) ;  /* 0x0000000000840947 */ /* 0x000fea0003800000 */
[----:B------:R-:W-:-:S03]  /*01d0*/  UMOV UR4, 0xffffffff ;  /* 0xffffffff00047882 */ /* 0x000fc60000000000 */
[----:B------:R-:W-:Y:S05]  /*01e0*/  BRA.DIV UR4, `(.L_x_2256) ;  /* 0x000000ce04747947 */ /* 0x000fea000b800000 */
[----:B------:R-:W-:-:S13]  /*01f0*/  ELECT P6, URZ, PT ;  /* 0x00000000003f782f */ /* 0x000fda00038c0000 */
.L_x_2568:
        /* <DEDUP_REMOVED lines=29> */
.L_x_2257:
[----:B------:R-:W-:Y:S05]  /*03d0*/  BSYNC B0 ;  /* 0x0000000000007941 */ /* 0x000fea0003800000 */
.L_x_2255:
[----:B------:R-:W-:-:S03]  /*03e0*/  UMOV UR4, 0xffffffff ;  /* 0xffffffff00047882 */ /* 0x000fc60000000000 */
[----:B------:R-:W-:Y:S05]  /*03f0*/  BRA.DIV UR4, `(.L_x_2258) ;  /* 0x000000ce04107947 */ /* 0x000fea000b800000 */
.L_x_2571:
[----:B------:R-:W-:-:S03]  /*0400*/  UMOV UR4, 0xffffffff ;  /* 0xffffffff00047882 */ /* 0x000fc60000000000 */
[----:B------:R-:W-:Y:S05]  /*0410*/  BRA.DIV UR4, `(.L_x_2259) ;  /* 0x000000ce042c7947 */ /* 0x000fea000b800000 */
.L_x_2574:
[----:B------:R-:W-:Y:S01]  /*0420*/  UMOV UR4, 0xffffffff ;  /* 0xffffffff00047882 */ /* 0x000fe20000000000 */
[----:B------:R-:W-:Y:S02]  /*0430*/  NOP ;  /* 0x0000000000007918 */ /* 0x000fe40000000000 */
[----:B------:R-:W-:Y:S05]  /*0440*/  BRA.DIV UR4, `(.L_x_2260) ;  /* 0x000000ce04407947 */ /* 0x000fea000b800000 */
[----:B------:R1:W0:Y:S02]  /*0450*/  SHFL.IDX PT, R14, R13, RZ, 0x1f ;  /* 0x00001fff0d0e7589 */ /* 0x00022400000e0000 */
.L_x_2577:
[----:B0-----:R-:W-:-:S13]  /*0460*/  ISETP.NE.AND P0, PT, R14, RZ, PT ;  /* 0x000000ff0e00720c */ /* 0x001fda0003f05270 */
[----:B------:R-:W-:Y:S05]  /*0470*/  @P0 BRA `(.L_x_2261) ;  /* 0x0000000000080947 */ /* 0x000fea0003800000 */
[----:B------:R-:W-:-:S03]  /*0480*/  UMOV UR4, 0xffffffff ;  /* 0xffffffff00047882 */ /* 0x000fc60000000000 */
[----:B------:R-:W-:Y:S05]  /*0490*/  BRA.DIV UR4, `(.L_x_2262) ;  /* 0x000000ce04507947 */ /* 0x000fea000b800000 */
.L_x_2261:
        /* <DEDUP_REMOVED lines=27> */
.L_x_2263:
[----:B------:R-:W-:Y:S02]  /*0650*/  ULDC.64 UR4, c[0x0][0x268] ;  /* 0x00009a0000047ab9 */ /* 0x000fe40000000a00 */
[----:B------:R-:W-:-:S04]  /*0660*/  ISETP.NE.U32.AND P0, PT, RZ, UR4, PT ;  /* 0x00000004ff007c0c */ /* 0x000fc8000bf05070 */
[----:B------:R-:W-:-:S13]  /*0670*/  ISETP.NE.AND.EX P0, PT, RZ, UR5, PT, P0 ;  /* 0x00000005ff007c0c */ /* 0x000fda000bf05300 */
[----:B------:R-:W-:Y:S05]  /*0680*/  @!P0 BRA `(.L_x_2265) ;  /* 0x00000000000c8947 */ /* 0x000fea0003800000 */
[----:B------:R-:W0:Y:S02]  /*0690*/  LDC.64 R16, c[0x0][0x268] ;  /* 0x00009a00ff107b82 */ /* 0x000e240000000a00 */
[----:B0-----:R1:W5:Y:S01]  /*06a0*/  LDG.E R16, desc[UR36][R16.64] ;  /* 0x0000002410107981 */ /* 0x001362000c1e1900 */
[----:B------:R-:W-:Y:S05]  /*06b0*/  BRA `(.L_x_2264) ;  /* 0x0000000000087947 */ /* 0x000fea0003800000 */
.L_x_2265:
[----:B------:R-:W-:Y:S02]  /*06c0*/  ULDC UR4, c[0x0][0x260] ;  /* 0x0000980000047ab9 */ /* 0x000fe40000000800 */
[----:B------:R-:W-:-:S07]  /*06d0*/  IMAD.U32 R16, RZ, RZ, UR4 ;  /* 0x00000004ff107e24 */ /* 0x000fce000f8e00ff */
.L_x_2264:
        /* <DEDUP_REMOVED lines=11> */
.L_x_2266:
[----:B------:R-:W-:Y:S02]  /*0790*/  ULDC.64 UR4, c[0x0][0x270] ;  /* 0x00009c0000047ab9 */ /* 0x000fe40000000a00 */
[----:B------:R-:W-:-:S04]  /*07a0*/  ISETP.NE.U32.AND P0, PT, RZ, UR4, PT ;  /* 0x00000004ff007c0c */ /* 0x000fc8000bf05070 */
[----:B------:R-:W-:-:S13]  /*07b0*/  ISETP.NE.AND.EX P0, PT, RZ, UR5, PT, P0 ;  /* 0x00000005ff007c0c */ /* 0x000fda000bf05300 */
[----:B------:R-:W-:Y:S05]  /*07c0*/  @!P0 BRA `(.L_x_2268) ;  /* 0x00000000000c8947 */ /* 0x000fea0003800000 */
[----:B0-----:R-:W0:Y:S02]  /*07d0*/  LDC.64 R2, c[0x0][0x270] ;  /* 0x00009c00ff027b82 */ /* 0x001e240000000a00 */
[----:B0-----:R2:W5:Y:S01]  /*07e0*/  LDG.E R2, desc[UR36][R2.64] ;  /* 0x0000002402027981 */ /* 0x001562000c1e1900 */
[----:B------:R-:W-:Y:S05]  /*07f0*/  BRA `(.L_x_2267) ;  /* 0x0000000000087947 */ /* 0x000fea0003800000 */
.L_x_2268:
[----:B------:R-:W-:Y:S02]  /*0800*/  ULDC UR4, c[0x0][0x264] ;  /* 0x0000990000047ab9 */ /* 0x000fe40000000800 */
[----:B0-----:R-:W-:-:S07]  /*0810*/  IMAD.U32 R2, RZ, RZ, UR4 ;  /* 0x00000004ff027e24 */ /* 0x001fce000f8e00ff */
.L_x_2267:
        /* <DEDUP_REMOVED lines=57> */
.L_x_2270:
        /* <DEDUP_REMOVED lines=10> */
.L_x_2580:
        /* <DEDUP_REMOVED lines=66> */
.L_x_2273:
        /* <DEDUP_REMOVED lines=196> */
.L_x_2274:
[----:B------:R-:W-:Y:S05]  /*1cb0*/  BSYNC B0 ;  /* 0x0000000000007941 */ /* 0x000fea0003800000 */
.L_x_2272:
        /* <DEDUP_REMOVED lines=61> */
.L_x_2276:
        /* <DEDUP_REMOVED lines=192> */
.L_x_2277:
[----:B------:R-:W-:Y:S05]  /*2c90*/  BSYNC B0 ;  /* 0x0000000000007941 */ /* 0x000fea0003800000 */
.L_x_2275:
[----:B------:R-:W-:Y:S01]  /*2ca0*/  NOP ;  /* 0x0000000000007918 */ /* 0x000fe20000000000 */
[----:B------:R-:W-:Y:S01]  /*2cb0*/  SYNCS.ARRIVE.TRANS64.RED.A0T1 RZ, [UR7+0x38000], RZ ;  /* 0x038000ffffff79a7 */ /* 0x000fe20008200407 */
[----:B------:R-:W-:Y:S01]  /*2cc0*/  ARRIVES.LDGSTSBAR.64.TRANSCNT [UR7+0x38000] ;  /* 0x03800000ff0079b0 */ /* 0x000fe20008000a87 */
[----:B------:R-:W-:Y:S01]  /*2cd0*/  NOP ;  /* 0x0000000000007918 */ /* 0x000fe20000000000 */
[----:B------:R-:W-:Y:S05]  /*2ce0*/  @!P0 BRA `(.L_x_2278) ;  /* 0x0000000000048947 */ /* 0x000fea0003800000 */
[----:B------:R-:W-:Y:S01]  /*2cf0*/  BPT.TRAP 0x1 ;  /* 0x000000040000795c */ /* 0x000fe20000300000 */
.L_x_2278:
        /* <DEDUP_REMOVED lines=102> */
.L_x_2283:
[----:B--2---:R-:W-:Y:S05]  /*3360*/  @!P0 BRA `(.L_x_2280) ;  /* 0x0000000000048947 */ /* 0x004fea0003800000 */
[----:B------:R-:W-:Y:S01]  /*3370*/  BPT.TRAP 0x1 ;  /* 0x000000040000795c */ /* 0x000fe20000300000 */
.L_x_2280:
[----:B------:R-:W-:Y:S01]  /*3380*/  ULEA UR10, UR6, UR7, 0x3 ;  /* 0x00000007060a7291 */ /* 0x000fe2000f8e183f */
[----:B------:R-:W-:-:S05]  /*3390*/  IMAD.U32 R0, RZ, RZ, UR9 ;  /* 0x00000009ff007e24 */ /* 0x000fca000f8e00ff */
[----:B------:R-:W-:-:S04]  /*33a0*/  SHF.L.U32 R0, R0, 0x1f, RZ ;  /* 0x0000001f00007819 */ /* 0x000fc800000006ff */
[----:B------:R-:W0:Y:S02]  /*33b0*/  SYNCS.PHASECHK.TRANS64.TRYWAIT P1, [UR10+0x38038], R0 ;  /* 0x03803800ff0075a7 */ /* 0x000e24000802014a */
[----:B0-----:R-:W-:Y:S05]  /*33c0*/  @!P1 BRA `(.L_x_2281) ;  /* 0x0000009c00bc9947 */ /* 0x001fea0003800000 */
.L_x_2581:
        /* <DEDUP_REMOVED lines=96> */
.L_x_2282:
        /* <DEDUP_REMOVED lines=11> */
.L_x_2279:
        /* <DEDUP_REMOVED lines=10> */
.L_x_2284:
[----:B------:R-:W-:Y:S05]  /*3b20*/  @!P0 BRA `(.L_x_2285) ;  /* 0x0000000000048947 */ /* 0x000fea0003800000 */
[----:B------:R-:W-:Y:S01]  /*3b30*/  BPT.TRAP 0x1 ;  /* 0x000000040000795c */ /* 0x000fe20000300000 */
.L_x_2285:
        /* <DEDUP_REMOVED lines=9> */
.L_x_2582:
[----:B------:R-:W-:Y:S05]  /*3bd0*/  @!P0 BRA `(.L_x_2287) ;  /* 0x0000000000048947 */ /* 0x000fea0003800000 */
[----:B------:R-:W-:Y:S01]  /*3be0*/  BPT.TRAP 0x1 ;  /* 0x000000040000795c */ /* 0x000fe20000300000 */
.L_x_2287:
        /* <DEDUP_REMOVED lines=9> */
.L_x_2583:
[----:B------:R-:W-:Y:S05]  /*3c80*/  @!P0 BRA `(.L_x_2289) ;  /* 0x0000000000048947 */ /* 0x000fea0003800000 */
[----:B------:R-:W-:Y:S01]  /*3c90*/  BPT.TRAP 0x1 ;  /* 0x000000040000795c */ /* 0x000fe20000300000 */
.L_x_2289:
        /* <DEDUP_REMOVED lines=9> */
.L_x_2584:
[----:B------:R-:W-:Y:S05]  /*3d30*/  @!P0 BRA `(.L_x_2291) ;  /* 0x0000000000048947 */ /* 0x000fea0003800000 */
[----:B------:R-:W-:Y:S01]  /*3d40*/  BPT.TRAP 0x1 ;  /* 0x000000040000795c */ /* 0x000fe20000300000 */
.L_x_2291:
        /* <DEDUP_REMOVED lines=9> */
.L_x_2585:
[----:B------:R-:W-:Y:S05]  /*3de0*/  @!P0 BRA `(.L_x_2293) ;  /* 0x0000000000048947 */ /* 0x000fea0003800000 */
[----:B------:R-:W-:Y:S01]  /*3df0*/  BPT.TRAP 0x1 ;  /* 0x000000040000795c */ /* 0x000fe20000300000 */
.L_x_2293:
        /* <DEDUP_REMOVED lines=9> */
.L_x_2586:
[----:B------:R-:W-:Y:S05]  /*3e90*/  @!P0 BRA `(.L_x_2295) ;  /* 0x0000000000048947 */ /* 0x000fea0003800000 */
[----:B------:R-:W-:Y:S01]  /*3ea0*/  BPT.TRAP 0x1 ;  /* 0x000000040000795c */ /* 0x000fe20000300000 */
.L_x_2295:
        /* <DEDUP_REMOVED lines=9> */
.L_x_2587:
[----:B------:R-:W-:Y:S05]  /*3f40*/  @!P0 BRA `(.L_x_2297) ;  /* 0x0000000000048947 */ /* 0x000fea0003800000 */
[----:B------:R-:W-:Y:S01]  /*3f50*/  BPT.TRAP 0x1 ;  /* 0x000000040000795c */ /* 0x000fe20000300000 */
.L_x_2297:
[----:B------:R-:W-:-:S05]  /*3f60*/  VIADD R17, R17, 0x1 ;  /* 0x0000000111117836 */ /* 0x000fca0000000000 */
[----:B------:R-:W-:-:S04]  /*3f70*/  ISETP.NE.AND P0, PT, R17, 0x7, PT ;  /* 0x000000071100780c */ /* 0x000fc80003f05270 */
[----:B--2---:R-:W-:Y:S02]  /*3f80*/  SEL R0, RZ, 0x1, P0 ;  /* 0x00000001ff007807 */ /* 0x004fe40000000000 */
[----:B------:R-:W-:Y:S02]  /*3f90*/  SEL R17, R17, RZ, P0 ;  /* 0x000000ff11117207 */ /* 0x000fe40000000000 */
[----:B------:R-:W-:Y:S02]  /*3fa0*/  LOP3.LUT R0, R5, R0, RZ, 0x3c, !PT ;  /* 0x0000000005007212 */ /* 0x000fe400078e3cff */
[----:B------:R-:W-:Y:S02]  /*3fb0*/  LEA R17, R17, UR7, 0x3 ;  /* 0x0000000711117c11 */ /* 0x000fe4000f8e18ff */
[----:B------:R-:W-:-:S07]  /*3fc0*/  SHF.L.U32 R0, R0, 0x1f, RZ ;  /* 0x0000001f00007819 */ /* 0x000fce00000006ff */
.L_x_2298:
[----:B--2---:R2:W3:Y:S02]  /*3fd0*/  SYNCS.PHASECHK.TRANS64.TRYWAIT P0, [R17+URZ+0x38038], R0 ;  /* 0x03803800110075a7 */ /* 0x0044e4000800017f */
[----:B---3--:R-:W-:Y:S05]  /*3fe0*/  @!P0 NANOSLEEP.SYNCS 0x989680 ;  /* 0x009896800000895d */ /* 0x008fea0003900000 */
[----:B------:R-:W3:Y:S02]  /*3ff0*/  @!P0 SYNCS.PHASECHK.TRANS64 P0, [R17+URZ+0x38038], R0 ;  /* 0x03803800110085a7 */ /* 0x000ee4000800007f */
[----:B---3--:R-:W-:Y:S05]  /*4000*/  @P0 EXIT ;  /* 0x000000000000094d */ /* 0x008fea0003800000 */
[----:B------:R-:W-:Y:S05]  /*4010*/  BRA `(.L_x_2298) ;  /* 0xfffffffc00ec7947 */ /* 0x000fea000383ffff */
.L_x_2269:
        /* <DEDUP_REMOVED lines=18> */
.L_x_2299:
[----:B------:R-:W-:-:S04]  /*4140*/  LOP3.LUT R0, R18, 0x1, RZ, 0xfc, !PT ;  /* 0x0000000112007812 */ /* 0x000fc800078efcff */
[----:B------:R-:W-:-:S13]  /*4150*/  ISETP.NE.AND P0, PT, R0, 0x3, PT ;  /* 0x000000030000780c */ /* 0x000fda0003f05270 */
[----:B------:R-:W-:Y:S05]  /*4160*/  @!P0 BRA `(.L_x_2300) ;  /* 0x0000000000048947 */ /* 0x000fea0003800000 */
[----:B------:R-:W-:Y:S01]  /*4170*/  BPT.TRAP 0x1 ;  /* 0x000000040000795c */ /* 0x000fe20000300000 */
.L_x_2300:
[----:B------:R-:W0:Y:S01]  /*4180*/  S2R R6, SR_CgaCtaId ;  /* 0x0000000000067919 */ /* 0x000e220000008800 */
[----:B------:R-:W-:Y:S02]  /*4190*/  MOV R3, 0x400 ;  /* 0x0000040000037802 */ /* 0x000fe40000000f00 */
[----:B------:R-:W-:Y:S02]  /*41a0*/  SHF.L.U32 R0, RZ, 0x1f, RZ ;  /* 0x0000001fff007819 */ /* 0x000fe400000006ff */
[----:B0-----:R-:W-:-:S04]  /*41b0*/  LEA R7, R6, R3, 0x18 ;  /* 0x0000000306077211 */ /* 0x001fc800078ec0ff */
[----:B------:R0:W1:Y:S01]  /*41c0*/  SYNCS.PHASECHK.TRANS64.TRYWAIT P1, [R7+URZ+0x38000], R0 ;  /* 0x03800000070075a7 */ /* 0x000062000802017f */
[----:B------:R-:W-:Y:S05]  /*41d0*/  @!P0 BRA `(.L_x_2301) ;  /* 0x0000000000048947 */ /* 0x000fea0003800000 */
[----:B------:R-:W-:Y:S01]  /*41e0*/  BPT.TRAP 0x1 ;  /* 0x000000040000795c */ /* 0x000fe20000300000 */
.L_x_2301:
[----:B-1----:R-:W-:Y:S05]  /*41f0*/  @P1 BRA `(.L_x_2302) ;  /* 0x0000000000081947 */ /* 0x002fea0003800000 */
[----:B------:R-:W1:Y:S02]  /*4200*/  SYNCS.PHASECHK.TRANS64.TRYWAIT P1, [R7+URZ+0x38000], R0 ;  /* 0x03800000070075a7 */ /* 0x000e64000802017f */
[----:B-1----:R-:W-:Y:S05]  /*4210*/  @!P1 BRA `(.L_x_2303) ;  /* 0x0000009000b89947 */ /* 0x002fea0003800000 */
.L_x_2302:
        /* <DEDUP_REMOVED lines=65> */
.L_x_2310:
[----:B0-----:R-:W-:Y:S05]  /*4630*/  @!P0 BRA `(.L_x_2305) ;  /* 0x0000000000048947 */ /* 0x001fea0003800000 */
[----:B------:R-:W-:Y:S01]  /*4640*/  BPT.TRAP 0x1 ;  /* 0x000000040000795c */ /* 0x000fe20000300000 */
.L_x_2305:
[----:B------:R-:W-:Y:S01]  /*4650*/  IMAD.U32 R8, RZ, RZ, UR5 ;  /* 0x00000005ff087e24 */ /* 0x000fe2000f8e00ff */
[----:B------:R-:W-:-:S03]  /*4660*/  SHF.L.U32 R4, R9, 0x1f, RZ ;  /* 0x0000001f09047819 */ /* 0x000fc600000006ff */
[----:B------:R-:W-:-:S04]  /*4670*/  IMAD R5, R8, 0x8, R7 ;  /* 0x0000000808057824 */ /* 0x000fc800078e0207 */
[----:B------:R0:W1:Y:S01]  /*4680*/  SYNCS.PHASECHK.TRANS64.TRYWAIT P1, [R5+URZ+0x38000], R4 ;  /* 0x03800004050075a7 */ /* 0x000062000802017f */
[----:B------:R-:W-:Y:S05]  /*4690*/  @!P0 BRA `(.L_x_2306) ;  /* 0x0000000000048947 */ /* 0x000fea0003800000 */
[----:B------:R-:W-:Y:S01]  /*46a0*/  BPT.TRAP 0x1 ;  /* 0x000000040000795c */ /* 0x000fe20000300000 */
.L_x_2306:
[----:B-1----:R-:W-:Y:S05]  /*46b0*/  @P1 BRA `(.L_x_2307) ;  /* 0x0000000000081947 */ /* 0x002fea0003800000 */
[----:B------:R-:W1:Y:S02]  /*46c0*/  SYNCS.PHASECHK.TRANS64.TRYWAIT P1, [R5+URZ+0x38000], R4 ;  /* 0x03800004050075a7 */ /* 0x000e64000802017f */
[----:B-1----:R-:W-:Y:S05]  /*46d0*/  @!P1 BRA `(.L_x_2308) ;  /* 0x0000008c009c9947 */ /* 0x002fea0003800000 */
.L_x_2307:
        /* <DEDUP_REMOVED lines=52> */
.L_x_2309:
        /* <DEDUP_REMOVED lines=15> */
.L_x_2304:
[----:B------:R-:W1:Y:S02]  /*4b10*/  LDC R0, c[0x0][0x21c] ;  /* 0x00008700ff007b82 */ /* 0x000e640000000800 */
[----:B-1----:R-:W-:-:S13]  /*4b20*/  ISETP.GE.AND P1, PT, R0, 0x1, PT ;  /* 0x000000010000780c */ /* 0x002fda0003f26270 */
[----:B------:R-:W-:Y:S05]  /*4b30*/  @!P1 BRA `(.L_x_2311) ;  /* 0x0000000000449947 */ /* 0x000fea0003800000 */
[----:B------:R-:W-:Y:S05]  /*4b40*/  @!P0 BRA `(.L_x_2312) ;  /* 0x0000000000048947 */ /* 0x000fea0003800000 */
[----:B------:R-:W-:Y:S01]  /*4b50*/  BPT.TRAP 0x1 ;  /* 0x000000040000795c */ /* 0x000fe20000300000 */
.L_x_2312:
        /* <DEDUP_REMOVED lines=15> */
.L_x_2311:
        /* <DEDUP_REMOVED lines=28> */
[----:B0-----:R-:W-:Y:S01]  /*4e10*/  IMAD R18, R4, UR4, RZ ;  /* 0x0000000404127c24 */ /* 0x001fe2000f8e02ff */
[----:B------:R-:W0:Y:S01]  /*4e20*/  LDC.64 R8, c[0x0][0x2a8] ;  /* 0x0000aa00ff087b82 */ /* 0x000e220000000a00 */
[----:B------:R-:W-:Y:S02]  /*4e30*/  SHF.R.S32.HI R13, RZ, 0x1f, R15 ;  /* 0x0000001fff0d7819 */ /* 0x000fe4000001140f */
[----:B------:R-:W-:Y:S01]  /*4e40*/  IMAD.IADD R6, R7, 0x1, -R6 ;  /* 0x0000000107067824 */ /* 0x000fe200078e0a06 */
[----:B------:R-:W-:Y:S01]  /*4e50*/  IADD3 R154, P0, R0, R15, RZ ;  /* 0x0000000f009a7210 */ /* 0x000fe20007f1e0ff */
[----:B------:R-:W-:Y:S01]  /*4e60*/  IMAD R19, R5, UR6, R18 ;  /* 0x0000000605137c24 */ /* 0x000fe2000f8e0212 */
[----:B------:R-:W-:Y:S02]  /*4e70*/  SHF.R.S32.HI R17, RZ, 0x5, R12 ;  /* 0x00000005ff117819 */ /* 0x000fe4000001140c */
[----:B------:R-:W-:-:S02]  /*4e80*/  SHF.R.S32.HI R7, RZ, 0x1f, R6 ;  /* 0x0000001fff077819 */ /* 0x000fc40000011406 */
[----:B------:R-:W-:Y:S01]  /*4e90*/  LEA.HI.X.SX32 R155, R0, R13, 0x1, P0 ;  /* 0x0000000d009b7211 */ /* 0x000fe200000f0eff */
[----:B------:R-:W-:Y:S01]  /*4ea0*/  IMAD R5, R17, -0x10, -R14 ;  /* 0xfffffff011057824 */ /* 0x000fe200078e0a0e */
[----:B-----5:R-:W-:Y:S01]  /*4eb0*/  FSETP.NEU.AND P1, PT, R2, RZ, PT ;  /* 0x000000ff0200720b */ /* 0x020fe20003f2d000 */
[----:B------:R-:W-:-:S03]  /*4ec0*/  IMAD.WIDE R152, R3, 0x80, R6 ;  /* 0x0000008003987825 */ /* 0x000fc600078e0206 */
[----:B------:R-:W-:Y:S01]  /*4ed0*/  IADD3 R5, R5, UR5, -R6 ;  /* 0x0000000505057c10 */ /* 0x000fe2000fffe806 */
[----:B------:R-:W-:Y:S01]  /*4ee0*/  IMAD.WIDE.U32 R12, R4, UR6, R154 ;  /* 0x00000006040c7c25 */ /* 0x000fe2000f8e009a */
[----:B------:R-:W-:Y:S02]  /*4ef0*/  IADD3 R4, -R15, UR7, -R0 ;  /* 0x000000070f047c10 */ /* 0x000fe4000fffe900 */
[----:B------:R-:W-:Y:S01]  /*4f00*/  ISETP.GT.AND P2, PT, R5, RZ, PT ;  /* 0x000000ff0500720c */ /* 0x000fe20003f44270 */
[----:B------:R-:W-:-:S03]  /*4f10*/  IMAD.WIDE R152, R17, 0x10, R152 ;  /* 0x0000001011987825 */ /* 0x000fc600078e0298 */
[----:B------:R-:W-:Y:S01]  /*4f20*/  ISETP.GT.AND P0, PT, R4, RZ, P2 ;  /* 0x000000ff0400720c */ /* 0x000fe20001704270 */
[----:B------:R-:W-:Y:S01]  /*4f30*/  IMAD R6, R10, UR4, RZ ;  /* 0x000000040a067c24 */ /* 0x000fe2000f8e02ff */
[C---:B0-----:R-:W-:Y:S01]  /*4f40*/  SHF.L.U64.HI R3, R8.reuse, 0x6, R9 ;  /* 0x0000000608037819 */ /* 0x041fe20000010209 */
[----:B------:R-:W-:Y:S01]  /*4f50*/  IMAD.IADD R13, R13, 0x1, R19 ;  /* 0x000000010d0d7824 */ /* 0x000fe200078e0213 */
[----:B------:R-:W-:Y:S01]  /*4f60*/  SHF.L.U64.HI R156, R8, 0x3, R9 ;  /* 0x00000003089c7819 */ /* 0x000fe20000010209 */
[-C--:B------:R-:W-:Y:S02]  /*4f70*/  IMAD R0, R153, R8.reuse, RZ ;  /* 0x0000000899007224 */ /* 0x080fe400078e02ff */
        /* <DEDUP_REMOVED lines=40> */
.L_x_2315:
[----:B------:R-:W-:Y:S05]  /*5200*/  BSYNC B0 ;  /* 0x0000000000007941 */ /* 0x000fea0003800000 */
.L_x_2314:
        /* <DEDUP_REMOVED lines=35> */
.L_x_2317:
[----:B------:R-:W-:Y:S05]  /*5440*/  BSYNC B0 ;  /* 0x0000000000007941 */ /* 0x000fea0003800000 */
.L_x_2316:
        /* <DEDUP_REMOVED lines=12> */
.L_x_2319:
[----:B------:R-:W-:Y:S05]  /*5510*/  BSYNC B0 ;  /* 0x0000000000007941 */ /* 0x000fea0003800000 */
.L_x_2318:
        /* <DEDUP_REMOVED lines=9> */
.L_x_2321:
[----:B------:R-:W-:Y:S05]  /*55b0*/  BSYNC B0 ;  /* 0x0000000000007941 */ /* 0x000fea0003800000 */
.L_x_2320:
        /* <DEDUP_REMOVED lines=9> */
.L_x_2323:
[----:B------:R-:W-:Y:S05]  /*5650*/  BSYNC B0 ;  /* 0x0000000000007941 */ /* 0x000fea0003800000 */
.L_x_2322:
        /* <DEDUP_REMOVED lines=12> */
.L_x_2325:
[----:B------:R-:W-:Y:S05]  /*5720*/  BSYNC B0 ;  /* 0x0000000000007941 */ /* 0x000fea0003800000 */
.L_x_2324:
        /* <DEDUP_REMOVED lines=12> */
.L_x_2327:
[----:B------:R-:W-:Y:S05]  /*57f0*/  BSYNC B0 ;  /* 0x0000000000007941 */ /* 0x000fea0003800000 */
.L_x_2326:
        /* <DEDUP_REMOVED lines=9> */
.L_x_2329:
[----:B------:R-:W-:Y:S05]  /*5890*/  BSYNC B0 ;  /* 0x0000000000007941 */ /* 0x000fea0003800000 */
.L_x_2328:
        /* <DEDUP_REMOVED lines=9> */
.L_x_2331:
[----:B------:R-:W-:Y:S05]  /*5930*/  BSYNC B0 ;  /* 0x0000000000007941 */ /* 0x000fea0003800000 */
.L_x_2330:
        /* <DEDUP_REMOVED lines=12> */
.L_x_2333:
[----:B------:R-:W-:Y:S05]  /*5a00*/  BSYNC B0 ;  /* 0x0000000000007941 */ /* 0x000fea0003800000 */
.L_x_2332:
        /* <DEDUP_REMOVED lines=12> */
.L_x_2335:
[----:B------:R-:W-:Y:S05]  /*5ad0*/  BSYNC B0 ;  /* 0x0000000000007941 */ /* 0x000fea0003800000 */
.L_x_2334:
        /* <DEDUP_REMOVED lines=9> */
.L_x_2337:
[----:B------:R-:W-:Y:S05]  /*5b70*/  BSYNC B0 ;  /* 0x0000000000007941 */ /* 0x000fea0003800000 */
.L_x_2336:
        /* <DEDUP_REMOVED lines=9> */
.L_x_2339:
[----:B------:R-:W-:Y:S05]  /*5c10*/  BSYNC B0 ;  /* 0x0000000000007941 */ /* 0x000fea0003800000 */
.L_x_2338:
        /* <DEDUP_REMOVED lines=12> */
.L_x_2341:
[----:B------:R-:W-:Y:S05]  /*5ce0*/  BSYNC B0 ;  /* 0x0000000000007941 */ /* 0x000fea0003800000 */
.L_x_2340:
        /* <DEDUP_REMOVED lines=12> */
.L_x_2343:
[----:B------:R-:W-:Y:S05]  /*5db0*/  BSYNC B0 ;  /* 0x0000000000007941 */ /* 0x000fea0003800000 */
.L_x_2342:
        /* <DEDUP_REMOVED lines=9> */
.L_x_2345:
[----:B------:R-:W-:Y:S05]  /*5e50*/  BSYNC B0 ;  /* 0x0000000000007941 */ /* 0x000fea0003800000 */
.L_x_2344:
        /* <DEDUP_REMOVED lines=9> */
.L_x_2347:
[----:B------:R-:W-:Y:S05]  /*5ef0*/  BSYNC B0 ;  /* 0x0000000000007941 */ /* 0x000fea0003800000 */
.L_x_2346:
        /* <DEDUP_REMOVED lines=12> */
.L_x_2349:
[----:B------:R-:W-:Y:S05]  /*5fc0*/  BSYNC B0 ;  /* 0x0000000000007941 */ /* 0x000fea0003800000 */
.L_x_2348:
        /* <DEDUP_REMOVED lines=12> */
.L_x_2351:
[----:B------:R-:W-:Y:S05]  /*6090*/  BSYNC B0 ;  /* 0x0000000000007941 */ /* 0x000fea0003800000 */
.L_x_2350:
        /* <DEDUP_REMOVED lines=9> */
.L_x_2353:
[----:B------:R-:W-:Y:S05]  /*6130*/  BSYNC B0 ;  /* 0x0000000000007941 */ /* 0x000fea0003800000 */
.L_x_2352:
        /* <DEDUP_REMOVED lines=9> */
.L_x_2355:
[----:B------:R-:W-:Y:S05]  /*61d0*/  BSYNC B0 ;  /* 0x0000000000007941 */ /* 0x000fea0003800000 */
.L_x_2354:
        /* <DEDUP_REMOVED lines=12> */
.L_x_2357:
[----:B------:R-:W-:Y:S05]  /*62a0*/  BSYNC B0 ;  /* 0x0000000000007941 */ /* 0x000fea0003800000 */
.L_x_2356:
        /* <DEDUP_REMOVED lines=12> */
.L_x_2359:
[----:B------:R-:W-:Y:S05]  /*6370*/  BSYNC B0 ;  /* 0x0000000000007941 */ /* 0x000fea0003800000 */
.L_x_2358:
        /* <DEDUP_REMOVED lines=9> */
.L_x_2361:
[----:B------:R-:W-:Y:S05]  /*6410*/  BSYNC B0 ;  /* 0x0000000000007941 */ /* 0x000fea0003800000 */
.L_x_2360:
        /* <DEDUP_REMOVED lines=9> */
.L_x_2363:
[----:B------:R-:W-:Y:S05]  /*64b0*/  BSYNC B0 ;  /* 0x0000000000007941 */ /* 0x000fea0003800000 */
.L_x_2362:
        /* <DEDUP_REMOVED lines=12> */
.L_x_2365:
[----:B------:R-:W-:Y:S05]  /*6580*/  BSYNC B0 ;  /* 0x0000000000007941 */ /* 0x000fea0003800000 */
.L_x_2364:
        /* <DEDUP_REMOVED lines=12> */
.L_x_2367:
[----:B------:R-:W-:Y:S05]  /*6650*/  BSYNC B0 ;  /* 0x0000000000007941 */ /* 0x000fea0003800000 */
.L_x_2366:
        /* <DEDUP_REMOVED lines=9> */
.L_x_2369:
[----:B------:R-:W-:Y:S05]  /*66f0*/  BSYNC B0 ;  /* 0x0000000000007941 */ /* 0x000fea0003800000 */
.L_x_2368:
        /* <DEDUP_REMOVED lines=9> */
.L_x_2371:
[----:B------:R-:W-:Y:S05]  /*6790*/  BSYNC B0 ;  /* 0x0000000000007941 */ /* 0x000fea0003800000 */
.L_x_2370:
        /* <DEDUP_REMOVED lines=12> */
.L_x_2373:
[----:B------:R-:W-:Y:S05]  /*6860*/  BSYNC B0 ;  /* 0x0000000000007941 */ /* 0x000fea0003800000 */
.L_x_2372:
        /* <DEDUP_REMOVED lines=12> */
.L_x_2375:
[----:B------:R-:W-:Y:S05]  /*6930*/  BSYNC B0 ;  /* 0x0000000000007941 */ /* 0x000fea0003800000 */
.L_x_2374:
        /* <DEDUP_REMOVED lines=9> */
.L_x_2377:
[----:B------:R-:W-:Y:S05]  /*69d0*/  BSYNC B0 ;  /* 0x0000000000007941 */ /* 0x000fea0003800000 */
.L_x_2376:
        /* <DEDUP_REMOVED lines=9> */
.L_x_2379:
[----:B------:R-:W-:Y:S05]  /*6a70*/  BSYNC B0 ;  /* 0x0000000000007941 */ /* 0x000fea0003800000 */
.L_x_2378:
        /* <DEDUP_REMOVED lines=12> */
.L_x_2381:
[----:B------:R-:W-:Y:S05]  /*6b40*/  BSYNC B0 ;  /* 0x0000000000007941 */ /* 0x000fea0003800000 */
.L_x_2380:
        /* <DEDUP_REMOVED lines=12> */
.L_x_2383:
[----:B------:R-:W-:Y:S05]  /*6c10*/  BSYNC B0 ;  /* 0x0000000000007941 */ /* 0x000fea0003800000 */
.L_x_2382:
        /* <DEDUP_REMOVED lines=9> */
.L_x_2385:
[----:B------:R-:W-:Y:S05]  /*6cb0*/  BSYNC B0 ;  /* 0x0000000000007941 */ /* 0x000fea0003800000 */
.L_x_2384:
        /* <DEDUP_REMOVED lines=9> */
.L_x_2387:
[----:B------:R-:W-:Y:S05]  /*6d50*/  BSYNC B0 ;  /* 0x0000000000007941 */ /* 0x000fea0003800000 */
.L_x_2386:
        /* <DEDUP_REMOVED lines=12> */
.L_x_2389:
[----:B------:R-:W-:Y:S05]  /*6e20*/  BSYNC B0 ;  /* 0x0000000000007941 */ /* 0x000fea0003800000 */
.L_x_2388:
        /* <DEDUP_REMOVED lines=12> */
.L_x_2391:
[----:B------:R-:W-:Y:S05]  /*6ef0*/  BSYNC B0 ;  /* 0x0000000000007941 */ /* 0x000fea0003800000 */
.L_x_2390:
        /* <DEDUP_REMOVED lines=9> */
.L_x_2393:
[----:B------:R-:W-:Y:S05]  /*6f90*/  BSYNC B0 ;  /* 0x0000000000007941 */ /* 0x000fea0003800000 */
.L_x_2392:
        /* <DEDUP_REMOVED lines=9> */
.L_x_2395:
[----:B------:R-:W-:Y:S05]  /*7030*/  BSYNC B0 ;  /* 0x0000000000007941 */ /* 0x000fea0003800000 */
.L_x_2394:
        /* <DEDUP_REMOVED lines=12> */
.L_x_2397:
[----:B------:R-:W-:Y:S05]  /*7100*/  BSYNC B0 ;  /* 0x0000000000007941 */ /* 0x000fea0003800000 */
.L_x_2396:
        /* <DEDUP_REMOVED lines=12> */
.L_x_2399:
[----:B------:R-:W-:Y:S05]  /*71d0*/  BSYNC B0 ;  /* 0x0000000000007941 */ /* 0x000fea0003800000 */
.L_x_2398:
        /* <DEDUP_REMOVED lines=9> */
.L_x_2401:
[----:B------:R-:W-:Y:S05]  /*7270*/  BSYNC B0 ;  /* 0x0000000000007941 */ /* 0x000fea0003800000 */
.L_x_2400:
        /* <DEDUP_REMOVED lines=9> */
.L_x_2403:
[----:B------:R-:W-:Y:S05]  /*7310*/  BSYNC B0 ;  /* 0x0000000000007941 */ /* 0x000fea0003800000 */
.L_x_2402:
        /* <DEDUP_REMOVED lines=12> */
.L_x_2405:
[----:B------:R-:W-:Y:S05]  /*73e0*/  BSYNC B0 ;  /* 0x0000000000007941 */ /* 0x000fea0003800000 */
.L_x_2404:
        /* <DEDUP_REMOVED lines=12> */
.L_x_2407:
[----:B------:R-:W-:Y:S05]  /*74b0*/  BSYNC B0 ;  /* 0x0000000000007941 */ /* 0x000fea0003800000 */
.L_x_2406:
        /* <DEDUP_REMOVED lines=9> */
.L_x_2409:
[----:B------:R-:W-:Y:S05]  /*7550*/  BSYNC B0 ;  /* 0x0000000000007941 */ /* 0x000fea0003800000 */
.L_x_2408:
        /* <DEDUP_REMOVED lines=9> */
.L_x_2411:
[----:B------:R-:W-:Y:S05]  /*75f0*/  BSYNC B0 ;  /* 0x0000000000007941 */ /* 0x000fea0003800000 */
.L_x_2410:
        /* <DEDUP_REMOVED lines=12> */
.L_x_2413:
[----:B------:R-:W-:Y:S05]  /*76c0*/  BSYNC B0 ;  /* 0x0000000000007941 */ /* 0x000fea0003800000 */
.L_x_2412:
        /* <DEDUP_REMOVED lines=12> */
.L_x_2415:
[----:B------:R-:W-:Y:S05]  /*7790*/  BSYNC B0 ;  /* 0x0000000000007941 */ /* 0x000fea0003800000 */
.L_x_2414:
        /* <DEDUP_REMOVED lines=9> */
.L_x_2417:
[----:B------:R-:W-:Y:S05]  /*7830*/  BSYNC B0 ;  /* 0x0000000000007941 */ /* 0x000fea0003800000 */
.L_x_2416:
        /* <DEDUP_REMOVED lines=9> */
.L_x_2419:
[----:B------:R-:W-:Y:S05]  /*78d0*/  BSYNC B0 ;  /* 0x0000000000007941 */ /* 0x000fea0003800000 */
.L_x_2418:
        /* <DEDUP_REMOVED lines=12> */
.L_x_2421:
[----:B------:R-:W-:Y:S05]  /*79a0*/  BSYNC B0 ;  /* 0x0000000000007941 */ /* 0x000fea0003800000 */
.L_x_2420:
        /* <DEDUP_REMOVED lines=12> */
.L_x_2423:
[----:B------:R-:W-:Y:S05]  /*7a70*/  BSYNC B0 ;  /* 0x0000000000007941 */ /* 0x000fea0003800000 */
.L_x_2422:
        /* <DEDUP_REMOVED lines=9> */
.L_x_2425:
[----:B------:R-:W-:Y:S05]  /*7b10*/  BSYNC B0 ;  /* 0x0000000000007941 */ /* 0x000fea0003800000 */
.L_x_2424:
        /* <DEDUP_REMOVED lines=9> */
.L_x_2427:
[----:B------:R-:W-:Y:S05]  /*7bb0*/  BSYNC B0 ;  /* 0x0000000000007941 */ /* 0x000fea0003800000 */
.L_x_2426:
        /* <DEDUP_REMOVED lines=12> */
.L_x_2429:
[----:B------:R-:W-:Y:S05]  /*7c80*/  BSYNC B0 ;  /* 0x0000000000007941 */ /* 0x000fea0003800000 */
.L_x_2428:
        /* <DEDUP_REMOVED lines=12> */
.L_x_2431:
[----:B------:R-:W-:Y:S05]  /*7d50*/  BSYNC B0 ;  /* 0x0000000000007941 */ /* 0x000fea0003800000 */
.L_x_2430:
        /* <DEDUP_REMOVED lines=9> */
.L_x_2433:
[----:B------:R-:W-:Y:S05]  /*7df0*/  BSYNC B0 ;  /* 0x0000000000007941 */ /* 0x000fea0003800000 */
.L_x_2432:
        /* <DEDUP_REMOVED lines=12> */
.L_x_2435:
[----:B------:R-:W-:Y:S05]  /*7ec0*/  BSYNC B0 ;  /* 0x0000000000007941 */ /* 0x000fea0003800000 */
.L_x_2434:
        /* <DEDUP_REMOVED lines=14> */
.L_x_2437:
[----:B------:R-:W-:Y:S05]  /*7fb0*/  BSYNC B0 ;  /* 0x0000000000007941 */ /* 0x000fea0003800000 */
.L_x_2436:
        /* <DEDUP_REMOVED lines=35> */
.L_x_2439:
[----:B------:R-:W-:Y:S05]  /*81f0*/  BSYNC B0 ;  /* 0x0000000000007941 */ /* 0x000fea0003800000 */
.L_x_2438:
        /* <DEDUP_REMOVED lines=18> */
.L_x_2441:
[----:B------:R-:W-:Y:S05]  /*8320*/  BSYNC B0 ;  /* 0x0000000000007941 */ /* 0x000fea0003800000 */
.L_x_2440:
        /* <DEDUP_REMOVED lines=15> */
.L_x_2443:
[----:B------:R-:W-:Y:S05]  /*8420*/  BSYNC B0 ;  /* 0x0000000000007941 */ /* 0x000fea0003800000 */
.L_x_2442:
        /* <DEDUP_REMOVED lines=11> */
.L_x_2445:
[----:B------:R-:W-:Y:S05]  /*84e0*/  BSYNC B0 ;  /* 0x0000000000007941 */ /* 0x000fea0003800000 */
.L_x_2444:
        /* <DEDUP_REMOVED lines=11> */
.L_x_2447:
[----:B------:R-:W-:Y:S05]  /*85a0*/  BSYNC B0 ;  /* 0x0000000000007941 */ /* 0x000fea0003800000 */
.L_x_2446:
        /* <DEDUP_REMOVED lines=9> */
.L_x_2449:
[----:B------:R-:W-:Y:S05]  /*8640*/  BSYNC B0 ;  /* 0x0000000000007941 */ /* 0x000fea0003800000 */
.L_x_2448:
        /* <DEDUP_REMOVED lines=9> */
.L_x_2451:
[----:B------:R-:W-:Y:S05]  /*86e0*/  BSYNC B0 ;  /* 0x0000000000007941 */ /* 0x000fea0003800000 */
.L_x_2450:
        /* <DEDUP_REMOVED lines=11> */
.L_x_2453:
[----:B------:R-:W-:Y:S05]  /*87a0*/  BSYNC B0 ;  /* 0x0000000000007941 */ /* 0x000fea0003800000 */
.L_x_2452:
        /* <DEDUP_REMOVED lines=9> */
.L_x_2455:
[----:B------:R-:W-:Y:S05]  /*8840*/  BSYNC B0 ;  /* 0x0000000000007941 */ /* 0x000fea0003800000 */
.L_x_2454:
        /* <DEDUP_REMOVED lines=9> */
.L_x_2457:
[----:B------:R-:W-:Y:S05]  /*88e0*/  BSYNC B0 ;  /* 0x0000000000007941 */ /* 0x000fea0003800000 */
.L_x_2456:
        /* <DEDUP_REMOVED lines=9> */
.L_x_2459:
[----:B------:R-:W-:Y:S05]  /*8980*/  BSYNC B0 ;  /* 0x0000000000007941 */ /* 0x000fea0003800000 */
.L_x_2458:
        /* <DEDUP_REMOVED lines=9> */
.L_x_2461:
[----:B------:R-:W-:Y:S05]  /*8a20*/  BSYNC B0 ;  /* 0x0000000000007941 */ /* 0x000fea0003800000 */
.L_x_2460:
        /* <DEDUP_REMOVED lines=9> */
.L_x_2463:
[----:B------:R-:W-:Y:S05]  /*8ac0*/  BSYNC B0 ;  /* 0x0000000000007941 */ /* 0x000fea0003800000 */
.L_x_2462:
        /* <DEDUP_REMOVED lines=9> */
.L_x_2465:
[----:B------:R-:W-:Y:S05]  /*8b60*/  BSYNC B0 ;  /* 0x0000000000007941 */ /* 0x000fea0003800000 */
.L_x_2464:
        /* <DEDUP_REMOVED lines=9> */
.L_x_2467:
[----:B------:R-:W-:Y:S05]  /*8c00*/  BSYNC B0 ;  /* 0x0000000000007941 */ /* 0x000fea0003800000 */
.L_x_2466:
        /* <DEDUP_REMOVED lines=9> */
.L_x_2469:
[----:B------:R-:W-:Y:S05]  /*8ca0*/  BSYNC B0 ;  /* 0x0000000000007941 */ /* 0x000fea0003800000 */
.L_x_2468:
        /* <DEDUP_REMOVED lines=9> */
.L_x_2471:
[----:B------:R-:W-:Y:S05]  /*8d40*/  BSYNC B0 ;  /* 0x0000000000007941 */ /* 0x000fea0003800000 */
.L_x_2470:
        /* <DEDUP_REMOVED lines=9> */
.L_x_2473:
[----:B------:R-:W-:Y:S05]  /*8de0*/  BSYNC B0 ;  /* 0x0000000000007941 */ /* 0x000fea0003800000 */
.L_x_2472:
        /* <DEDUP_REMOVED lines=9> */
.L_x_2475:
[----:B------:R-:W-:Y:S05]  /*8e80*/  BSYNC B0 ;  /* 0x0000000000007941 */ /* 0x000fea0003800000 */
.L_x_2474:
        /* <DEDUP_REMOVED lines=9> */
.L_x_2477:
[----:B------:R-:W-:Y:S05]  /*8f20*/  BSYNC B0 ;  /* 0x0000000000007941 */ /* 0x000fea0003800000 */
.L_x_2476:
        /* <DEDUP_REMOVED lines=9> */
.L_x_2479:
[----:B------:R-:W-:Y:S05]  /*8fc0*/  BSYNC B0 ;  /* 0x0000000000007941 */ /* 0x000fea0003800000 */
.L_x_2478:
        /* <DEDUP_REMOVED lines=9> */
.L_x_2481:
[----:B------:R-:W-:Y:S05]  /*9060*/  BSYNC B0 ;  /* 0x0000000000007941 */ /* 0x000fea0003800000 */
.L_x_2480:
        /* <DEDUP_REMOVED lines=9> */
.L_x_2483:
[----:B------:R-:W-:Y:S05]  /*9100*/  BSYNC B0 ;  /* 0x0000000000007941 */ /* 0x000fea0003800000 */
.L_x_2482:
        /* <DEDUP_REMOVED lines=9> */
.L_x_2485:
[----:B------:R-:W-:Y:S05]  /*91a0*/  BSYNC B0 ;  /* 0x0000000000007941 */ /* 0x000fea0003800000 */
.L_x_2484:
        /* <DEDUP_REMOVED lines=9> */
.L_x_2487:
[----:B------:R-:W-:Y:S05]  /*9240*/  BSYNC B0 ;  /* 0x0000000000007941 */ /* 0x000fea0003800000 */
.L_x_2486:
        /* <DEDUP_REMOVED lines=9> */
.L_x_2489:
[----:B------:R-:W-:Y:S05]  /*92e0*/  BSYNC B0 ;  /* 0x0000000000007941 */ /* 0x000fea0003800000 */
.L_x_2488:
        /* <DEDUP_REMOVED lines=9> */
.L_x_2491:
[----:B------:R-:W-:Y:S05]  /*9380*/  BSYNC B0 ;  /* 0x0000000000007941 */ /* 0x000fea0003800000 */
.L_x_2490:
        /* <DEDUP_REMOVED lines=9> */
.L_x_2493:
[----:B------:R-:W-:Y:S05]  /*9420*/  BSYNC B0 ;  /* 0x0000000000007941 */ /* 0x000fea0003800000 */
.L_x_2492:
        /* <DEDUP_REMOVED lines=9> */
.L_x_2495:
[----:B------:R-:W-:Y:S05]  /*94c0*/  BSYNC B0 ;  /* 0x0000000000007941 */ /* 0x000fea0003800000 */
.L_x_2494:
        /* <DEDUP_REMOVED lines=9> */
.L_x_2497:
[----:B------:R-:W-:Y:S05]  /*9560*/  BSYNC B0 ;  /* 0x0000000000007941 */ /* 0x000fea0003800000 */
.L_x_2496:
        /* <DEDUP_REMOVED lines=9> */
.L_x_2499:
[----:B------:R-:W-:Y:S05]  /*9600*/  BSYNC B0 ;  /* 0x0000000000007941 */ /* 0x000fea0003800000 */
.L_x_2498:
        /* <DEDUP_REMOVED lines=9> */
.L_x_2501:
[----:B------:R-:W-:Y:S05]  /*96a0*/  BSYNC B0 ;  /* 0x0000000000007941 */ /* 0x000fea0003800000 */
.L_x_2500:
        /* <DEDUP_REMOVED lines=9> */
.L_x_2503:
[----:B------:R-:W-:Y:S05]  /*9740*/  BSYNC B0 ;  /* 0x0000000000007941 */ /* 0x000fea0003800000 */
.L_x_2502:
        /* <DEDUP_REMOVED lines=9> */
.L_x_2505:
[----:B------:R-:W-:Y:S05]  /*97e0*/  BSYNC B0 ;  /* 0x0000000000007941 */ /* 0x000fea0003800000 */
.L_x_2504:
        /* <DEDUP_REMOVED lines=9> */
.L_x_2507:
[----:B------:R-:W-:Y:S05]  /*9880*/  BSYNC B0 ;  /* 0x0000000000007941 */ /* 0x000fea0003800000 */
.L_x_2506:
        /* <DEDUP_REMOVED lines=9> */
.L_x_2509:
[----:B------:R-:W-:Y:S05]  /*9920*/  BSYNC B0 ;  /* 0x0000000000007941 */ /* 0x000fea0003800000 */
.L_x_2508:
        /* <DEDUP_REMOVED lines=9> */
.L_x_2511:
[----:B------:R-:W-:Y:S05]  /*99c0*/  BSYNC B0 ;  /* 0x0000000000007941 */ /* 0x000fea0003800000 */
.L_x_2510:
        /* <DEDUP_REMOVED lines=9> */
.L_x_2513:
[----:B------:R-:W-:Y:S05]  /*9a60*/  BSYNC B0 ;  /* 0x0000000000007941 */ /* 0x000fea0003800000 */
.L_x_2512:
        /* <DEDUP_REMOVED lines=9> */
.L_x_2515:
[----:B------:R-:W-:Y:S05]  /*9b00*/  BSYNC B0 ;  /* 0x0000000000007941 */ /* 0x000fea0003800000 */
.L_x_2514:
        /* <DEDUP_REMOVED lines=9> */
.L_x_2517:
[----:B------:R-:W-:Y:S05]  /*9ba0*/  BSYNC B0 ;  /* 0x0000000000007941 */ /* 0x000fea0003800000 */
.L_x_2516:
        /* <DEDUP_REMOVED lines=9> */
.L_x_2519:
[----:B------:R-:W-:Y:S05]  /*9c40*/  BSYNC B0 ;  /* 0x0000000000007941 */ /* 0x000fea0003800000 */
.L_x_2518:
        /* <DEDUP_REMOVED lines=9> */
.L_x_2521:
[----:B------:R-:W-:Y:S05]  /*9ce0*/  BSYNC B0 ;  /* 0x0000000000007941 */ /* 0x000fea0003800000 */
.L_x_2520:
        /* <DEDUP_REMOVED lines=9> */
.L_x_2523:
[----:B------:R-:W-:Y:S05]  /*9d80*/  BSYNC B0 ;  /* 0x0000000000007941 */ /* 0x000fea0003800000 */
.L_x_2522:
        /* <DEDUP_REMOVED lines=9> */
.L_x_2525:
[----:B------:R-:W-:Y:S05]  /*9e20*/  BSYNC B0 ;  /* 0x0000000000007941 */ /* 0x000fea0003800000 */
.L_x_2524:
        /* <DEDUP_REMOVED lines=9> */
.L_x_2527:
[----:B------:R-:W-:Y:S05]  /*9ec0*/  BSYNC B0 ;  /* 0x0000000000007941 */ /* 0x000fea0003800000 */
.L_x_2526:
        /* <DEDUP_REMOVED lines=9> */
.L_x_2529:
[----:B------:R-:W-:Y:S05]  /*9f60*/  BSYNC B0 ;  /* 0x0000000000007941 */ /* 0x000fea0003800000 */
.L_x_2528:
        /* <DEDUP_REMOVED lines=9> */
.L_x_2531:
[----:B------:R-:W-:Y:S05]  /*a000*/  BSYNC B0 ;  /* 0x0000000000007941 */ /* 0x000fea0003800000 */
.L_x_2530:
        /* <DEDUP_REMOVED lines=9> */
.L_x_2533:
[----:B------:R-:W-:Y:S05]  /*a0a0*/  BSYNC B0 ;  /* 0x0000000000007941 */ /* 0x000fea0003800000 */
.L_x_2532:
        /* <DEDUP_REMOVED lines=9> */
.L_x_2535:
[----:B------:R-:W-:Y:S05]  /*a140*/  BSYNC B0 ;  /* 0x0000000000007941 */ /* 0x000fea0003800000 */
.L_x_2534:
        /* <DEDUP_REMOVED lines=9> */
.L_x_2537:
[----:B------:R-:W-:Y:S05]  /*a1e0*/  BSYNC B0 ;  /* 0x0000000000007941 */ /* 0x000fea0003800000 */
.L_x_2536:
        /* <DEDUP_REMOVED lines=9> */
.L_x_2539:
[----:B------:R-:W-:Y:S05]  /*a280*/  BSYNC B0 ;  /* 0x0000000000007941 */ /* 0x000fea0003800000 */
.L_x_2538:
        /* <DEDUP_REMOVED lines=9> */
.L_x_2541:
[----:B------:R-:W-:Y:S05]  /*a320*/  BSYNC B0 ;  /* 0x0000000000007941 */ /* 0x000fea0003800000 */
.L_x_2540:
        /* <DEDUP_REMOVED lines=9> */
.L_x_2543:
[----:B------:R-:W-:Y:S05]  /*a3c0*/  BSYNC B0 ;  /* 0x0000000000007941 */ /* 0x000fea0003800000 */
.L_x_2542:
        /* <DEDUP_REMOVED lines=9> */
.L_x_2545:
[----:B------:R-:W-:Y:S05]  /*a460*/  BSYNC B0 ;  /* 0x0000000000007941 */ /* 0x000fea0003800000 */
.L_x_2544:
        /* <DEDUP_REMOVED lines=9> */
.L_x_2547:
[----:B------:R-:W-:Y:S05]  /*a500*/  BSYNC B0 ;  /* 0x0000000000007941 */ /* 0x000fea0003800000 */
.L_x_2546:
        /* <DEDUP_REMOVED lines=9> */
.L_x_2549:
[----:B------:R-:W-:Y:S05]  /*a5a0*/  BSYNC B0 ;  /* 0x0000000000007941 */ /* 0x000fea0003800000 */
.L_x_2548:
        /* <DEDUP_REMOVED lines=9> */
.L_x_2551:
[----:B------:R-:W-:Y:S05]  /*a640*/  BSYNC B0 ;  /* 0x0000000000007941 */ /* 0x000fea0003800000 */
.L_x_2550:
        /* <DEDUP_REMOVED lines=9> */
.L_x_2553:
[----:B------:R-:W-:Y:S05]  /*a6e0*/  BSYNC B0 ;  /* 0x0000000000007941 */ /* 0x000fea0003800000 */
.L_x_2552:
        /* <DEDUP_REMOVED lines=9> */
.L_x_2555:
[----:B------:R-:W-:Y:S05]  /*a780*/  BSYNC B0 ;  /* 0x0000000000007941 */ /* 0x000fea0003800000 */
.L_x_2554:
        /* <DEDUP_REMOVED lines=9> */
.L_x_2557:
[----:B------:R-:W-:Y:S05]  /*a820*/  BSYNC B0 ;  /* 0x0000000000007941 */ /* 0x000fea0003800000 */
.L_x_2556:
        /* <DEDUP_REMOVED lines=9> */
.L_x_2559:
[----:B------:R-:W-:Y:S05]  /*a8c0*/  BSYNC B0 ;  /* 0x0000000000007941 */ /* 0x000fea0003800000 */
.L_x_2558:
        /* <DEDUP_REMOVED lines=9> */
.L_x_2561:
[----:B------:R-:W-:Y:S05]  /*a960*/  BSYNC B0 ;  /* 0x0000000000007941 */ /* 0x000fea0003800000 */
.L_x_2560:
        /* <DEDUP_REMOVED lines=11> */
.L_x_2563:
[----:B------:R-:W-:Y:S05]  /*aa20*/  BSYNC B0 ;  /* 0x0000000000007941 */ /* 0x000fea0003800000 */
.L_x_2562:
[----:B0----5:R-:W-:-:S05]  /*aa30*/  HADD2.F32 R3, -RZ, R160.H0_H0 ;  /* 0x200000a0ff037230 */ /* 0x021fca0000004100 */
[----:B------:R-:W-:-:S04]  /*aa40*/  FMUL R2, R3, R2 ;  /* 0x0000000203027220 */ /* 0x000fc80000400000 */
[----:B------:R-:W-:Y:S01]  /*aa50*/  FFMA R2, R87, R16, R2 ;  /* 0x0000001057027223 */ /* 0x000fe20000000002 */
[----:B------:R-:W-:Y:S06]  /*aa60*/  @!P1 EXIT ;  /* 0x000000000000994d */ /* 0x000fec0003800000 */
[----:B------:R-:W-:-:S05]  /*aa70*/  F2FP.F16.F32.PACK_AB R2, RZ, R2 ;  /* 0x00000002ff02723e */ /* 0x000fca00000000ff */
[----:B------:R-:W-:Y:S01]  /*aa80*/  STG.E.U16 desc[UR36][R10.64+0xf2], R2 ;  /* 0x0000f2020a007986 */ /* 0x000fe2000c101524 */
[----:B------:R-:W-:Y:S05]  /*aa90*/  EXIT ;  /* 0x000000000000794d */ /* 0x000fea0003800000 */
.L_x_2313:
        /* <DEDUP_REMOVED lines=587> */
.L_x_2254:
[----:B------:R-:W-:Y:S02]  /*cf50*/  IMAD.MOV.U32 R12, RZ, RZ, RZ ;  /* 0x000000ffff0c7224 */ /* 0x000fe400078e00ff */
[----:B------:R-:W-:Y:S02]  /*cf60*/  IMAD.MOV.U32 R11, RZ, RZ, 0x1f ;  /* 0x0000001fff0b7424 */ /* 0x000fe400078e00ff */
[----:B------:R-:W-:-:S07]  /*cf70*/  IMAD.MOV.U32 R15, RZ, RZ, -0x1 ;  /* 0xffffffffff0f7424 */ /* 0x000fce00078e00ff */
[----:B------:R-:W-:Y:S05]  /*cf80*/  WARPSYNC.COLLECTIVE R15, `(.L_x_2564) ;  /* 0x000000000f087348 */ /* 0x000fea0003c00000 */
[----:B------:R0:W1:Y:S02]  /*cf90*/  SHFL.IDX P6, R14, R13, R12, R11 ;  /* 0x0000000c0d0e7389 */ /* 0x00006400000c000b */
[----:B01----:R-:W-:Y:S01]  /*cfa0*/  ENDCOLLECTIVE ;  /* 0x000000000000791b */ /* 0x003fe20003800000 */
.L_x_2564:
[----:B------:R-:W-:Y:S05]  /*cfb0*/  BRA `(.L_x_2565) ;  /* 0xffffff30007c7947 */ /* 0x000fea000383ffff */
.L_x_2256:
[----:B------:R-:W-:Y:S01]  /*cfc0*/  BSSY B0, `(.L_x_2566) ;  /* 0x0000006000007945 */ /* 0x000fe20003800000 */
[----:B------:R-:W-:-:S07]  /*cfd0*/  IMAD.MOV.U32 R15, RZ, RZ, -0x1 ;  /* 0xffffffffff0f7424 */ /* 0x000fce00078e00ff */
[----:B0-----:R-:W-:Y:S05]  /*cfe0*/  WARPSYNC.COLLECTIVE R15, `(.L_x_2567) ;  /* 0x000000000f0c7348 */ /* 0x001fea0003c00000 */
[----:B------:R-:W-:Y:S02]  /*cff0*/  ELECT P6, UR62, PT ;  /* 0x00000000003e782f */ /* 0x000fe400038c0000 */
[----:B------:R-:W-:Y:S01]  /*d000*/  MOV R14, UR62 ;  /* 0x0000003e000e7c02 */ /* 0x000fe20008000f00 */
[----:B0-----:R-:W-:Y:S10]  /*d010*/  ENDCOLLECTIVE ;  /* 0x000000000000791b */ /* 0x001ff40003800000 */
.L_x_2567:
[----:B------:R-:W-:Y:S05]  /*d020*/  BSYNC B0 ;  /* 0x0000000000007941 */ /* 0x000fea0003800000 */
.L_x_2566:
[----:B------:R-:W-:Y:S05]  /*d030*/  BRA `(.L_x_2568) ;  /* 0xffffff3000707947 */ /* 0x000fea000383ffff */
.L_x_2258:
[----:B------:R-:W-:Y:S01]  /*d040*/  BSSY B0, `(.L_x_2569) ;  /* 0x0000007000007945 */ /* 0x000fe20003800000 */
[----:B------:R-:W-:Y:S02]  /*d050*/  IMAD.MOV.U32 R12, RZ, RZ, RZ ;  /* 0x000000ffff0c7224 */ /* 0x000fe400078e00ff */
[----:B------:R-:W-:Y:S02]  /*d060*/  IMAD.MOV.U32 R11, RZ, RZ, 0x1f ;  /* 0x0000001fff0b7424 */ /* 0x000fe400078e00ff */
[----:B------:R-:W-:-:S07]  /*d070*/  IMAD.MOV.U32 R15, RZ, RZ, -0x1 ;  /* 0xffffffffff0f7424 */ /* 0x000fce00078e00ff */
[----:B0-234-:R-:W-:Y:S05]  /*d080*/  WARPSYNC.COLLECTIVE R15, `(.L_x_2570) ;  /* 0x000000000f087348 */ /* 0x01dfea0003c00000 */
[----:B------:R1:W0:Y:S02]  /*d090*/  SHFL.IDX P6, R14, R13, R12, R11 ;  /* 0x0000000c0d0e7389 */ /* 0x00022400000c000b */
[----:B01234-:R-:W-:Y:S01]  /*d0a0*/  ENDCOLLECTIVE ;  /* 0x000000000000791b */ /* 0x01ffe20003800000 */
.L_x_2570:
[----:B------:R-:W-:Y:S05]  /*d0b0*/  BSYNC B0 ;  /* 0x0000000000007941 */ /* 0x000fea0003800000 */
.L_x_2569:
[----:B------:R-:W-:Y:S05]  /*d0c0*/  BRA `(.L_x_2571) ;  /* 0xffffff3000cc7947 */ /* 0x000fea000383ffff */
.L_x_2259:
[----:B------:R-:W-:Y:S01]  /*d0d0*/  BSSY B0, `(.L_x_2572) ;  /* 0x0000006000007945 */ /* 0x000fe20003800000 */
[----:B------:R-:W-:-:S07]  /*d0e0*/  IMAD.MOV.U32 R15, RZ, RZ, -0x1 ;  /* 0xffffffffff0f7424 */ /* 0x000fce00078e00ff */
[----:B0-234-:R-:W-:Y:S05]  /*d0f0*/  WARPSYNC.COLLECTIVE R15, `(.L_x_2573) ;  /* 0x000000000f0c7348 */ /* 0x01dfea0003c00000 */
[----:B------:R-:W-:Y:S02]  /*d100*/  ELECT P6, UR62, PT ;  /* 0x00000000003e782f */ /* 0x000fe400038c0000 */
[----:B------:R-:W-:Y:S01]  /*d110*/  MOV R14, UR62 ;  /* 0x0000003e000e7c02 */ /* 0x000fe20008000f00 */
[----:B0-234-:R-:W-:Y:S10]  /*d120*/  ENDCOLLECTIVE ;  /* 0x000000000000791b */ /* 0x01dff40003800000 */
.L_x_2573:
[----:B------:R-:W-:Y:S05]  /*d130*/  BSYNC B0 ;  /* 0x0000000000007941 */ /* 0x000fea0003800000 */
.L_x_2572:
[----:B------:R-:W-:Y:S05]  /*d140*/  BRA `(.L_x_2574) ;  /* 0xffffff3000b47947 */ /* 0x000fea000383ffff */
.L_x_2260:
[----:B------:R-:W-:Y:S01]  /*d150*/  BSSY B0, `(.L_x_2575) ;  /* 0x0000007000007945 */ /* 0x000fe20003800000 */
[----:B------:R-:W-:Y:S02]  /*d160*/  IMAD.MOV.U32 R12, RZ, RZ, RZ ;  /* 0x000000ffff0c7224 */ /* 0x000fe400078e00ff */
[----:B------:R-:W-:Y:S02]  /*d170*/  IMAD.MOV.U32 R11, RZ, RZ, 0x1f ;  /* 0x0000001fff0b7424 */ /* 0x000fe400078e00ff */
[----:B------:R-:W-:-:S07]  /*d180*/  IMAD.MOV.U32 R15, RZ, RZ, -0x1 ;  /* 0xffffffffff0f7424 */ /* 0x000fce00078e00ff */
[----:B0-234-:R-:W-:Y:S05]  /*d190*/  WARPSYNC.COLLECTIVE R15, `(.L_x_2576) ;  /* 0x000000000f087348 */ /* 0x01dfea0003c00000 */
[----:B------:R1:W0:Y:S02]  /*d1a0*/  SHFL.IDX P6, R14, R13, R12, R11 ;  /* 0x0000000c0d0e7389 */ /* 0x00022400000c000b */
[----:B01234-:R-:W-:Y:S01]  /*d1b0*/  ENDCOLLECTIVE ;  /* 0x000000000000791b */ /* 0x01ffe20003800000 */
.L_x_2576:
[----:B------:R-:W-:Y:S05]  /*d1c0*/  BSYNC B0 ;  /* 0x0000000000007941 */ /* 0x000fea0003800000 */
.L_x_2575:
[----:B------:R-:W-:Y:S05]  /*d1d0*/  BRA `(.L_x_2577) ;  /* 0xffffff3000a07947 */ /* 0x000fea000383ffff */
.L_x_2262:
[----:B------:R-:W-:Y:S01]  /*d1e0*/  BSSY B0, `(.L_x_2578) ;  /* 0x0000006000007945 */ /* 0x000fe20003800000 */
[----:B------:R-:W-:-:S07]  /*d1f0*/  IMAD.MOV.U32 R15, RZ, RZ, -0x1 ;  /* 0xffffffffff0f7424 */ /* 0x000fce00078e00ff */
[----:B-1234-:R-:W-:Y:S05]  /*d200*/  WARPSYNC.COLLECTIVE R15, `(.L_x_2579) ;  /* 0x000000000f0c7348 */ /* 0x01efea0003c00000 */
[----:B------:R-:W-:Y:S02]  /*d210*/  ELECT P6, UR62, PT ;  /* 0x00000000003e782f */ /* 0x000fe400038c0000 */
[----:B------:R-:W-:Y:S01]  /*d220*/  MOV R14, UR62 ;  /* 0x0000003e000e7c02 */ /* 0x000fe20008000f00 */
[----:B-1234-:R-:W-:Y:S10]  /*d230*/  ENDCOLLECTIVE ;  /* 0x000000000000791b */ /* 0x01eff40003800000 */
.L_x_2579:
[----:B------:R-:W-:Y:S05]  /*d240*/  BSYNC B0 ;  /* 0x0000000000007941 */ /* 0x000fea0003800000 */
.L_x_2578:
[----:B------:R-:W-:Y:S05]  /*d250*/  BRA `(.L_x_2261) ;  /* 0xffffff3000907947 */ /* 0x000fea000383ffff */
.L_x_2271:
[----:B0-----:R-:W-:-:S04]  /*d260*/  IMAD.U32 R25, RZ, RZ, UR7 ;  /* 0x00000007ff197e24 */ /* 0x001fc8000f8e00ff */
[----:B------:R0:W1:Y:S03]  /*d270*/  SYNCS.PHASECHK.TRANS64.TRYWAIT P2, [R25+URZ+0x38038], R20 ;  /* 0x03803814190075a7 */ /* 0x000066000804017f */
[----:B-1----:R-:W-:Y:S05]  /*d280*/  @!P2 NANOSLEEP.SYNCS 0x989680 ;  /* 0x009896800000a95d */ /* 0x002fea0003900000 */
[----:B------:R-:W1:Y:S02]  /*d290*/  @!P2 SYNCS.PHASECHK.TRANS64 P2, [R25+URZ+0x38038], R20 ;  /* 0x038038141900a5a7 */ /* 0x000e64000804007f */
[----:B-1----:R-:W-:Y:S05]  /*d2a0*/  @!P2 BRA `(.L_x_2271) ;  /* 0xfffffffc00eca947 */ /* 0x002fea000383ffff */
[----:B------:R-:W-:Y:S05]  /*d2b0*/  BRA `(.L_x_2580) ;  /* 0xffffff3800647947 */ /* 0x000fea000383ffff */
.L_x_2281:
[----:B0-----:R-:W-:-:S04]  /*d2c0*/  IMAD.U32 R3, RZ, RZ, UR10 ;  /* 0x0000000aff037e24 */ /* 0x001fc8000f8e00ff */
[----:B------:R0:W1:Y:S03]  /*d2d0*/  SYNCS.PHASECHK.TRANS64.TRYWAIT P1, [R3+URZ+0x38038], R0 ;  /* 0x03803800030075a7 */ /* 0x000066000802017f */
[----:B-1----:R-:W-:Y:S05]  /*d2e0*/  @!P1 NANOSLEEP.SYNCS 0x989680 ;  /* 0x009896800000995d */ /* 0x002fea0003900000 */
[----:B------:R-:W1:Y:S02]  /*d2f0*/  @!P1 SYNCS.PHASECHK.TRANS64 P1, [R3+URZ+0x38038], R0 ;  /* 0x03803800030095a7 */ /* 0x000e64000802007f */
[----:B-1----:R-:W-:Y:S05]  /*d300*/  @!P1 BRA `(.L_x_2281) ;  /* 0xfffffffc00ec9947 */ /* 0x002fea000383ffff */
[----:B------:R-:W-:Y:S05]  /*d310*/  BRA `(.L_x_2581) ;  /* 0xffffff60002c7947 */ /* 0x000fea000383ffff */
.L_x_2286:
[----:B--2---:R2:W3:Y:S02]  /*d320*/  SYNCS.PHASECHK.TRANS64.TRYWAIT P1, [R2+URZ+0x38038], R3 ;  /* 0x03803803020075a7 */ /* 0x0044e4000802017f */
[----:B---3--:R-:W-:Y:S05]  /*d330*/  @!P1 NANOSLEEP.SYNCS 0x989680 ;  /* 0x009896800000995d */ /* 0x008fea0003900000 */
[----:B------:R-:W3:Y:S02]  /*d340*/  @!P1 SYNCS.PHASECHK.TRANS64 P1, [R2+URZ+0x38038], R3 ;  /* 0x03803803020095a7 */ /* 0x000ee4000802007f */
[----:B---3--:R-:W-:Y:S05]  /*d350*/  @!P1 BRA `(.L_x_2286) ;  /* 0xfffffffc00f09947 */ /* 0x008fea000383ffff */
[----:B------:R-:W-:Y:S05]  /*d360*/  BRA `(.L_x_2582) ;  /* 0xffffff6800187947 */ /* 0x000fea000383ffff */
.L_x_2288:
[----:B--2---:R2:W3:Y:S02]  /*d370*/  SYNCS.PHASECHK.TRANS64.TRYWAIT P1, [R0+URZ+0x38038], R3 ;  /* 0x03803803000075a7 */ /* 0x0044e4000802017f */
[----:B---3--:R-:W-:Y:S05]  /*d380*/  @!P1 NANOSLEEP.SYNCS 0x989680 ;  /* 0x009896800000995d */ /* 0x008fea0003900000 */
[----:B------:R-:W3:Y:S02]  /*d390*/  @!P1 SYNCS.PHASECHK.TRANS64 P1, [R0+URZ+0x38038], R3 ;  /* 0x03803803000095a7 */ /* 0x000ee4000802007f */
[----:B---3--:R-:W-:Y:S05]  /*d3a0*/  @!P1 BRA `(.L_x_2288) ;  /* 0xfffffffc00f09947 */ /* 0x008fea000383ffff */
[----:B------:R-:W-:Y:S05]  /*d3b0*/  BRA `(.L_x_2583) ;  /* 0xffffff6800307947 */ /* 0x000fea000383ffff */
.L_x_2290:
[----:B--2---:R2:W3:Y:S02]  /*d3c0*/  SYNCS.PHASECHK.TRANS64.TRYWAIT P1, [R0+URZ+0x38038], R3 ;  /* 0x03803803000075a7 */ /* 0x0044e4000802017f */
[----:B---3--:R-:W-:Y:S05]  /*d3d0*/  @!P1 NANOSLEEP.SYNCS 0x989680 ;  /* 0x009896800000995d */ /* 0x008fea0003900000 */
[----:B------:R-:W3:Y:S02]  /*d3e0*/  @!P1 SYNCS.PHASECHK.TRANS64 P1, [R0+URZ+0x38038], R3 ;  /* 0x03803803000095a7 */ /* 0x000ee4000802007f */
[----:B---3--:R-:W-:Y:S05]  /*d3f0*/  @!P1 BRA `(.L_x_2290) ;  /* 0xfffffffc00f09947 */ /* 0x008fea000383ffff */
[----:B------:R-:W-:Y:S05]  /*d400*/  BRA `(.L_x_2584) ;  /* 0xffffff6800487947 */ /* 0x000fea000383ffff */
.L_x_2292:
[----:B--2---:R2:W3:Y:S02]  /*d410*/  SYNCS.PHASECHK.TRANS64.TRYWAIT P1, [R0+URZ+0x38038], R3 ;  /* 0x03803803000075a7 */ /* 0x0044e4000802017f */
[----:B---3--:R-:W-:Y:S05]  /*d420*/  @!P1 NANOSLEEP.SYNCS 0x989680 ;  /* 0x009896800000995d */ /* 0x008fea0003900000 */
[----:B------:R-:W3:Y:S02]  /*d430*/  @!P1 SYNCS.PHASECHK.TRANS64 P1, [R0+URZ+0x38038], R3 ;  /* 0x03803803000095a7 */ /* 0x000ee4000802007f */
[----:B---3--:R-:W-:Y:S05]  /*d440*/  @!P1 BRA `(.L_x_2292) ;  /* 0xfffffffc00f09947 */ /* 0x008fea000383ffff */
[----:B------:R-:W-:Y:S05]  /*d450*/  BRA `(.L_x_2585) ;  /* 0xffffff6800607947 */ /* 0x000fea000383ffff */
.L_x_2294:
[----:B--2---:R2:W3:Y:S02]  /*d460*/  SYNCS.PHASECHK.TRANS64.TRYWAIT P1, [R0+URZ+0x38038], R3 ;  /* 0x03803803000075a7 */ /* 0x0044e4000802017f */
[----:B---3--:R-:W-:Y:S05]  /*d470*/  @!P1 NANOSLEEP.SYNCS 0x989680 ;  /* 0x009896800000995d */ /* 0x008fea0003900000 */
[----:B------:R-:W3:Y:S02]  /*d480*/  @!P1 SYNCS.PHASECHK.TRANS64 P1, [R0+URZ+0x38038], R3 ;  /* 0x03803803000095a7 */ /* 0x000ee4000802007f */
[----:B---3--:R-:W-:Y:S05]  /*d490*/  @!P1 BRA `(.L_x_2294) ;  /* 0xfffffffc00f09947 */ /* 0x008fea000383ffff */
[----:B------:R-:W-:Y:S05]  /*d4a0*/  BRA `(.L_x_2586) ;  /* 0xffffff6800787947 */ /* 0x000fea000383ffff */
.L_x_2296:
[----:B--2---:R2:W3:Y:S02]  /*d4b0*/  SYNCS.PHASECHK.TRANS64.TRYWAIT P1, [R0+URZ+0x38038], R3 ;  /* 0x03803803000075a7 */ /* 0x0044e4000802017f */
[----:B---3--:R-:W-:Y:S05]  /*d4c0*/  @!P1 NANOSLEEP.SYNCS 0x989680 ;  /* 0x009896800000995d */ /* 0x008fea0003900000 */
[----:B------:R-:W3:Y:S02]  /*d4d0*/  @!P1 SYNCS.PHASECHK.TRANS64 P1, [R0+URZ+0x38038], R3 ;  /* 0x03803803000095a7 */ /* 0x000ee4000802007f */
[----:B---3--:R-:W-:Y:S05]  /*d4e0*/  @!P1 BRA `(.L_x_2296) ;  /* 0xfffffffc00f09947 */ /* 0x008fea000383ffff */
[----:B------:R-:W-:Y:S05]  /*d4f0*/  BRA `(.L_x_2587) ;  /* 0xffffff6800907947 */ /* 0x000fea000383ffff */
.L_x_2303:
[----:B-1----:R1:W2:Y:S02]  /*d500*/  SYNCS.PHASECHK.TRANS64.TRYWAIT P1, [R7+URZ+0x38000], R0 ;  /* 0x03800000070075a7 */ /* 0x0022a4000802017f */
[----:B--2---:R-:W-:Y:S05]  /*d510*/  @!P1 NANOSLEEP.SYNCS 0x989680 ;  /* 0x009896800000995d */ /* 0x004fea0003900000 */
[----:B------:R-:W2:Y:S02]  /*d520*/  @!P1 SYNCS.PHASECHK.TRANS64 P1, [R7+URZ+0x38000], R0 ;  /* 0x03800000070095a7 */ /* 0x000ea4000802007f */
[----:B--2---:R-:W-:Y:S05]  /*d530*/  @!P1 BRA `(.L_x_2303) ;  /* 0xfffffffc00f09947 */ /* 0x004fea000383ffff */
[----:B------:R-:W-:Y:S05]  /*d540*/  BRA `(.L_x_2302) ;  /* 0xffffff6c00347947 */ /* 0x000fea000383ffff */
.L_x_2308:
[----:B-1----:R1:W2:Y:S02]  /*d550*/  SYNCS.PHASECHK.TRANS64.TRYWAIT P1, [R5+URZ+0x38000], R4 ;  /* 0x03800004050075a7 */ /* 0x0022a4000802017f */
[----:B--2---:R-:W-:Y:S05]  /*d560*/  @!P1 NANOSLEEP.SYNCS 0x989680 ;  /* 0x009896800000995d */ /* 0x004fea0003900000 */
[----:B------:R-:W2:Y:S02]  /*d570*/  @!P1 SYNCS.PHASECHK.TRANS64 P1, [R5+URZ+0x38000], R4 ;  /* 0x03800004050095a7 */ /* 0x000ea4000802007f */
[----:B--2---:R-:W-:Y:S05]  /*d580*/  @!P1 BRA `(.L_x_2308) ;  /* 0xfffffffc00f09947 */ /* 0x004fea000383ffff */
[----:B------:R-:W-:Y:S05]  /*d590*/  BRA `(.L_x_2307) ;  /* 0xffffff7000507947 */ /* 0x000fea000383ffff */
.L_x_2588:
        /* <DEDUP_REMOVED lines=14> */
.L_x_3188:


//--------------------- .text._ZN7cutlass13device_kernelINS_4gemm6kernel10GemmGatherIN4cute5tupleIJiiiiEEENS1_10collective13CollectiveMmaINS1_38MainloopSm90CpAsyncGmmaWarpSpecializedILi7ENS5_IJNS4_1CILi1EEESB_SB_EEENS1_28KernelCpAsyncWarpSpecializedEEENS5_IJNSA_ILi128EEESF_NSA_ILi64EEEEEENS_6half_tENS5_IJlSB_lEEESI_SJ_NS4_8TiledMMAINS4_8MMA_AtomIJNS4_4SM904GMMA26MMA_64x128x16_F32F16F16_SSILNSN_5MajorE0ELSP_0ELNSN_7ScaleInE1ELSQ_1EEEEEENS4_6LayoutISC_NS5_IJNSA_ILi0EEESU_SU_EEEEENS5_IJNS4_10UnderscoreESX_SX_EEEEENS4_9TiledCopyINS4_9Copy_AtomIJNS4_31SM80_CP_ASYNC_CACHEALWAYS_ZFILLINS_9uint128_tES13_EESI_EEENST_INS5_IJNS5_IJNSA_ILi8EEENSA_ILi32EEEEEES16_EEENS5_IJNS5_IJNSA_ILi256EEESB_EEES17_EEEEENS5_IJS17_SG_EEEEENS4_14ComposedLayoutINS4_7SwizzleILi3ELi4ELi3EEENS4_18smem_ptr_flag_bitsILi16EEENST_INS5_IJS16_SG_EEENS5_IJSG_SB_EEEEEEEvNS4_8identityES1F_S1O_vS1P_EENS_8epilogue10collective6detail29Sm90TmaWarpSpecializedAdapterINS1S_21EpilogueGatherScatterISJ_SJ_NS1R_6thread17LinearCombinationISI_Li1EffLNS1W_9ScaleType4KindE0ELNS_15FloatRoundStyleE2ESI_EENS1_15EpilogueDefaultEN7example13IndexedGatherIiEES25_EEEEvS25_NS23_8NoGatherEEEEEvNT_6ParamsE --------------------------
	.section	.text._ZN7cutlass13device_kernelINS_4gemm6kernel10GemmGatherIN4cute5tupleIJiiiiEEENS1_10collective13CollectiveMmaINS1_38MainloopSm90CpAsyncGmmaWarpSpecializedILi7ENS5_IJNS4_1CILi1EEESB_SB_EEENS1_28KernelCpAsyncWarpSpecializedEEENS5_IJNSA_ILi128EEESF_NSA_ILi64EEEEEENS_6half_tENS5_IJlSB_lEEESI_SJ_NS4_8TiledMMAINS4_8MMA_AtomIJNS4_4SM904GMMA26MMA_64x128x16_F32F16F16_SSILNSN_5MajorE0ELSP_0ELNSN_7ScaleInE1ELSQ_1EEEEEENS4_6LayoutISC_NS5_IJNSA_ILi0EEESU_SU_EEEEENS5_IJNS4_10UnderscoreESX_SX_EEEEENS4_9TiledCopyINS4_9Copy_AtomIJNS4_31SM80_CP_ASYNC_CACHEALWAYS_ZFILLINS_9uint128_tES13_EESI_EEENST_INS5_IJNS5_IJNSA_ILi8EEENSA_ILi32EEEEEES16_EEENS5_IJNS5_IJNSA_ILi256EEESB_EEES17_EEEEENS5_IJS17_SG_EEEEENS4_14ComposedLayoutINS4_7SwizzleILi3ELi4ELi3EEENS4_18smem_ptr_flag_bitsILi16EEENST_INS5_IJS16_SG_EEENS5_IJSG_SB_EEEEEEEvNS4_8identityES1F_S1O_vS1P_EENS_8epilogue10collective6detail29Sm90TmaWarpSpecializedAdapterINS1S_21EpilogueGatherScatterISJ_SJ_NS1R_6thread17LinearCombinationISI_Li1EffLNS1W_9ScaleType4KindE0ELNS_15FloatRoundStyleE2ESI_EENS1_15EpilogueDefaultEN7example13IndexedGatherIiEES25_EEEEvS25_NS23_8NoGatherEEEEEvNT_6ParamsE,"ax",@progbits
	.align	128
.text._ZN7cutlass13device_kernelINS_4gemm6kernel10GemmGatherIN4cute5tupleIJiiiiEEENS1_10collective13CollectiveMmaINS1_38MainloopSm90CpAsyncGmmaWarpSpecializedILi7ENS5_IJNS4_1CILi1EEESB_SB_EEENS1_28KernelCpAsyncWarpSpecializedEEENS5_IJNSA_ILi128EEESF_NSA_ILi64EEEEEENS_6half_tENS5_IJlSB_lEEESI_SJ_NS4_8TiledMMAINS4_8MMA_AtomIJNS4_4SM904GMMA26MMA_64x128x16_F32F16F16_SSILNSN_5MajorE0ELSP_0ELNSN_7ScaleInE1ELSQ_1EEEEEENS4_6LayoutISC_NS5_IJNSA_ILi0EEESU_SU_EEEEENS5_IJNS4_10UnderscoreESX_SX_EEEEENS4_9TiledCopyINS4_9Copy_AtomIJNS4_31SM80_CP_ASYNC_CACHEALWAYS_ZFILLINS_9uint128_tES13_EESI_EEENST_INS5_IJNS5_IJNSA_ILi8EEENSA_ILi32EEEEEES16_EEENS5_IJNS5_IJNSA_ILi256EEESB_EEES17_EEEEENS5_IJS17_SG_EEEEENS4_14ComposedLayoutINS4_7SwizzleILi3ELi4ELi3EEENS4_18smem_ptr_flag_bitsILi16EEENST_INS5_IJS16_SG_EEENS5_IJSG_SB_EEEEEEEvNS4_8identityES1F_S1O_vS1P_EENS_8epilogue10collective6detail29Sm90TmaWarpSpecializedAdapterINS1S_21EpilogueGatherScatterISJ_SJ_NS1R_6thread17LinearCombinationISI_Li1EffLNS1W_9ScaleType4KindE0ELNS_15FloatRoundStyleE2ESI_EENS1_15EpilogueDefaultEN7example13IndexedGatherIiEES25_EEEEvS25_NS23_8NoGatherEEEEEvNT_6ParamsE:
        .type           _ZN7cutlass13device_kernelINS_4gemm6kernel10GemmGatherIN4cute5tupleIJiiiiEEENS1_10collective13CollectiveMmaINS1_38MainloopSm90CpAsyncGmmaWarpSpecializedILi7ENS5_IJNS4_1CILi1EEESB_SB_EEENS1_28KernelCpAsyncWarpSpecializedEEENS5_IJNSA_ILi128EEESF_NSA_ILi64EEEEEENS_6half_tENS5_IJlSB_lEEESI_SJ_NS4_8TiledMMAINS4_8MMA_AtomIJNS4_4SM904GMMA26MMA_64x128x16_F32F16F16_SSILNSN_5MajorE0ELSP_0ELNSN_7ScaleInE1ELSQ_1EEEEEENS4_6LayoutISC_NS5_IJNSA_ILi0EEESU_SU_EEEEENS5_IJNS4_10UnderscoreESX_SX_EEEEENS4_9TiledCopyINS4_9Copy_AtomIJNS4_31SM80_CP_ASYNC_CACHEALWAYS_ZFILLINS_9uint128_tES13_EESI_EEENST_INS5_IJNS5_IJNSA_ILi8EEENSA_ILi32EEEEEES16_EEENS5_IJNS5_IJNSA_ILi256EEESB_EEES17_EEEEENS5_IJS17_SG_EEEEENS4_14ComposedLayoutINS4_7SwizzleILi3ELi4ELi3EEENS4_18smem_ptr_flag_bitsILi16EEENST_INS5_IJS16_SG_EEENS5_IJSG_SB_EEEEEEEvNS4_8identityES1F_S1O_vS1P_EENS_8epilogue10collective6detail29Sm90TmaWarpSpecializedAdapterINS1S_21EpilogueGatherScatterISJ_SJ_NS1R_6thread17LinearCombinationISI_Li1EffLNS1W_9ScaleType4KindE0ELNS_15FloatRoundStyleE2ESI_EENS1_15EpilogueDefaultEN7example13IndexedGatherIiEES25_EEEEvS25_NS23_8NoGatherEEEEEvNT_6ParamsE,@function
        .size           _ZN7cutlass13device_kernelINS_4gemm6kernel10GemmGatherIN4cute5tupleIJiiiiEEENS1_10collective13CollectiveMmaINS1_38MainloopSm90CpAsyncGmmaWarpSpecializedILi7ENS5_IJNS4_1CILi1EEESB_SB_EEENS1_28KernelCpAsyncWarpSpecializedEEENS5_IJNSA_ILi128EEESF_NSA_ILi64EEEEEENS_6half_tENS5_IJlSB_lEEESI_SJ_NS4_8TiledMMAINS4_8MMA_AtomIJNS4_4SM904GMMA26MMA_64x128x16_F32F16F16_SSILNSN_5MajorE0ELSP_0ELNSN_7ScaleInE1ELSQ_1EEEEEENS4_6LayoutISC_NS5_IJNSA_ILi0EEESU_SU_EEEEENS5_IJNS4_10UnderscoreESX_SX_EEEEENS4_9TiledCopyINS4_9Copy_AtomIJNS4_31SM80_CP_ASYNC_CACHEALWAYS_ZFILLINS_9uint128_tES13_EESI_EEENST_INS5_IJNS5_IJNSA_ILi8EEENSA_ILi32EEEEEES16_EEENS5_IJNS5_IJNSA_ILi256EEESB_EEES17_EEEEENS5_IJS17_SG_EEEEENS4_14ComposedLayoutINS4_7SwizzleILi3ELi4ELi3EEENS4_18smem_ptr_flag_bitsILi16EEENST_INS5_IJS16_SG_EEENS5_IJSG_SB_EEEEEEEvNS4_8identityES1F_S1O_vS1P_EENS_8epilogue10collective6detail29Sm90TmaWarpSpecializedAdapterINS1S_21EpilogueGatherScatterISJ_SJ_NS1R_6thread17LinearCombinationISI_Li1EffLNS1W_9ScaleType4KindE0ELNS_15FloatRoundStyleE2ESI_EENS1_15EpilogueDefaultEN7example13IndexedGatherIiEES25_EEEEvS25_NS23_8NoGatherEEEEEvNT_6ParamsE,(.L_x_3189 - _ZN7cutlass13device_kernelINS_4gemm6kernel10GemmGatherIN4cute5tupleIJiiiiEEENS1_10collective13CollectiveMmaINS1_38MainloopSm90CpAsyncGmmaWarpSpecializedILi7ENS5_IJNS4_1CILi1EEESB_SB_EEENS1_28KernelCpAsyncWarpSpecializedEEENS5_IJNSA_ILi128EEESF_NSA_ILi64EEEEEENS_6half_tENS5_IJlSB_lEEESI_SJ_NS4_8TiledMMAINS4_8MMA_AtomIJNS4_4SM904GMMA26MMA_64x128x16_F32F16F16_SSILNSN_5MajorE0ELSP_0ELNSN_7ScaleInE1ELSQ_1EEEEEENS4_6LayoutISC_NS5_IJNSA_ILi0EEESU_SU_EEEEENS5_IJNS4_10UnderscoreESX_SX_EEEEENS4_9TiledCopyINS4_9Copy_AtomIJNS4_31SM80_CP_ASYNC_CACHEALWAYS_ZFILLINS_9uint128_tES13_EESI_EEENST_INS5_IJNS5_IJNSA_ILi8EEENSA_ILi32EEEEEES16_EEENS5_IJNS5_IJNSA_ILi256EEESB_EEES17_EEEEENS5_IJS17_SG_EEEEENS4_14ComposedLayoutINS4_7SwizzleILi3ELi4ELi3EEENS4_18smem_ptr_flag_bitsILi16EEENST_INS5_IJS16_SG_EEENS5_IJSG_SB_EEEEEEEvNS4_8identityES1F_S1O_vS1P_EENS_8epilogue10collective6detail29Sm90TmaWarpSpecializedAdapterINS1S_21EpilogueGatherScatterISJ_SJ_NS1R_6thread17LinearCombinationISI_Li1EffLNS1W_9ScaleType4KindE0ELNS_15FloatRoundStyleE2ESI_EENS1_15EpilogueDefaultEN7example13IndexedGatherIiEES25_EEEEvS25_NS23_8NoGatherEEEEEvNT_6ParamsE)
        .other          _ZN7cutlass13device_kernelINS_4gemm6kernel10GemmGatherIN4cute5tupleIJiiiiEEENS1_10collective13CollectiveMmaINS1_38MainloopSm90CpAsyncGmmaWarpSpecializedILi7ENS5_IJNS4_1CILi1EEESB_SB_EEENS1_28KernelCpAsyncWarpSpecializedEEENS5_IJNSA_ILi128EEESF_NSA_ILi64EEEEEENS_6half_tENS5_IJlSB_lEEESI_SJ_NS4_8TiledMMAINS4_8MMA_AtomIJNS4_4SM904GMMA26MMA_64x128x16_F32F16F16_SSILNSN_5MajorE0ELSP_0ELNSN_7ScaleInE1ELSQ_1EEEEEENS4_6LayoutISC_NS5_IJNSA_ILi0EEESU_SU_EEEEENS5_IJNS4_10UnderscoreESX_SX_EEEEENS4_9TiledCopyINS4_9Copy_AtomIJNS4_31SM80_CP_ASYNC_CACHEALWAYS_ZFILLINS_9uint128_tES13_EESI_EEENST_INS5_IJNS5_IJNSA_ILi8EEENSA_ILi32EEEEEES16_EEENS5_IJNS5_IJNSA_ILi256EEESB_EEES17_EEEEENS5_IJS17_SG_EEEEENS4_14ComposedLayoutINS4_7SwizzleILi3ELi4ELi3EEENS4_18smem_ptr_flag_bitsILi16EEENST_INS5_IJS16_SG_EEENS5_IJSG_SB_EEEEEEEvNS4_8identityES1F_S1O_vS1P_EENS_8epilogue10collective6detail29Sm90TmaWarpSpecializedAdapterINS1S_21EpilogueGatherScatterISJ_SJ_NS1R_6thread17LinearCombinationISI_Li1EffLNS1W_9ScaleType4KindE0ELNS_15FloatRoundStyleE2ESI_EENS1_15EpilogueDefaultEN7example13IndexedGatherIiEES25_EEEEvS25_NS23_8NoGatherEEEEEvNT_6ParamsE,@"STO_CUDA_ENTRY STV_DEFAULT"
_ZN7cutlass13device_kernelINS_4gemm6kernel10GemmGatherIN4cute5tupleIJiiiiEEENS1_10collective13CollectiveMmaINS1_38MainloopSm90CpAsyncGmmaWarpSpecializedILi7ENS5_IJNS4_1CILi1EEESB_SB_EEENS1_28KernelCpAsyncWarpSpecializedEEENS5_IJNSA_ILi128EEESF_NSA_ILi64EEEEEENS_6half_tENS5_IJlSB_lEEESI_SJ_NS4_8TiledMMAINS4_8MMA_AtomIJNS4_4SM904GMMA26MMA_64x128x16_F32F16F16_SSILNSN_5MajorE0ELSP_0ELNSN_7ScaleInE1ELSQ_1EEEEEENS4_6LayoutISC_NS5_IJNSA_ILi0EEESU_SU_EEEEENS5_IJNS4_10UnderscoreESX_SX_EEEEENS4_9TiledCopyINS4_9Copy_AtomIJNS4_31SM80_CP_ASYNC_CACHEALWAYS_ZFILLINS_9uint128_tES13_EESI_EEENST_INS5_IJNS5_IJNSA_ILi8EEENSA_ILi32EEEEEES16_EEENS5_IJNS5_IJNSA_ILi256EEESB_EEES17_EEEEENS5_IJS17_SG_EEEEENS4_14ComposedLayoutINS4_7SwizzleILi3ELi4ELi3EEENS4_18smem_ptr_flag_bitsILi16EEENST_INS5_IJS16_SG_EEENS5_IJSG_SB_EEEEEEEvNS4_8identityES1F_S1O_vS1P_EENS_8epilogue10collective6detail29Sm90TmaWarpSpecializedAdapterINS1S_21EpilogueGatherScatterISJ_SJ_NS1R_6thread17LinearCombinationISI_Li1EffLNS1W_9ScaleType4KindE0ELNS_15FloatRoundStyleE2ESI_EENS1_15EpilogueDefaultEN7example13IndexedGatherIiEES25_EEEEvS25_NS23_8NoGatherEEEEEvNT_6ParamsE:
        /* <DEDUP_REMOVED lines=22> */
.L_x_2589:
[----:B------:R-:W-:Y:S01]  /*0160*/  UMOV UR4, 0xffffffff ;  /* 0xffffffff00047882 */ /* 0x000fe20000000000 */
[----:B------:R-:W-:Y:S02]  /*0170*/  ISETP.GT.U32.AND P1, PT, R16, 0x1, PT ;  /* 0x000000011000780c */ /* 0x000fe40003f24070 */
[----:B------:R-:W-:Y:S01]  /*0180*/  SHF.R.U32.HI R13, RZ, 0x5, R25 ;  /* 0x00000005ff0d7819 */ /* 0x000fe20000011619 */
[----:B------:R-:W-:Y:S10]  /*0190*/  BRA.DIV UR4, `(.L_x_2590) ;  /* 0x0000026204647947 */ /* 0x000ff4000b800000 */
[----:B------:R0:W1:Y:S02]  /*01a0*/  SHFL.IDX PT, R14, R13, RZ, 0x1f ;  /* 0x00001fff0d0e7589 */ /* 0x00006400000e0000 */
.L_x_3157:
[----:B-1----:R-:W-:-:S13]  /*01b0*/  ISETP.NE.AND P0, PT, R14, RZ, PT ;  /* 0x000000ff0e00720c */ /* 0x002fda0003f05270 */
[----:B------:R-:W-:Y:S05]  /*01c0*/  @P0 BRA `(.L_x_2591) ;  /* 0x0000000000840947 */ /* 0x000fea0003800000 */
[----:B------:R-:W-:-:S03]  /*01d0*/  UMOV UR4, 0xffffffff ;  /* 0xffffffff00047882 */ /* 0x000fc60000000000 */
[----:B------:R-:W-:Y:S05]  /*01e0*/  BRA.DIV UR4, `(.L_x_2592) ;  /* 0x00000262046c7947 */ /* 0x000fea000b800000 */
[----:B------:R-:W-:-:S13]  /*01f0*/  ELECT P6, URZ, PT ;  /* 0x00000000003f782f */ /* 0x000fda00038c0000 */
.L_x_3160:
        /* <DEDUP_REMOVED lines=29> */
.L_x_2593:
[----:B------:R-:W-:Y:S05]  /*03d0*/  BSYNC B0 ;  /* 0x0000000000007941 */ /* 0x000fea0003800000 */
.L_x_2591:
[----:B------:R-:W-:-:S03]  /*03e0*/  UMOV UR4, 0xffffffff ;  /* 0xffffffff00047882 */ /* 0x000fc60000000000 */
[----:B------:R-:W-:Y:S05]  /*03f0*/  BRA.DIV UR4, `(.L_x_2594) ;  /* 0x0000026204087947 */ /* 0x000fea000b800000 */
.L_x_3163:
[----:B------:R-:W-:-:S03]  /*0400*/  UMOV UR4, 0xffffffff ;  /* 0xffffffff00047882 */ /* 0x000fc60000000000 */
[----:B------:R-:W-:Y:S05]  /*0410*/  BRA.DIV UR4, `(.L_x_2595) ;  /* 0x0000026204247947 */ /* 0x000fea000b800000 */
.L_x_3166:
[----:B------:R-:W-:Y:S01]  /*0420*/  UMOV UR4, 0xffffffff ;  /* 0xffffffff00047882 */ /* 0x000fe20000000000 */
[----:B------:R-:W-:Y:S02]  /*0430*/  NOP ;  /* 0x0000000000007918 */ /* 0x000fe40000000000 */
[----:B------:R-:W-:Y:S05]  /*0440*/  BRA.DIV UR4, `(.L_x_2596) ;  /* 0x0000026204387947 */ /* 0x000fea000b800000 */
[----:B------:R1:W0:Y:S02]  /*0450*/  SHFL.IDX PT, R14, R13, RZ, 0x1f ;  /* 0x00001fff0d0e7589 */ /* 0x00022400000e0000 */
.L_x_3169:
        /* <DEDUP_REMOVED lines=13> */
.L_x_2597:
        /* <DEDUP_REMOVED lines=12> */
[----:B------:R-:W0:Y:S01]  /*05f0*/  S2R R5, SR_CTAID.Y ;  /* 0x0000000000057919 */ /* 0x000e220000002600 */
[----:B------:R-:W0:Y:S01]  /*0600*/  LDC R6, c[0x0][0x218] ;  /* 0x00008600ff067b82 */ /* 0x000e220000000800 */
[----:B------:R-:W-:Y:S01]  /*0610*/  SHF.R.S32.HI R0, RZ, 0x1f, R25 ;  /* 0x0000001fff007819 */ /* 0x000fe20000011419 */
[----:B------:R-:W1:Y:S01]  /*0620*/  S2R R29, SR_CTAID.X ;  /* 0x00000000001d7919 */ /* 0x000e620000002500 */
[----:B------:R-:W-:Y:S02]  /*0630*/  LOP3.LUT R3, R24, 0x2, RZ, 0xfc, !PT ;  /* 0x0000000218037812 */ /* 0x000fe400078efcff */
[----:B------:R-:W-:-:S03]  /*0640*/  LEA.HI R0, R0, R25, RZ, 0x3 ;  /* 0x0000001900007211 */ /* 0x000fc600078f18ff */
[----:B------:R-:W1:Y:S01]  /*0650*/  LDC R4, c[0x0][0x214] ;  /* 0x00008500ff047b82 */ /* 0x000e620000000800 */
[----:B------:R-:W-:Y:S02]  /*0660*/  ISETP.NE.AND P0, PT, R3, 0x3, PT ;  /* 0x000000030300780c */ /* 0x000fe40003f05270 */
[----:B------:R-:W-:Y:S02]  /*0670*/  SHF.R.S32.HI R2, RZ, 0x3, R0 ;  /* 0x00000003ff027819 */ /* 0x000fe40000011400 */
[----:B------:R-:W-:Y:S02]  /*0680*/  LOP3.LUT R0, R0, 0x1ffffff8, RZ, 0xc0, !PT ;  /* 0x1ffffff800007812 */ /* 0x000fe400078ec0ff */
[C---:B------:R-:W-:Y:S01]  /*0690*/  IADD3 R12, R2.reuse, 0x40, RZ ;  /* 0x00000040020c7810 */ /* 0x040fe20007ffe0ff */
[----:B------:R-:W-:Y:S01]  /*06a0*/  VIADD R14, R2, 0x60 ;  /* 0x00000060020e7836 */ /* 0x000fe20000000000 */
[----:B------:R-:W-:Y:S01]  /*06b0*/  SHF.R.S32.HI R3, RZ, 0x1f, R2 ;  /* 0x0000001fff037819 */ /* 0x000fe20000011402 */
[----:B------:R-:W-:-:S02]  /*06c0*/  IMAD.IADD R0, R25, 0x1, -R0 ;  /* 0x0000000119007824 */ /* 0x000fc400078e0a00 */
[----:B0-----:R-:W-:Y:S01]  /*06d0*/  IMAD R11, R5, -0x80, R6 ;  /* 0xffffff80050b7824 */ /* 0x001fe200078e0206 */
[----:B------:R-:W-:Y:S01]  /*06e0*/  IADD3 R6, R2, 0x20, RZ ;  /* 0x0000002002067810 */ /* 0x000fe20007ffe0ff */
[----:B-1----:R-:W-:-:S03]  /*06f0*/  IMAD R7, R29, -0x80, R4 ;  /* 0xffffff801d077824 */ /* 0x002fc600078e0204 */
[-C--:B------:R-:W-:Y:S01]  /*0700*/  ISETP.GE.AND P4, PT, R6, R11.reuse, PT ;  /* 0x0000000b0600720c */ /* 0x080fe20003f86270 */
[----:B------:R-:W-:Y:S01]  /*0710*/  IMAD.WIDE R4, R5, 0x80, R2 ;  /* 0x0000008005047825 */ /* 0x000fe200078e0202 */
[----:B------:R-:W-:Y:S02]  /*0720*/  ISETP.GE.AND P3, PT, R2, R11, PT ;  /* 0x0000000b0200720c */ /* 0x000fe40003f66270 */
[-C--:B------:R-:W-:Y:S02]  /*0730*/  ISETP.GE.AND P1, PT, R6, R7.reuse, PT ;  /* 0x000000070600720c */ /* 0x080fe40003f26270 */
[----:B------:R-:W-:Y:S02]  /*0740*/  ISETP.GE.AND P2, PT, R2, R7, PT ;  /* 0x000000070200720c */ /* 0x000fe40003f46270 */
[----:B------:R-:W-:Y:S02]  /*0750*/  SEL R10, RZ, 0xffffffff, P4 ;  /* 0xffffffffff0a7807 */ /* 0x000fe40002000000 */
[----:B------:R-:W-:-:S02]  /*0760*/  SEL R9, RZ, 0xffffffff, P1 ;  /* 0xffffffffff097807 */ /* 0x000fc40000800000 */
[----:B------:R-:W-:Y:S01]  /*0770*/  SEL R6, RZ, 0x1, P2 ;  /* 0x00000001ff067807 */ /* 0x000fe20001000000 */
[----:B------:R-:W-:Y:S01]  /*0780*/  IMAD.SHL.U32 R16, R10, 0x2, RZ ;  /* 0x000000020a107824 */ /* 0x000fe200078e00ff */
[-C--:B------:R-:W-:Y:S02]  /*0790*/  ISETP.GE.AND P1, PT, R12, R7.reuse, PT ;  /* 0x000000070c00720c */ /* 0x080fe40003f26270 */
[C---:B------:R-:W-:Y:S02]  /*07a0*/  ISETP.GE.AND P2, PT, R14.reuse, R7, PT ;  /* 0x000000070e00720c */ /* 0x040fe40003f46270 */
[----:B------:R-:W-:Y:S02]  /*07b0*/  ISETP.GE.AND P4, PT, R14, R11, PT ;  /* 0x0000000b0e00720c */ /* 0x000fe40003f86270 */
[----:B------:R-:W-:Y:S02]  /*07c0*/  SHF.L.U32 R9, R9, 0x1, RZ ;  /* 0x0000000109097819 */ /* 0x000fe400000006ff */
[----:B------:R-:W-:-:S02]  /*07d0*/  SEL R7, RZ, 0x1, P3 ;  /* 0x00000001ff077807 */ /* 0x000fc40001800000 */
[----:B------:R-:W-:Y:S02]  /*07e0*/  SHF.L.U32 R14, R0, 0x3, RZ ;  /* 0x00000003000e7819 */ /* 0x000fe400000006ff */
[----:B------:R-:W-:Y:S02]  /*07f0*/  ISETP.GE.AND P3, PT, R12, R11, PT ;  /* 0x0000000b0c00720c */ /* 0x000fe40003f66270 */
[----:B------:R-:W-:Y:S01]  /*0800*/  LOP3.LUT R10, R9, 0x2, R6, 0xe2, !PT ;  /* 0x00000002090a7812 */ /* 0x000fe200078ee206 */
[----:B------:R-:W-:Y:S01]  /*0810*/  IMAD R0, R2, 0x40, R14 ;  /* 0x0000004002007824 */ /* 0x000fe200078e020e */
[----:B------:R-:W-:Y:S01]  /*0820*/  LOP3.LUT R12, R16, 0x2, R7, 0xe2, !PT ;  /* 0x00000002100c7812 */ /* 0x000fe200078ee207 */
[----:B------:R-:W-:Y:S01]  /*0830*/  IMAD.WIDE.U32 R6, R19, R8, RZ ;  /* 0x0000000813067225 */ /* 0x000fe200078e00ff */
[----:B------:R-:W-:Y:S02]  /*0840*/  SEL R9, RZ, 0x4, P1 ;  /* 0x00000004ff097807 */ /* 0x000fe40000800000 */
[----:B------:R-:W-:-:S02]  /*0850*/  SEL R11, RZ, 0x8, P2 ;  /* 0x00000008ff0b7807 */ /* 0x000fc40001000000 */
[----:B------:R-:W-:Y:S02]  /*0860*/  SEL R15, RZ, 0x4, P3 ;  /* 0x00000004ff0f7807 */ /* 0x000fe40001800000 */
[----:B------:R-:W-:Y:S02]  /*0870*/  SEL R16, RZ, 0x8, P4 ;  /* 0x00000008ff107807 */ /* 0x000fe40002000000 */
[----:B------:R-:W-:Y:S01]  /*0880*/  LOP3.LUT R10, R11, R10, R9, 0xfe, !PT ;  /* 0x0000000a0b0a7212 */ /* 0x000fe200078efe09 */
[----:B------:R-:W-:Y:S01]  /*0890*/  IMAD.IADD R9, R7, 0x1, R23 ;  /* 0x0000000107097824 */ /* 0x000fe200078e0217 */
[----:B------:R-:W-:Y:S02]  /*08a0*/  LOP3.LUT R12, R16, R12, R15, 0xfe, !PT ;  /* 0x0000000c100c7212 */ /* 0x000fe400078efe0f */
[----:B------:R-:W-:Y:S02]  /*08b0*/  SHF.L.U32 R15, R22, 0x6, RZ ;  /* 0x00000006160f7819 */ /* 0x000fe400000006ff */
[----:B------:R-:W-:-:S02]  /*08c0*/  SHF.R.S32.HI R16, RZ, 0x1f, R14 ;  /* 0x0000001fff107819 */ /* 0x000fc4000001140e */
[----:B------:R-:W-:Y:S01]  /*08d0*/  SHF.R.S32.HI R11, RZ, 0x1f, R0 ;  /* 0x0000001fff0b7819 */ /* 0x000fe20000011400 */
[----:B------:R-:W-:Y:S06]  /*08e0*/  @!P0 BRA `(.L_x_2600) ;  /* 0x0000000000048947 */ /* 0x000fec0003800000 */
[----:B------:R-:W-:Y:S01]  /*08f0*/  BPT.TRAP 0x1 ;  /* 0x000000040000795c */ /* 0x000fe20000300000 */
.L_x_2600:
[----:B------:R-:W0:Y:S01]  /*0900*/  S2UR UR5, SR_CgaCtaId ;  /* 0x00000000000579c3 */ /* 0x000e220000008800 */
[----:B------:R-:W-:Y:S01]  /*0910*/  UMOV UR4, 0x400 ;  /* 0x0000040000047882 */ /* 0x000fe20000000000 */
[----:B------:R-:W-:Y:S01]  /*0920*/  MOV R18, 0x1 ;  /* 0x0000000100127802 */ /* 0x000fe20000000f00 */
[----:B------:R-:W-:-:S03]  /*0930*/  IMAD R27, R22, -0x40, R13 ;  /* 0xffffffc0161b7824 */ /* 0x000fc600078e020d */
[----:B------:R-:W-:Y:S01]  /*0940*/  SHF.L.U32 R18, R18, 0x1f, RZ ;  /* 0x0000001f12127819 */ /* 0x000fe200000006ff */
[----:B------:R-:W-:Y:S01]  /*0950*/  IMAD.MOV R3, RZ, RZ, -R27 ;  /* 0x000000ffff037224 */ /* 0x000fe200078e0a1b */
[----:B------:R-:W1:Y:S04]  /*0960*/  LDC.64 R20, c[0x0][0x2c8] ;  /* 0x0000b200ff147b82 */ /* 0x000e680000000a00 */
[----:B------:R-:W-:Y:S02]  /*0970*/  ISETP.GE.AND P1, PT, R14, R3, PT ;  /* 0x000000030e00720c */ /* 0x000fe40003f26270 */
[----:B------:R-:W-:Y:S01]  /*0980*/  LEA R3, R29, R2, 0x7 ;  /* 0x000000021d037211 */ /* 0x000fe200078e38ff */
[----:B0-----:R-:W-:-:S09]  /*0990*/  ULEA UR10, UR5, UR4, 0x18 ;  /* 0x00000004050a7291 */ /* 0x001fd2000f8ec03f */
[----:B------:R-:W0:Y:S02]  /*09a0*/  SYNCS.PHASECHK.TRANS64.TRYWAIT P2, [UR10+0x38038], R18 ;  /* 0x03803812ff0075a7 */ /* 0x000e24000804014a */
[----:B01----:R-:W-:Y:S05]  /*09b0*/  @!P2 BRA `(.L_x_2601) ;  /* 0x0000025c0020a947 */ /* 0x003fea0003800000 */
.L_x_3172:
[----:B------:R-:W-:Y:S01]  /*09c0*/  BSSY B0, `(.L_x_2602) ;  /* 0x0000127000007945 */ /* 0x000fe20003800000 */
[----:B------:R-:W-:-:S03]  /*09d0*/  IMAD.WIDE R2, R3, 0x4, R20 ;  /* 0x0000000403027825 */ /* 0x000fc600078e0214 */
[----:B------:R-:W-:Y:S05]  /*09e0*/  @!P1 BRA `(.L_x_2603) ;  /* 0x0000000400849947 */ /* 0x000fea0003800000 */
[----:B------:R-:W2:Y:S01]  /*09f0*/  LDG.E R37, desc[UR36][R2.64+0x100] ;  /* 0x0001002402257981 */ /* 0x000ea2000c1e1900 */
[----:B------:R-:W-:Y:S01]  /*0a00*/  ULDC.64 UR6, c[0x0][0x238] ;  /* 0x00008e0000067ab9 */ /* 0x000fe20000000a00 */
[----:B------:R-:W-:Y:S02]  /*0a10*/  ULDC.64 UR8, c[0x0][0x230] ;  /* 0x00008c0000087ab9 */ /* 0x000fe40000000a00 */
[----:B0-----:R-:W3:Y:S04]  /*0a20*/  LDG.E R25, desc[UR36][R2.64] ;  /* 0x0000002402197981 */ /* 0x001ee8000c1e1900 */
[----:B------:R-:W4:Y:S04]  /*0a30*/  LDG.E R33, desc[UR36][R2.64+0x80] ;  /* 0x0000802402217981 */ /* 0x000f28000c1e1900 */
[----:B------:R-:W5:Y:S01]  /*0a40*/  LDG.E R41, desc[UR36][R2.64+0x180] ;  /* 0x0001802402297981 */ /* 0x000f62000c1e1900 */
[----:B------:R-:W-:-:S04]  /*0a50*/  USHF.R.S32.HI UR4, URZ, 0x1f, UR7 ;  /* 0x0000001f3f047899 */ /* 0x000fc80008011407 */
[----:B------:R-:W-:Y:S01]  /*0a60*/  ULEA.HI UR4, UP0, UR4, UR6, URZ, 0x3 ;  /* 0x0000000604047291 */ /* 0x000fe2000f81183f */
[----:B------:R-:W0:Y:S03]  /*0a70*/  S2UR UR6, SR_SWINHI ;  /* 0x00000000000679c3 */ /* 0x000e260000002f00 */
[----:B------:R-:W-:-:S04]  /*0a80*/  UIADD3.X UR5, URZ, UR7, URZ, UP0, !UPT ;  /* 0x000000073f057290 */ /* 0x000fc800087fe43f */
[----:B------:R-:W-:Y:S01]  /*0a90*/  USHF.R.S32.HI UR7, URZ, 0x3, UR5 ;  /* 0x000000033f077899 */ /* 0x000fe20008011405 */
[----:B------:R-:W-:-:S05]  /*0aa0*/  IMAD.IADD R20, R14, 0x1, R27 ;  /* 0x000000010e147824 */ /* 0x000fca00078e021b */
[----:B------:R-:W-:Y:S01]  /*0ab0*/  IMAD R24, R19, UR7, RZ ;  /* 0x0000000713187c24 */ /* 0x000fe2000f8e02ff */
[----:B------:R-:W-:Y:S01]  /*0ac0*/  USHF.R.S32.HI UR7, URZ, 0x1f, UR9 ;  /* 0x0000001f3f077899 */ /* 0x000fe20008011409 */
[C---:B------:R-:W-:Y:S01]  /*0ad0*/  SHF.L.U32 R18, R10.reuse, 0x4, RZ ;  /* 0x000000040a127819 */ /* 0x040fe200000006ff */
[----:B------:R-:W-:Y:S01]  /*0ae0*/  USHF.R.S64 UR4, UR4, 0x3, UR5 ;  /* 0x0000000304047899 */ /* 0x000fe20008001005 */
[----:B------:R-:W-:Y:S01]  /*0af0*/  SHF.R.U32.HI R20, RZ, 0x3, R20 ;  /* 0x00000003ff147819 */ /* 0x000fe20000011614 */
[----:B------:R-:W-:Y:S01]  /*0b00*/  ULEA.HI UR7, UP0, UR7, UR8, URZ, 0x3 ;  /* 0x0000000807077291 */ /* 0x000fe2000f81183f */
[----:B------:R-:W-:Y:S01]  /*0b10*/  LOP3.LUT R26, R10, 0xff, RZ, 0xc0, !PT ;  /* 0x000000ff0a1a7812 */ /* 0x000fe200078ec0ff */
[----:B------:R-:W-:Y:S01]  /*0b20*/  IMAD.MOV.U32 R21, RZ, RZ, RZ ;  /* 0x000000ffff157224 */ /* 0x000fe200078e00ff */
[----:B------:R-:W-:Y:S01]  /*0b30*/  LOP3.LUT P4, RZ, R18, 0x10, RZ, 0xc0, !PT ;  /* 0x0000001012ff7812 */ /* 0x000fe2000788c0ff */
[----:B------:R-:W-:Y:S01]  /*0b40*/  UIADD3.X UR8, URZ, UR9, URZ, UP0, !UPT ;  /* 0x000000093f087290 */ /* 0x000fe200087fe43f */
[----:B------:R-:W-:Y:S01]  /*0b50*/  IMAD R29, R17, UR4, R24 ;  /* 0x00000004111d7c24 */ /* 0x000fe2000f8e0218 */
[C---:B------:R-:W-:Y:S01]  /*0b60*/  SHF.L.U32 R18, R26.reuse, 0x3, RZ ;  /* 0x000000031a127819 */ /* 0x040fe200000006ff */
[----:B------:R-:W-:Y:S01]  /*0b70*/  IMAD.WIDE.U32 R20, R19, UR4, R20 ;  /* 0x0000000413147c25 */ /* 0x000fe2000f8e0014 */
[----:B------:R-:W-:Y:S01]  /*0b80*/  UMOV UR4, UR10 ;  /* 0x0000000a00047c82 */ /* 0x000fe20008000000 */
[----:B0-----:R-:W-:Y:S01]  /*0b90*/  UMOV UR5, UR6 ;  /* 0x0000000600057c82 */ /* 0x001fe20008000000 */
[----:B------:R-:W-:Y:S01]  /*0ba0*/  USHF.R.S32.HI UR6, URZ, 0x3, UR8 ;  /* 0x000000033f067899 */ /* 0x000fe20008011408 */
[----:B------:R-:W-:Y:S01]  /*0bb0*/  IMAD.SHL.U32 R24, R26, 0x4, RZ ;  /* 0x000000041a187824 */ /* 0x000fe200078e00ff */
[----:B------:R-:W-:-:S02]  /*0bc0*/  LOP3.LUT P3, RZ, R18, 0x10, RZ, 0xc0, !PT ;  /* 0x0000001012ff7812 */ /* 0x000fc4000786c0ff */
[----:B------:R-:W-:Y:S01]  /*0bd0*/  LEA R18, P5, R0, UR4, 0x1 ;  /* 0x0000000400127c11 */ /* 0x000fe2000f8a08ff */
[----:B------:R-:W-:Y:S01]  /*0be0*/  USHF.R.S64 UR4, UR7, 0x3, UR8 ;  /* 0x0000000307047899 */ /* 0x000fe20008001008 */
[----:B------:R-:W-:Y:S01]  /*0bf0*/  LOP3.LUT P2, RZ, R24, 0x10, RZ, 0xc0, !PT ;  /* 0x0000001018ff7812 */ /* 0x000fe2000784c0ff */
[----:B------:R-:W-:Y:S01]  /*0c00*/  IMAD.MOV.U32 R28, RZ, RZ, R20 ;  /* 0x000000ffff1c7224 */ /* 0x000fe200078e0014 */
[----:B------:R-:W-:Y:S01]  /*0c10*/  IADD3 R29, R21, R29, RZ ;  /* 0x0000001d151d7210 */ /* 0x000fe20007ffe0ff */
[----:B------:R-:W-:Y:S01]  /*0c20*/  ULDC.64 UR8, c[0x0][0x228] ;  /* 0x00008a0000087ab9 */ /* 0x000fe20000000a00 */
[----:B------:R-:W-:-:S04]  /*0c30*/  LOP3.LUT R31, R18, 0x380, RZ, 0xc0, !PT ;  /* 0x00000380121f7812 */ /* 0x000fc800078ec0ff */
[----:B------:R-:W-:Y:S01]  /*0c40*/  SHF.R.U64 R31, R31, 0x3, RZ ;  /* 0x000000031f1f7819 */ /* 0x000fe200000012ff */
[----:B------:R-:W-:Y:S01]  /*0c50*/  IMAD.SHL.U32 R26, R26, 0x2, RZ ;  /* 0x000000021a1a7824 */ /* 0x000fe200078e00ff */
[----:B--2---:R-:W-:Y:S01]  /*0c60*/  SHF.R.S32.HI R24, RZ, 0x1f, R37 ;  /* 0x0000001fff187819 */ /* 0x004fe20000011425 */
[----:B------:R-:W-:Y:S01]  /*0c70*/  IMAD R43, R37, UR6, RZ ;  /* 0x00000006252b7c24 */ /* 0x000fe2000f8e02ff */
[----:B---3--:R-:W-:Y:S01]  /*0c80*/  SHF.R.S32.HI R20, RZ, 0x1f, R25 ;  /* 0x0000001fff147819 */ /* 0x008fe20000011419 */
[----:B------:R-:W-:Y:S01]  /*0c90*/  IMAD R35, R25, UR6, RZ ;  /* 0x0000000619237c24 */ /* 0x000fe2000f8e02ff */
[----:B----4-:R-:W-:Y:S01]  /*0ca0*/  SHF.R.S32.HI R21, RZ, 0x1f, R33 ;  /* 0x0000001fff157819 */ /* 0x010fe20000011421 */
[----:B------:R-:W-:Y:S02]  /*0cb0*/  IMAD R30, R33, UR6, RZ ;  /* 0x00000006211e7c24 */ /* 0x000fe4000f8e02ff */
[----:B------:R-:W-:Y:S02]  /*0cc0*/  IMAD R45, R24, UR4, R43 ;  /* 0x00000004182d7c24 */ /* 0x000fe4000f8e022b */
[----:B------:R-:W-:-:S02]  /*0cd0*/  IMAD R35, R20, UR4, R35 ;  /* 0x0000000414237c24 */ /* 0x000fc4000f8e0223 */
[----:B------:R-:W-:Y:S01]  /*0ce0*/  IMAD.WIDE.U32 R24, R25, UR4, R28 ;  /* 0x0000000419187c25 */ /* 0x000fe2000f8e001c */
[----:B------:R-:W-:-:S03]  /*0cf0*/  LOP3.LUT R20, R31, R18, RZ, 0x3c, !PT ;  /* 0x000000121f147212 */ /* 0x000fc600078e3cff */
[----:B------:R-:W-:Y:S02]  /*0d00*/  IMAD R39, R21, UR4, R30 ;  /* 0x0000000415277c24 */ /* 0x000fe4000f8e021e */
[----:B------:R-:W-:Y:S01]  /*0d10*/  IMAD.WIDE.U32 R32, R33, UR4, R28 ;  /* 0x0000000421207c25 */ /* 0x000fe2000f8e001c */
[----:B------:R-:W-:Y:S02]  /*0d20*/  LEA.HI.X R21, R0, UR5, R11, 0x1, P5 ;  /* 0x0000000500157c11 */ /* 0x000fe4000a8f0c0b */
[----:B------:R-:W-:Y:S01]  /*0d30*/  IADD3 R25, R25, R35, RZ ;  /* 0x0000002319197210 */ /* 0x000fe20007ffe0ff */
[----:B------:R-:W-:Y:S01]  /*0d40*/  IMAD.WIDE.U32 R36, R37, UR4, R28 ;  /* 0x0000000425247c25 */ /* 0x000fe2000f8e001c */
[----:B------:R-:W-:Y:S02]  /*0d50*/  LEA R30, P5, R24, UR8, 0x4 ;  /* 0x00000008181e7c11 */ /* 0x000fe4000f8a20ff */
[----:B------:R-:W-:Y:S01]  /*0d60*/  LEA R34, P6, R32, UR8, 0x4 ;  /* 0x0000000820227c11 */ /* 0x000fe2000f8c20ff */
[----:B------:R-:W-:Y:S01]  /*0d70*/  IMAD.IADD R33, R33, 0x1, R39 ;  /* 0x0000000121217824 */ /* 0x000fe200078e0227 */
[----:B------:R-:W-:-:S02]  /*0d80*/  MOV R43, R20 ;  /* 0x00000014002b7202 */ /* 0x000fc40000000f00 */
[----:B------:R-:W-:Y:S02]  /*0d90*/  LEA.HI.X R31, R24, UR9, R25, 0x4, P5 ;  /* 0x00000009181f7c11 */ /* 0x000fe4000a8f2419 */
[----:B------:R-:W-:Y:S02]  /*0da0*/  IADD3 R25, R37, R45, RZ ;  /* 0x0000002d25197210 */ /* 0x000fe40007ffe0ff */
[----:B------:R-:W-:Y:S01]  /*0db0*/  LEA R38, P5, R36, UR8, 0x4 ;  /* 0x0000000824267c11 */ /* 0x000fe2000f8a20ff */
[----:B------:R-:W-:Y:S01]  /*0dc0*/  @!PT LDS RZ, [RZ] ;  /* 0x00000000fffff984 */ /* 0x000fe20000000800 */
[----:B------:R-:W-:Y:S01]  /*0dd0*/  @!PT LDS RZ, [RZ] ;  /* 0x00000000fffff984 */ /* 0x000fe20000000800 */
[----:B------:R-:W-:Y:S01]  /*0de0*/  @!PT LDS RZ, [RZ] ;  /* 0x00000000fffff984 */ /* 0x000fe20000000800 */
[----:B------:R5:W-:Y:S01]  /*0df0*/  LDGSTS.E.LTC128B.128 [R43], desc[UR36][R30.64], P4 ;  /* 0x000000001e2b7fae */ /* 0x000be2000a121d64 */
[----:B------:R-:W-:Y:S02]  /*0e00*/  LEA.HI.X R35, R32, UR9, R33, 0x4, P6 ;  /* 0x0000000920237c11 */ /* 0x000fe4000b0f2421 */
[----:B------:R-:W-:Y:S02]  /*0e10*/  IADD3 R45, P6, R18, 0x1000, RZ ;  /* 0x00001000122d7810 */ /* 0x000fe40007fde0ff */
[----:B------:R-:W-:-:S02]  /*0e20*/  LEA.HI.X R39, R36, UR9, R25, 0x4, P5 ;  /* 0x0000000924277c11 */ /* 0x000fc4000a8f2419 */
[----:B------:R-:W-:Y:S02]  /*0e30*/  IADD3 R37, P4, R18, 0x2000, RZ ;  /* 0x0000200012257810 */ /* 0x000fe40007f9e0ff */
[----:B------:R-:W-:Y:S02]  /*0e40*/  LOP3.LUT P5, RZ, R26, 0x10, RZ, 0xc0, !PT ;  /* 0x000000101aff7812 */ /* 0x000fe400078ac0ff */
[----:B------:R-:W-:Y:S02]  /*0e50*/  IADD3.X R25, RZ, R21, RZ, P6, !PT ;  /* 0x00000015ff197210 */ /* 0x000fe400037fe4ff */
[----:B------:R-:W-:Y:S02]  /*0e60*/  LOP3.LUT R26, R45, 0x380, RZ, 0xc0, !PT ;  /* 0x000003802d1a7812 */ /* 0x000fe400078ec0ff */
[----:B------:R-:W-:Y:S02]  /*0e70*/  IADD3 R33, P6, R18, 0x3000, RZ ;  /* 0x0000300012217810 */ /* 0x000fe40007fde0ff */
[----:B------:R-:W-:Y:S01]  /*0e80*/  LOP3.LUT R24, R37, 0x380, RZ, 0xc0, !PT ;  /* 0x0000038025187812 */ /* 0x000fe200078ec0ff */
[----:B-----5:R-:W-:Y:S01]  /*0e90*/  IMAD R31, R41, UR6, RZ ;  /* 0x00000006291f7c24 */ /* 0x020fe2000f8e02ff */
[----:B------:R-:W-:-:S02]  /*0ea0*/  SHF.R.S32.HI R20, RZ, 0x1f, R41 ;  /* 0x0000001fff147819 */ /* 0x000fc40000011429 */
[----:B------:R-:W-:Y:S02]  /*0eb0*/  SHF.R.U64 R26, R26, 0x3, RZ ;  /* 0x000000031a1a7819 */ /* 0x000fe400000012ff */
[----:B------:R-:W-:Y:S02]  /*0ec0*/  LOP3.LUT R32, R33, 0x380, RZ, 0xc0, !PT ;  /* 0x0000038021207812 */ /* 0x000fe400078ec0ff */
[----:B------:R-:W-:Y:S01]  /*0ed0*/  SHF.R.U64 R30, R24, 0x3, RZ ;  /* 0x00000003181e7819 */ /* 0x000fe200000012ff */
[----:B------:R-:W-:Y:S01]  /*0ee0*/  IMAD R43, R20, UR4, R31 ;  /* 0x00000004142b7c24 */ /* 0x000fe2000f8e021f */
[----:B------:R-:W-:Y:S01]  /*0ef0*/  LOP3.LUT R24, R26, R45, RZ, 0x3c, !PT ;  /* 0x0000002d1a187212 */ /* 0x000fe200078e3cff */
[----:B------:R-:W-:Y:S01]  /*0f00*/  IMAD.WIDE.U32 R28, R41, UR4, R28 ;  /* 0x00000004291c7c25 */ /* 0x000fe2000f8e001c */
[----:B------:R-:W-:Y:S02]  /*0f10*/  SHF.R.U64 R32, R32, 0x3, RZ ;  /* 0x0000000320207819 */ /* 0x000fe400000012ff */
[----:B------:R-:W-:Y:S01]  /*0f20*/  LOP3.LUT R30, R30, R37, RZ, 0x3c, !PT ;  /* 0x000000251e1e7212 */ /* 0x000fe200078e3cff */
[----:B------:R-:W-:Y:S01]  /*0f30*/  IMAD.X R31, RZ, RZ, R21, P4 ;  /* 0x000000ffff1f7224 */ /* 0x000fe200020e0615 */
[----:B------:R-:W-:Y:S01]  /*0f40*/  MOV R37, R24 ;  /* 0x0000001800257202 */ /* 0x000fe20000000f00 */
[----:B------:R-:W-:Y:S01]  /*0f50*/  IMAD.IADD R25, R29, 0x1, R43 ;  /* 0x000000011d197824 */ /* 0x000fe200078e022b */
[----:B------:R-:W-:-:S02]  /*0f60*/  LOP3.LUT R32, R32, R33, RZ, 0x3c, !PT ;  /* 0x0000002120207212 */ /* 0x000fc400078e3cff */
[----:B------:R-:W-:Y:S01]  /*0f70*/  IADD3.X R33, RZ, R21, RZ, P6, !PT ;  /* 0x00000015ff217210 */ /* 0x000fe200037fe4ff */
[----:B------:R1:W-:Y:S01]  /*0f80*/  LDGSTS.E.LTC128B.128 [R37], desc[UR36][R34.64], P3 ;  /* 0x0000000022257fae */ /* 0x0003e20009921d64 */
[C---:B------:R-:W-:Y:S02]  /*0f90*/  LEA R24, P4, R28.reuse, UR8, 0x4 ;  /* 0x000000081c187c11 */ /* 0x040fe4000f8820ff */
[----:B------:R-:W-:Y:S02]  /*0fa0*/  MOV R31, R30 ;  /* 0x0000001e001f7202 */ /* 0x000fe40000000f00 */
[----:B------:R-:W-:Y:S02]  /*0fb0*/  MOV R33, R32 ;  /* 0x0000002000217202 */ /* 0x000fe40000000f00 */
[----:B------:R-:W-:Y:S01]  /*0fc0*/  LEA.HI.X R25, R28, UR9, R25, 0x4, P4 ;  /* 0x000000091c197c11 */ /* 0x000fe2000a0f2419 */
[----:B------:R1:W-:Y:S04]  /*0fd0*/  LDGSTS.E.LTC128B.128 [R31], desc[UR36][R38.64], P2 ;  /* 0x00000000261f7fae */ /* 0x0003e80009121d64 */
[----:B------:R1:W-:Y:S01]  /*0fe0*/  LDGSTS.E.LTC128B.128 [R33], desc[UR36][R24.64], P5 ;  /* 0x0000000018217fae */ /* 0x0003e2000a921d64 */
[----:B------:R-:W-:Y:S05]  /*0ff0*/  BRA `(.L_x_2604) ;  /* 0x0000000c000c7947 */ /* 0x000fea0003800000 */
.L_x_2603:
[----:B------:R-:W1:Y:S01]  /*1000*/  S2UR UR6, SR_SWINHI ;  /* 0x00000000000679c3 */ /* 0x000e620000002f00 */
[----:B------:R-:W-:Y:S01]  /*1010*/  UMOV UR4, UR10 ;  /* 0x0000000a00047c82 */ /* 0x000fe20008000000 */
[----:B-1----:R-:W-:Y:S01]  /*1020*/  UMOV UR5, UR6 ;  /* 0x0000000600057c82 */ /* 0x002fe20008000000 */
[----:B0-----:R-:W-:-:S04]  /*1030*/  LEA R18, P2, R0, UR4, 0x1 ;  /* 0x0000000400127c11 */ /* 0x001fc8000f8408ff */
[----:B------:R-:W-:Y:S02]  /*1040*/  IADD3 R33, P5, R18, 0x4, RZ ;  /* 0x0000000412217810 */ /* 0x000fe40007fbe0ff */
[----:B------:R-:W-:Y:S02]  /*1050*/  LEA.HI.X R21, R0, UR5, R11, 0x1, P2 ;  /* 0x0000000500157c11 */ /* 0x000fe400090f0c0b */
[----:B------:R-:W-:Y:S02]  /*1060*/  LOP3.LUT R32, R33, 0x380, RZ, 0xc0, !PT ;  /* 0x0000038021207812 */ /* 0x000fe400078ec0ff */
[----:B------:R-:W-:Y:S02]  /*1070*/  IADD3 R29, P2, R18, 0x8, RZ ;  /* 0x00000008121d7810 */ /* 0x000fe40007f5e0ff */
[----:B------:R-:W-:Y:S02]  /*1080*/  SHF.R.U64 R32, R32, 0x3, RZ ;  /* 0x0000000320207819 */ /* 0x000fe400000012ff */
[----:B------:R-:W-:-:S02]  /*1090*/  LOP3.LUT R28, R29, 0x380, RZ, 0xc0, !PT ;  /* 0x000003801d1c7812 */ /* 0x000fc400078ec0ff */
[----:B------:R-:W-:Y:S01]  /*10a0*/  LOP3.LUT R32, R32, R33, RZ, 0x3c, !PT ;  /* 0x0000002120207212 */ /* 0x000fe200078e3cff */
[----:B------:R-:W-:Y:S01]  /*10b0*/  IMAD.X R33, RZ, RZ, R21, P5 ;  /* 0x000000ffff217224 */ /* 0x000fe200028e0615 */
[C---:B------:R-:W-:Y:S02]  /*10c0*/  IADD3 R41, P5, R18.reuse, 0xe, RZ ;  /* 0x0000000e12297810 */ /* 0x040fe40007fbe0ff */
[----:B------:R-:W-:Y:S02]  /*10d0*/  IADD3 R31, P4, R18, 0x2, RZ ;  /* 0x00000002121f7810 */ /* 0x000fe40007f9e0ff */
[----:B------:R-:W-:Y:S02]  /*10e0*/  LOP3.LUT R40, R41, 0x380, RZ, 0xc0, !PT ;  /* 0x0000038029287812 */ /* 0x000fe400078ec0ff */
[----:B------:R-:W-:Y:S02]  /*10f0*/  SHF.R.U64 R28, R28, 0x3, RZ ;  /* 0x000000031c1c7819 */ /* 0x000fe400000012ff */
[----:B------:R-:W-:-:S02]  /*1100*/  SHF.R.U64 R40, R40, 0x3, RZ ;  /* 0x0000000328287819 */ /* 0x000fc400000012ff */
[----:B------:R-:W-:Y:S02]  /*1110*/  LOP3.LUT R30, R31, 0x380, RZ, 0xc0, !PT ;  /* 0x000003801f1e7812 */ /* 0x000fe400078ec0ff */
[----:B------:R-:W-:Y:S01]  /*1120*/  LOP3.LUT R28, R28, R29, RZ, 0x3c, !PT ;  /* 0x0000001d1c1c7212 */ /* 0x000fe200078e3cff */
[----:B------:R-:W-:Y:S01]  /*1130*/  IMAD.X R29, RZ, RZ, R21, P2 ;  /* 0x000000ffff1d7224 */ /* 0x000fe200010e0615 */
[----:B------:R-:W-:Y:S02]  /*1140*/  LOP3.LUT R40, R40, R41, RZ, 0x3c, !PT ;  /* 0x0000002928287212 */ /* 0x000fe400078e3cff */
[----:B------:R-:W-:Y:S02]  /*1150*/  IADD3.X R41, RZ, R21, RZ, P5, !PT ;  /* 0x00000015ff297210 */ /* 0x000fe40002ffe4ff */
[C---:B------:R-:W-:Y:S02]  /*1160*/  IADD3 R43, P2, R18.reuse, 0x1002, RZ ;  /* 0x00001002122b7810 */ /* 0x040fe40007f5e0ff */
[----:B------:R-:W-:-:S02]  /*1170*/  IADD3 R59, P5, R18, 0x1008, RZ ;  /* 0x00001008123b7810 */ /* 0x000fc40007fbe0ff */
[----:B------:R-:W-:Y:S02]  /*1180*/  SHF.R.U64 R30, R30, 0x3, RZ ;  /* 0x000000031e1e7819 */ /* 0x000fe400000012ff */
[----:B------:R-:W-:Y:S02]  /*1190*/  IADD3 R25, P6, R18, 0x6, RZ ;  /* 0x0000000612197810 */ /* 0x000fe40007fde0ff */
[----:B------:R-:W-:Y:S02]  /*11a0*/  LOP3.LUT R42, R43, 0x380, RZ, 0xc0, !PT ;  /* 0x000003802b2a7812 */ /* 0x000fe400078ec0ff */
[----:B------:R-:W-:Y:S02]  /*11b0*/  LOP3.LUT R58, R59, 0x380, RZ, 0xc0, !PT ;  /* 0x000003803b3a7812 */ /* 0x000fe400078ec0ff */
[----:B------:R-:W-:Y:S02]  /*11c0*/  LOP3.LUT R30, R30, R31, RZ, 0x3c, !PT ;  /* 0x0000001f1e1e7212 */ /* 0x000fe400078e3cff */
[----:B------:R-:W-:-:S02]  /*11d0*/  IADD3 R35, P3, R18, 0xa, RZ ;  /* 0x0000000a12237810 */ /* 0x000fc40007f7e0ff */
[----:B------:R-:W-:Y:S02]  /*11e0*/  IADD3.X R31, RZ, R21, RZ, P4, !PT ;  /* 0x00000015ff1f7210 */ /* 0x000fe400027fe4ff */
[----:B------:R-:W-:Y:S02]  /*11f0*/  IADD3 R39, P4, R18, 0xc, RZ ;  /* 0x0000000c12277810 */ /* 0x000fe40007f9e0ff */
[----:B------:R-:W-:Y:S02]  /*1200*/  LOP3.LUT R24, R25, 0x380, RZ, 0xc0, !PT ;  /* 0x0000038019187812 */ /* 0x000fe400078ec0ff */
[----:B------:R-:W-:Y:S02]  /*1210*/  SHF.R.U64 R42, R42, 0x3, RZ ;  /* 0x000000032a2a7819 */ /* 0x000fe400000012ff */
[----:B------:R-:W-:Y:S02]  /*1220*/  SHF.R.U64 R58, R58, 0x3, RZ ;  /* 0x000000033a3a7819 */ /* 0x000fe400000012ff */
[----:B------:R-:W-:-:S02]  /*1230*/  LOP3.LUT R34, R35, 0x380, RZ, 0xc0, !PT ;  /* 0x0000038023227812 */ /* 0x000fc400078ec0ff */
[----:B------:R-:W-:Y:S02]  /*1240*/  LOP3.LUT R38, R39, 0x380, RZ, 0xc0, !PT ;  /* 0x0000038027267812 */ /* 0x000fe400078ec0ff */
[----:B------:R-:W-:Y:S02]  /*1250*/  SHF.R.U64 R24, R24, 0x3, RZ ;  /* 0x0000000318187819 */ /* 0x000fe400000012ff */
[----:B------:R-:W-:Y:S02]  /*1260*/  LOP3.LUT R42, R42, R43, RZ, 0x3c, !PT ;  /* 0x0000002b2a2a7212 */ /* 0x000fe400078e3cff */
[----:B------:R-:W-:Y:S01]  /*1270*/  LOP3.LUT R58, R58, R59, RZ, 0x3c, !PT ;  /* 0x0000003b3a3a7212 */ /* 0x000fe200078e3cff */
[----:B------:R-:W-:Y:S01]  /*1280*/  IMAD.X R59, RZ, RZ, R21, P5 ;  /* 0x000000ffff3b7224 */ /* 0x000fe200028e0615 */
[----:B------:R-:W-:Y:S02]  /*1290*/  IADD3.X R43, RZ, R21, RZ, P2, !PT ;  /* 0x00000015ff2b7210 */ /* 0x000fe400017fe4ff */
[----:B------:R-:W-:-:S02]  /*12a0*/  SHF.R.U64 R34, R34, 0x3, RZ ;  /* 0x0000000322227819 */ /* 0x000fc400000012ff */
[C---:B------:R-:W-:Y:S02]  /*12b0*/  IADD3 R55, P2, R18.reuse, 0x100c, RZ ;  /* 0x0000100c12377810 */ /* 0x040fe40007f5e0ff */
[----:B------:R-:W-:Y:S02]  /*12c0*/  IADD3 R49, P5, R18, 0x2002, RZ ;  /* 0x0000200212317810 */ /* 0x000fe40007fbe0ff */
[----:B------:R-:W-:Y:S02]  /*12d0*/  SHF.R.U64 R38, R38, 0x3, RZ ;  /* 0x0000000326267819 */ /* 0x000fe400000012ff */
[----:B------:R-:W-:Y:S02]  /*12e0*/  LOP3.LUT R24, R24, R25, RZ, 0x3c, !PT ;  /* 0x0000001918187212 */ /* 0x000fe400078e3cff */
[----:B------:R-:W-:Y:S02]  /*12f0*/  IADD3.X R25, RZ, R21, RZ, P6, !PT ;  /* 0x00000015ff197210 */ /* 0x000fe400037fe4ff */
[----:B------:R-:W-:-:S02]  /*1300*/  LOP3.LUT R34, R34, R35, RZ, 0x3c, !PT ;  /* 0x0000002322227212 */ /* 0x000fc400078e3cff */
[----:B------:R-:W-:Y:S02]  /*1310*/  IADD3 R36, P6, R18, 0x1000, RZ ;  /* 0x0000100012247810 */ /* 0x000fe40007fde0ff */
[----:B------:R-:W-:Y:S02]  /*1320*/  LOP3.LUT R54, R55, 0x380, RZ, 0xc0, !PT ;  /* 0x0000038037367812 */ /* 0x000fe400078ec0ff */
[----:B------:R-:W-:Y:S02]  /*1330*/  LOP3.LUT R48, R49, 0x380, RZ, 0xc0, !PT ;  /* 0x0000038031307812 */ /* 0x000fe400078ec0ff */
[----:B------:R-:W-:Y:S01]  /*1340*/  LOP3.LUT R38, R38, R39, RZ, 0x3c, !PT ;  /* 0x0000002726267212 */ /* 0x000fe200078e3cff */
[----:B------:R-:W-:Y:S01]  /*1350*/  IMAD.X R39, RZ, RZ, R21, P4 ;  /* 0x000000ffff277224 */ /* 0x000fe200020e0615 */
[----:B------:R-:W-:Y:S02]  /*1360*/  IADD3.X R35, RZ, R21, RZ, P3, !PT ;  /* 0x00000015ff237210 */ /* 0x000fe40001ffe4ff */
[----:B------:R-:W-:-:S02]  /*1370*/  IADD3 R63, P3, R18, 0x1004, RZ ;  /* 0x00001004123f7810 */ /* 0x000fc40007f7e0ff */
[----:B------:R-:W-:Y:S02]  /*1380*/  IADD3 R61, P4, R18, 0x1006, RZ ;  /* 0x00001006123d7810 */ /* 0x000fe40007f9e0ff */
[----:B------:R-:W-:Y:S02]  /*1390*/  LOP3.LUT R20, R36, 0x380, RZ, 0xc0, !PT ;  /* 0x0000038024147812 */ /* 0x000fe400078ec0ff */
[----:B------:R-:W-:Y:S02]  /*13a0*/  SHF.R.U64 R54, R54, 0x3, RZ ;  /* 0x0000000336367819 */ /* 0x000fe400000012ff */
[----:B------:R-:W-:Y:S02]  /*13b0*/  SHF.R.U64 R48, R48, 0x3, RZ ;  /* 0x0000000330307819 */ /* 0x000fe400000012ff */
[----:B------:R-:W-:Y:S02]  /*13c0*/  LOP3.LUT R62, R63, 0x380, RZ, 0xc0, !PT ;  /* 0x000003803f3e7812 */ /* 0x000fe400078ec0ff */
[----:B------:R-:W-:-:S02]  /*13d0*/  LOP3.LUT R60, R61, 0x380, RZ, 0xc0, !PT ;  /* 0x000003803d3c7812 */ /* 0x000fc400078ec0ff */
[----:B------:R-:W-:Y:S02]  /*13e0*/  SHF.R.U64 R37, R20, 0x3, RZ ;  /* 0x0000000314257819 */ /* 0x000fe400000012ff */
[----:B------:R-:W-:Y:S01]  /*13f0*/  LOP3.LUT R54, R54, R55, RZ, 0x3c, !PT ;  /* 0x0000003736367212 */ /* 0x000fe200078e3cff */
[----:B------:R-:W-:Y:S01]  /*1400*/  IMAD.X R55, RZ, RZ, R21, P2 ;  /* 0x000000ffff377224 */ /* 0x000fe200010e0615 */
[----:B------:R-:W-:Y:S02]  /*1410*/  LOP3.LUT R48, R48, R49, RZ, 0x3c, !PT ;  /* 0x0000003130307212 */ /* 0x000fe400078e3cff */
[----:B------:R-:W-:Y:S02]  /*1420*/  IADD3.X R49, RZ, R21, RZ, P5, !PT ;  /* 0x00000015ff317210 */ /* 0x000fe40002ffe4ff */
[----:B------:R-:W-:Y:S02]  /*1430*/  SHF.R.U64 R62, R62, 0x3, RZ ;  /* 0x000000033e3e7819 */ /* 0x000fe400000012ff */
[----:B------:R-:W-:-:S02]  /*1440*/  IADD3 R45, P2, R18, 0x2006, RZ ;  /* 0x00002006122d7810 */ /* 0x000fc40007f5e0ff */
[----:B------:R-:W-:Y:S02]  /*1450*/  IADD3 R69, P5, R18, 0x200c, RZ ;  /* 0x0000200c12457810 */ /* 0x000fe40007fbe0ff */
[----:B------:R-:W-:Y:S02]  /*1460*/  SHF.R.U64 R60, R60, 0x3, RZ ;  /* 0x000000033c3c7819 */ /* 0x000fe400000012ff */
[----:B------:R-:W-:Y:S01]  /*1470*/  LOP3.LUT R36, R37, R36, RZ, 0x3c, !PT ;  /* 0x0000002425247212 */ /* 0x000fe200078e3cff */
[--C-:B------:R-:W-:Y:S01]  /*1480*/  IMAD.X R37, RZ, RZ, R21.reuse, P6 ;  /* 0x000000ffff257224 */ /* 0x100fe200030e0615 */
[----:B------:R-:W-:Y:S01]  /*1490*/  LOP3.LUT R62, R62, R63, RZ, 0x3c, !PT ;  /* 0x0000003f3e3e7212 */ /* 0x000fe200078e3cff */
[----:B------:R-:W-:Y:S01]  /*14a0*/  IMAD.X R63, RZ, RZ, R21, P3 ;  /* 0x000000ffff3f7224 */ /* 0x000fe200018e0615 */
[----:B------:R-:W-:Y:S02]  /*14b0*/  IADD3 R57, P6, R18, 0x100a, RZ ;  /* 0x0000100a12397810 */ /* 0x000fe40007fde0ff */
[----:B------:R-:W-:-:S02]  /*14c0*/  LOP3.LUT R44, R45, 0x380, RZ, 0xc0, !PT ;  /* 0x000003802d2c7812 */ /* 0x000fc400078ec0ff */
[----:B------:R-:W-:Y:S02]  /*14d0*/  LOP3.LUT R68, R69, 0x380, RZ, 0xc0, !PT ;  /* 0x0000038045447812 */ /* 0x000fe400078ec0ff */
[----:B------:R-:W-:Y:S02]  /*14e0*/  LOP3.LUT R60, R60, R61, RZ, 0x3c, !PT ;  /* 0x0000003d3c3c7212 */ /* 0x000fe400078e3cff */
[C---:B------:R-:W-:Y:S02]  /*14f0*/  IADD3 R53, P3, R18.reuse, 0x100e, RZ ;  /* 0x0000100e12357810 */ /* 0x040fe40007f7e0ff */
[----:B------:R-:W-:Y:S02]  /*1500*/  IADD3.X R61, RZ, R21, RZ, P4, !PT ;  /* 0x00000015ff3d7210 */ /* 0x000fe400027fe4ff */
[----:B------:R-:W-:Y:S02]  /*1510*/  IADD3 R50, P4, R18, 0x2000, RZ ;  /* 0x0000200012327810 */ /* 0x000fe40007f9e0ff */
[----:B------:R-:W-:-:S02]  /*1520*/  LOP3.LUT R56, R57, 0x380, RZ, 0xc0, !PT ;  /* 0x0000038039387812 */ /* 0x000fc400078ec0ff */
[----:B------:R-:W-:Y:S02]  /*1530*/  SHF.R.U64 R44, R44, 0x3, RZ ;  /* 0x000000032c2c7819 */ /* 0x000fe400000012ff */
[----:B------:R-:W-:Y:S02]  /*1540*/  SHF.R.U64 R68, R68, 0x3, RZ ;  /* 0x0000000344447819 */ /* 0x000fe400000012ff */
[----:B------:R-:W-:Y:S02]  /*1550*/  LOP3.LUT R52, R53, 0x380, RZ, 0xc0, !PT ;  /* 0x0000038035347812 */ /* 0x000fe400078ec0ff */
[----:B------:R-:W-:Y:S02]  /*1560*/  LOP3.LUT R20, R50, 0x380, RZ, 0xc0, !PT ;  /* 0x0000038032147812 */ /* 0x000fe400078ec0ff */
[----:B------:R-:W-:Y:S02]  /*1570*/  SHF.R.U64 R56, R56, 0x3, RZ ;  /* 0x0000000338387819 */ /* 0x000fe400000012ff */
[----:B------:R-:W-:-:S02]  /*1580*/  LOP3.LUT R44, R44, R45, RZ, 0x3c, !PT ;  /* 0x0000002d2c2c7212 */ /* 0x000fc400078e3cff */
[----:B------:R-:W-:Y:S01]  /*1590*/  LOP3.LUT R68, R68, R69, RZ, 0x3c, !PT ;  /* 0x0000004544447212 */ /* 0x000fe200078e3cff */
[----:B------:R-:W-:Y:S01]  /*15a0*/  IMAD.X R69, RZ, RZ, R21, P5 ;  /* 0x000000ffff457224 */ /* 0x000fe200028e0615 */
[----:B------:R-:W-:Y:S02]  /*15b0*/  IADD3.X R45, RZ, R21, RZ, P2, !PT ;  /* 0x00000015ff2d7210 */ /* 0x000fe400017fe4ff */
[----:B------:R-:W-:Y:S02]  /*15c0*/  SHF.R.U64 R52, R52, 0x3, RZ ;  /* 0x0000000334347819 */ /* 0x000fe400000012ff */
[C---:B------:R-:W-:Y:S02]  /*15d0*/  IADD3 R86, P2, R18.reuse, 0x3000, RZ ;  /* 0x0000300012567810 */ /* 0x040fe40007f5e0ff */
[----:B------:R-:W-:Y:S02]  /*15e0*/  IADD3 R77, P5, R18, 0x3006, RZ ;  /* 0x00003006124d7810 */ /* 0x000fe40007fbe0ff */
[----:B------:R-:W-:-:S02]  /*15f0*/  SHF.R.U64 R51, R20, 0x3, RZ ;  /* 0x0000000314337819 */ /* 0x000fc400000012ff */
[----:B------:R-:W-:Y:S02]  /*1600*/  LOP3.LUT R56, R56, R57, RZ, 0x3c, !PT ;  /* 0x0000003938387212 */ /* 0x000fe400078e3cff */
[----:B------:R-:W-:Y:S02]  /*1610*/  IADD3.X R57, RZ, R21, RZ, P6, !PT ;  /* 0x00000015ff397210 */ /* 0x000fe400037fe4ff */
[----:B------:R-:W-:Y:S02]  /*1620*/  LOP3.LUT R52, R52, R53, RZ, 0x3c, !PT ;  /* 0x0000003534347212 */ /* 0x000fe400078e3cff */
[----:B------:R-:W-:Y:S02]  /*1630*/  IADD3 R47, P6, R18, 0x2004, RZ ;  /* 0x00002004122f7810 */ /* 0x000fe40007fde0ff */
[----:B------:R-:W-:Y:S02]  /*1640*/  LOP3.LUT R20, R86, 0x380, RZ, 0xc0, !PT ;  /* 0x0000038056147812 */ /* 0x000fe400078ec0ff */
[----:B------:R-:W-:-:S02]  /*1650*/  LOP3.LUT R76, R77, 0x380, RZ, 0xc0, !PT ;  /* 0x000003804d4c7812 */ /* 0x000fc400078ec0ff */
[----:B------:R-:W-:Y:S01]  /*1660*/  LOP3.LUT R50, R51, R50, RZ, 0x3c, !PT ;  /* 0x0000003233327212 */ /* 0x000fe200078e3cff */
[----:B------:R-:W-:Y:S01]  /*1670*/  IMAD.X R51, RZ, RZ, R21, P4 ;  /* 0x000000ffff337224 */ /* 0x000fe200020e0615 */
[----:B------:R-:W-:Y:S02]  /*1680*/  IADD3.X R53, RZ, R21, RZ, P3, !PT ;  /* 0x00000015ff357210 */ /* 0x000fe40001ffe4ff */
[C---:B------:R-:W-:Y:S02]  /*1690*/  IADD3 R65, P3, R18.reuse, 0x2008, RZ ;  /* 0x0000200812417810 */ /* 0x040fe40007f7e0ff */
[----:B------:R-:W-:Y:S02]  /*16a0*/  IADD3 R67, P4, R18, 0x200a, RZ ;  /* 0x0000200a12437810 */ /* 0x000fe40007f9e0ff */
[----:B------:R-:W-:Y:S02]  /*16b0*/  LOP3.LUT R46, R47, 0x380, RZ, 0xc0, !PT ;  /* 0x000003802f2e7812 */ /* 0x000fe400078ec0ff */
[----:B------:R-:W-:-:S02]  /*16c0*/  SHF.R.U64 R87, R20, 0x3, RZ ;  /* 0x0000000314577819 */ /* 0x000fc400000012ff */
[----:B------:R-:W-:Y:S02]  /*16d0*/  SHF.R.U64 R76, R76, 0x3, RZ ;  /* 0x000000034c4c7819 */ /* 0x000fe400000012ff */
[----:B------:R-:W-:Y:S02]  /*16e0*/  LOP3.LUT R20, R18, 0x380, RZ, 0xc0, !PT ;  /* 0x0000038012147812 */ /* 0x000fe400078ec0ff */
[----:B------:R-:W-:Y:S02]  /*16f0*/  LOP3.LUT R64, R65, 0x380, RZ, 0xc0, !PT ;  /* 0x0000038041407812 */ /* 0x000fe400078ec0ff */
[----:B------:R-:W-:Y:S02]  /*1700*/  LOP3.LUT R66, R67, 0x380, RZ, 0xc0, !PT ;  /* 0x0000038043427812 */ /* 0x000fe400078ec0ff */
[----:B------:R-:W-:Y:S02]  /*1710*/  SHF.R.U64 R46, R46, 0x3, RZ ;  /* 0x000000032e2e7819 */ /* 0x000fe400000012ff */
[----:B------:R-:W-:-:S02]  /*1720*/  LOP3.LUT R76, R76, R77, RZ, 0x3c, !PT ;  /* 0x0000004d4c4c7212 */ /* 0x000fc400078e3cff */
[----:B------:R-:W-:Y:S02]  /*1730*/  SHF.R.U64 R77, R20, 0x3, RZ ;  /* 0x00000003144d7819 */ /* 0x000fe400000012ff */
[----:B------:R-:W-:Y:S02]  /*1740*/  SHF.R.U64 R64, R64, 0x3, RZ ;  /* 0x0000000340407819 */ /* 0x000fe400000012ff */
[----:B------:R-:W-:Y:S02]  /*1750*/  SHF.R.U64 R66, R66, 0x3, RZ ;  /* 0x0000000342427819 */ /* 0x000fe400000012ff */
[----:B------:R-:W-:Y:S01]  /*1760*/  LOP3.LUT R46, R46, R47, RZ, 0x3c, !PT ;  /* 0x0000002f2e2e7212 */ /* 0x000fe200078e3cff */
[----:B------:R-:W-:Y:S01]  /*1770*/  IMAD.X R47, RZ, RZ, R21, P6 ;  /* 0x000000ffff2f7224 */ /* 0x000fe200030e0615 */
[----:B------:R-:W-:Y:S02]  /*1780*/  LOP3.LUT R20, R77, R18, RZ, 0x3c, !PT ;  /* 0x000000124d147212 */ /* 0x000fe400078e3cff */
[----:B------:R-:W-:-:S02]  /*1790*/  IADD3 R71, P6, R18, 0x200e, RZ ;  /* 0x0000200e12477810 */ /* 0x000fc40007fde0ff */
[----:B------:R-:W-:Y:S01]  /*17a0*/  LOP3.LUT R64, R64, R65, RZ, 0x3c, !PT ;  /* 0x0000004140407212 */ /* 0x000fe200078e3cff */
[----:B------:R-:W-:Y:S01]  /*17b0*/  IMAD.X R65, RZ, RZ, R21, P3 ;  /* 0x000000ffff417224 */ /* 0x000fe200018e0615 */
[----:B------:R-:W-:Y:S01]  /*17c0*/  LOP3.LUT R66, R66, R67, RZ, 0x3c, !PT ;  /* 0x0000004342427212 */ /* 0x000fe200078e3cff */
[----:B------:R0:W-:Y:S01]  /*17d0*/  ST.E.U16 desc[UR36][R20.64], RZ ;  /* 0x000000ff14007985 */ /* 0x0001e2000c101524 */
[C---:B------:R-:W-:Y:S02]  /*17e0*/  IADD3 R73, P3, R18.reuse, 0x3002, RZ ;  /* 0x0000300212497810 */ /* 0x040fe40007f7e0ff */
[----:B------:R-:W-:Y:S01]  /*17f0*/  IADD3.X R67, RZ, R21, RZ, P4, !PT ;  /* 0x00000015ff437210 */ /* 0x000fe200027fe4ff */
[----:B------:R0:W-:Y:S01]  /*1800*/  ST.E.U16 desc[UR36][R30.64], RZ ;  /* 0x000000ff1e007985 */ /* 0x0001e2000c101524 */
[----:B------:R-:W-:Y:S02]  /*1810*/  IADD3 R75, P4, R18, 0x3004, RZ ;  /* 0x00003004124b7810 */ /* 0x000fe40007f9e0ff */
[----:B------:R-:W-:Y:S01]  /*1820*/  LOP3.LUT R70, R71, 0x380, RZ, 0xc0, !PT ;  /* 0x0000038047467812 */ /* 0x000fe200078ec0ff */
[----:B------:R0:W-:Y:S01]  /*1830*/  ST.E.U16 desc[UR36][R32.64], RZ ;  /* 0x000000ff20007985 */ /* 0x0001e2000c101524 */
[----:B------:R-:W-:-:S02]  /*1840*/  LOP3.LUT R72, R73, 0x380, RZ, 0xc0, !PT ;  /* 0x0000038049487812 */ /* 0x000fc400078ec0ff */
[----:B------:R-:W-:Y:S01]  /*1850*/  LOP3.LUT R74, R75, 0x380, RZ, 0xc0, !PT ;  /* 0x000003804b4a7812 */ /* 0x000fe200078ec0ff */
[----:B------:R0:W-:Y:S01]  /*1860*/  ST.E.U16 desc[UR36][R24.64], RZ ;  /* 0x000000ff18007985 */ /* 0x0001e2000c101524 */
[----:B------:R-:W-:Y:S02]  /*1870*/  SHF.R.U64 R70, R70, 0x3, RZ ;  /* 0x0000000346467819 */ /* 0x000fe400000012ff */
[----:B------:R-:W-:Y:S01]  /*1880*/  SHF.R.U64 R72, R72, 0x3, RZ ;  /* 0x0000000348487819 */ /* 0x000fe200000012ff */
[----:B------:R0:W-:Y:S01]  /*1890*/  ST.E.U16 desc[UR36][R28.64], RZ ;  /* 0x000000ff1c007985 */ /* 0x0001e2000c101524 */
[----:B------:R-:W-:Y:S02]  /*18a0*/  SHF.R.U64 R74, R74, 0x3, RZ ;  /* 0x000000034a4a7819 */ /* 0x000fe400000012ff */
[----:B------:R-:W-:Y:S01]  /*18b0*/  LOP3.LUT R70, R70, R71, RZ, 0x3c, !PT ;  /* 0x0000004746467212 */ /* 0x000fe200078e3cff */
[----:B------:R0:W-:Y:S01]  /*18c0*/  ST.E.U16 desc[UR36][R34.64], RZ ;  /* 0x000000ff22007985 */ /* 0x0001e2000c101524 */
[----:B------:R-:W-:Y:S01]  /*18d0*/  LOP3.LUT R86, R87, R86, RZ, 0x3c, !PT ;  /* 0x0000005657567212 */ /* 0x000fe200078e3cff */
[----:B------:R-:W-:Y:S01]  /*18e0*/  IMAD.X R87, RZ, RZ, R21, P2 ;  /* 0x000000ffff577224 */ /* 0x000fe200010e0615 */
[----:B------:R-:W-:Y:S01]  /*18f0*/  IADD3.X R71, RZ, R21, RZ, P6, !PT ;  /* 0x00000015ff477210 */ /* 0x000fe200037fe4ff */
[----:B------:R0:W-:Y:S01]  /*1900*/  ST.E.U16 desc[UR36][R38.64], RZ ;  /* 0x000000ff26007985 */ /* 0x0001e2000c101524 */
[----:B------:R-:W-:-:S02]  /*1910*/  LOP3.LUT R72, R72, R73, RZ, 0x3c, !PT ;  /* 0x0000004948487212 */ /* 0x000fc400078e3cff */
[----:B------:R-:W-:Y:S01]  /*1920*/  IADD3 R79, P6, R18, 0x3008, RZ ;  /* 0x00003008124f7810 */ /* 0x000fe20007fde0ff */
[----:B------:R0:W-:Y:S01]  /*1930*/  ST.E.U16 desc[UR36][R40.64], RZ ;  /* 0x000000ff28007985 */ /* 0x0001e2000c101524 */
[----:B------:R-:W-:Y:S01]  /*1940*/  LOP3.LUT R74, R74, R75, RZ, 0x3c, !PT ;  /* 0x0000004b4a4a7212 */ /* 0x000fe200078e3cff */
[----:B------:R-:W-:Y:S01]  /*1950*/  IMAD.X R75, RZ, RZ, R21, P4 ;  /* 0x000000ffff4b7224 */ /* 0x000fe200020e0615 */
[C---:B------:R-:W-:Y:S01]  /*1960*/  IADD3 R81, P2, R18.reuse, 0x300a, RZ ;  /* 0x0000300a12517810 */ /* 0x040fe20007f5e0ff */
[----:B------:R0:W-:Y:S01]  /*1970*/  ST.E.U16 desc[UR36][R36.64], RZ ;  /* 0x000000ff24007985 */ /* 0x0001e2000c101524 */
[----:B------:R-:W-:Y:S02]  /*1980*/  IADD3.X R73, RZ, R21, RZ, P3, !PT ;  /* 0x00000015ff497210 */ /* 0x000fe40001ffe4ff */
        /* <DEDUP_REMOVED lines=42> */
.L_x_2604:
[----:B------:R-:W-:Y:S05]  /*1c30*/  BSYNC B0 ;  /* 0x0000000000007941 */ /* 0x000fea0003800000 */
.L_x_2602:
[----:B01----:R-:W0:Y:S01]  /*1c40*/  LDC.64 R24, c[0x0][0x248] ;  /* 0x00009200ff187b82 */ /* 0x003e220000000a00 */
[----:B------:R-:W-:Y:S04]  /*1c50*/  BSSY B0, `(.L_x_2605) ;  /* 0x00000ff000007945 */ /* 0x000fe80003800000 */
[----:B------:R-:W-:Y:S05]  /*1c60*/  @!P1 BRA `(.L_x_2606) ;  /* 0x0000000000f49947 */ /* 0x000fea0003800000 */
[----:B------:R-:W-:Y:S01]  /*1c70*/  IADD3 R26, P1, R14, R27, RZ ;  /* 0x0000001b0e1a7210 */ /* 0x000fe20007f3e0ff */
[C---:B------:R-:W-:Y:S01]  /*1c80*/  IMAD.SHL.U32 R28, R12.reuse, 0x10, RZ ;  /* 0x000000100c1c7824 */ /* 0x040fe200078e00ff */
[----:B------:R-:W-:Y:S01]  /*1c90*/  LOP3.LUT R20, R12, 0xff, RZ, 0xc0, !PT ;  /* 0x000000ff0c147812 */ /* 0x000fe200078ec0ff */
[----:B------:R-:W-:Y:S01]  /*1ca0*/  ULDC.64 UR4, c[0x0][0x240] ;  /* 0x0000900000047ab9 */ /* 0x000fe20000000a00 */
[----:B------:R-:W-:Y:S02]  /*1cb0*/  LEA.HI.X.SX32 R27, R27, R16, 0x1, P1 ;  /* 0x000000101b1b7211 */ /* 0x000fe400008f0eff */
[----:B------:R-:W-:Y:S02]  /*1cc0*/  LOP3.LUT P1, RZ, R28, 0x10, RZ, 0xc0, !PT ;  /* 0x000000101cff7812 */ /* 0x000fe4000782c0ff */
[C---:B------:R-:W-:Y:S01]  /*1cd0*/  SHF.L.U32 R29, R20.reuse, 0x3, RZ ;  /* 0x00000003141d7819 */ /* 0x040fe200000006ff */
[----:B------:R-:W-:Y:S01]  /*1ce0*/  IMAD.WIDE.U32 R26, R19, R8, R26 ;  /* 0x00000008131a7225 */ /* 0x000fe200078e001a */
[----:B------:R-:W-:-:S02]  /*1cf0*/  SHF.L.U32 R28, R20, 0x2, RZ ;  /* 0x00000002141c7819 */ /* 0x000fc400000006ff */
[----:B------:R-:W-:Y:S01]  /*1d00*/  IADD3 R39, P6, R18, 0x1c000, RZ ;  /* 0x0001c00012277810 */ /* 0x000fe20007fde0ff */
[----:B------:R-:W-:Y:S01]  /*1d10*/  IMAD.IADD R27, R23, 0x1, R27 ;  /* 0x00000001171b7824 */ /* 0x000fe200078e021b */
[----:B------:R-:W-:Y:S01]  /*1d20*/  LOP3.LUT P2, RZ, R29, 0x10, RZ, 0xc0, !PT ;  /* 0x000000101dff7812 */ /* 0x000fe2000784c0ff */
[-C--:B0-----:R-:W-:Y:S01]  /*1d30*/  IMAD R23, R5, R24.reuse, RZ ;  /* 0x0000001805177224 */ /* 0x081fe200078e02ff */
[----:B------:R-:W-:Y:S01]  /*1d40*/  LOP3.LUT P3, RZ, R28, 0x10, RZ, 0xc0, !PT ;  /* 0x000000101cff7812 */ /* 0x000fe2000786c0ff */
[----:B------:R-:W-:-:S04]  /*1d50*/  IMAD.WIDE.U32 R26, R4, R24, R26 ;  /* 0x00000018041a7225 */ /* 0x000fc800078e001a */
[----:B------:R-:W-:Y:S01]  /*1d60*/  IMAD R23, R4, R25, R23 ;  /* 0x0000001904177224 */ /* 0x000fe200078e0217 */
[----:B------:R-:W-:Y:S01]  /*1d70*/  LEA R30, P5, R26, UR4, 0x1 ;  /* 0x000000041a1e7c11 */ /* 0x000fe2000f8a08ff */
[----:B------:R-:W-:Y:S02]  /*1d80*/  IMAD.SHL.U32 R20, R20, 0x2, RZ ;  /* 0x0000000214147824 */ /* 0x000fe400078e00ff */
[----:B------:R-:W-:Y:S01]  /*1d90*/  IMAD.X R29, RZ, RZ, R21, P6 ;  /* 0x000000ffff1d7224 */ /* 0x000fe200030e0615 */
[----:B------:R-:W-:Y:S02]  /*1da0*/  IADD3 R23, R27, R23, RZ ;  /* 0x000000171b177210 */ /* 0x000fe40007ffe0ff */
[----:B------:R-:W-:Y:S02]  /*1db0*/  LOP3.LUT P4, RZ, R20, 0x10, RZ, 0xc0, !PT ;  /* 0x0000001014ff7812 */ /* 0x000fe4000788c0ff */
[----:B------:R-:W-:Y:S01]  /*1dc0*/  LEA.HI.X R31, R26, UR5, R23, 0x1, P5 ;  /* 0x000000051a1f7c11 */ /* 0x000fe2000a8f0c17 */
[----:B------:R-:W-:Y:S01]  /*1dd0*/  IMAD.WIDE.U32 R26, R24, 0x40, RZ ;  /* 0x00000040181a7825 */ /* 0x000fe200078e00ff */
[----:B------:R-:W-:-:S02]  /*1de0*/  LOP3.LUT R20, R39, 0x380, RZ, 0xc0, !PT ;  /* 0x0000038027147812 */ /* 0x000fc400078ec0ff */
[C---:B------:R-:W-:Y:S02]  /*1df0*/  IADD3 R23, P5, R18.reuse, 0x1f000, RZ ;  /* 0x0001f00012177810 */ /* 0x040fe40007fbe0ff */
[----:B------:R-:W-:Y:S02]  /*1e00*/  IADD3 R33, P6, R18, 0x1d000, RZ ;  /* 0x0001d00012217810 */ /* 0x000fe40007fde0ff */
[----:B------:R-:W-:Y:S02]  /*1e10*/  SHF.R.U64 R20, R20, 0x3, RZ ;  /* 0x0000000314147819 */ /* 0x000fe400000012ff */
[----:B------:R-:W-:Y:S02]  /*1e20*/  IADD3.X R37, RZ, R21, RZ, P5, !PT ;  /* 0x00000015ff257210 */ /* 0x000fe40002ffe4ff */
[----:B------:R-:W-:Y:S02]  /*1e30*/  LOP3.LUT R32, R33, 0x380, RZ, 0xc0, !PT ;  /* 0x0000038021207812 */ /* 0x000fe400078ec0ff */
[----:B------:R-:W-:-:S02]  /*1e40*/  IADD3 R35, P5, R18, 0x1e000, RZ ;  /* 0x0001e00012237810 */ /* 0x000fc40007fbe0ff */
[----:B------:R-:W-:Y:S01]  /*1e50*/  LOP3.LUT R28, R20, R39, RZ, 0x3c, !PT ;  /* 0x00000027141c7212 */ /* 0x000fe200078e3cff */
[----:B------:R-:W-:Y:S01]  /*1e60*/  IMAD.SHL.U32 R39, R25, 0x40, RZ ;  /* 0x0000004019277824 */ /* 0x000fe200078e00ff */
[----:B------:R-:W-:Y:S02]  /*1e70*/  SHF.R.U64 R32, R32, 0x3, RZ ;  /* 0x0000000320207819 */ /* 0x000fe400000012ff */
[----:B------:R-:W-:Y:S02]  /*1e80*/  LOP3.LUT R34, R35, 0x380, RZ, 0xc0, !PT ;  /* 0x0000038023227812 */ /* 0x000fe400078ec0ff */
[----:B------:R-:W-:Y:S02]  /*1e90*/  LOP3.LUT R18, R23, 0x380, RZ, 0xc0, !PT ;  /* 0x0000038017127812 */ /* 0x000fe400078ec0ff */
[----:B------:R-:W-:Y:S01]  /*1ea0*/  LOP3.LUT R32, R32, R33, RZ, 0x3c, !PT ;  /* 0x0000002120207212 */ /* 0x000fe200078e3cff */
[----:B------:R-:W-:Y:S01]  /*1eb0*/  IMAD.X R33, RZ, RZ, R21, P6 ;  /* 0x000000ffff217224 */ /* 0x000fe200030e0615 */
[----:B------:R-:W-:-:S02]  /*1ec0*/  SHF.R.U64 R34, R34, 0x3, RZ ;  /* 0x0000000322227819 */ /* 0x000fc400000012ff */
[----:B------:R-:W-:Y:S02]  /*1ed0*/  SHF.R.U64 R18, R18, 0x3, RZ ;  /* 0x0000000312127819 */ /* 0x000fe400000012ff */
[----:B------:R-:W-:Y:S02]  /*1ee0*/  IADD3 R27, R27, R39, RZ ;  /* 0x000000271b1b7210 */ /* 0x000fe40007ffe0ff */
[----:B------:R-:W-:Y:S02]  /*1ef0*/  IADD3 R20, P6, R30, R26, RZ ;  /* 0x0000001a1e147210 */ /* 0x000fe40007fde0ff */
[----:B------:R-:W-:Y:S02]  /*1f00*/  LOP3.LUT R34, R34, R35, RZ, 0x3c, !PT ;  /* 0x0000002322227212 */ /* 0x000fe400078e3cff */
[----:B------:R-:W-:Y:S02]  /*1f10*/  LOP3.LUT R36, R18, R23, RZ, 0x3c, !PT ;  /* 0x0000001712247212 */ /* 0x000fe400078e3cff */
[----:B------:R-:W-:Y:S01]  /*1f20*/  IADD3.X R35, RZ, R21, RZ, P5, !PT ;  /* 0x00000015ff237210 */ /* 0x000fe20002ffe4ff */
[----:B------:R-:W-:Y:S01]  /*1f30*/  IMAD.X R21, R27, 0x1, R31, P6 ;  /* 0x000000011b157824 */ /* 0x000fe200030e061f */
[----:B------:R-:W-:-:S02]  /*1f40*/  MOV R23, R28 ;  /* 0x0000001c00177202 */ /* 0x000fc40000000f00 */
[----:B------:R-:W-:Y:S02]  /*1f50*/  IADD3 R28, P5, R20, R26, RZ ;  /* 0x0000001a141c7210 */ /* 0x000fe40007fbe0ff */
[----:B------:R-:W-:Y:S01]  /*1f60*/  MOV R33, R32 ;  /* 0x0000002000217202 */ /* 0x000fe20000000f00 */
[----:B------:R-:W-:Y:S01]  /*1f70*/  @!PT LDS RZ, [RZ] ;  /* 0x00000000fffff984 */ /* 0x000fe20000000800 */
[----:B------:R-:W-:Y:S01]  /*1f80*/  @!PT LDS RZ, [RZ] ;  /* 0x00000000fffff984 */ /* 0x000fe20000000800 */
[----:B------:R-:W-:Y:S01]  /*1f90*/  @!PT LDS RZ, [RZ] ;  /* 0x00000000fffff984 */ /* 0x000fe20000000800 */
[----:B------:R0:W-:Y:S01]  /*1fa0*/  LDGSTS.E.LTC128B.128 [R23], desc[UR36][R30.64], P1 ;  /* 0x000000001e177fae */ /* 0x0001e20008921d64 */
[----:B------:R-:W-:Y:S02]  /*1fb0*/  IADD3 R26, P6, R28, R26, RZ ;  /* 0x0000001a1c1a7210 */ /* 0x000fe40007fde0ff */
[----:B------:R-:W-:Y:S01]  /*1fc0*/  IADD3.X R29, R21, R27, RZ, P5, !PT ;  /* 0x0000001b151d7210 */ /* 0x000fe20002ffe4ff */
[----:B------:R0:W-:Y:S01]  /*1fd0*/  LDGSTS.E.LTC128B.128 [R33], desc[UR36][R20.64], P2 ;  /* 0x0000000014217fae */ /* 0x0001e20009121d64 */
[----:B------:R-:W-:Y:S02]  /*1fe0*/  MOV R35, R34 ;  /* 0x0000002200237202 */ /* 0x000fe40000000f00 */
[----:B------:R-:W-:Y:S01]  /*1ff0*/  MOV R37, R36 ;  /* 0x0000002400257202 */ /* 0x000fe20000000f00 */
[----:B------:R-:W-:-:S02]  /*2000*/  IMAD.X R27, R29, 0x1, R27, P6 ;  /* 0x000000011d1b7824 */ /* 0x000fc400030e061b */
[----:B------:R0:W-:Y:S04]  /*2010*/  LDGSTS.E.LTC128B.128 [R35], desc[UR36][R28.64], P3 ;  /* 0x000000001c237fae */ /* 0x0001e80009921d64 */
[----:B------:R0:W-:Y:S01]  /*2020*/  LDGSTS.E.LTC128B.128 [R37], desc[UR36][R26.64], P4 ;  /* 0x000000001a257fae */ /* 0x0001e2000a121d64 */
[----:B------:R-:W-:Y:S05]  /*2030*/  BRA `(.L_x_2607) ;  /* 0x0000000c00007947 */ /* 0x000fea0003800000 */
.L_x_2606:
        /* <DEDUP_REMOVED lines=192> */
.L_x_2607:
[----:B------:R-:W-:Y:S05]  /*2c40*/  BSYNC B0 ;  /* 0x0000000000007941 */ /* 0x000fea0003800000 */
.L_x_2605:
[----:B------:R-:W-:Y:S01]  /*2c50*/  NOP ;  /* 0x0000000000007918 */ /* 0x000fe20000000000 */
[----:B------:R-:W-:Y:S01]  /*2c60*/  SYNCS.ARRIVE.TRANS64.RED.A0T1 RZ, [UR10+0x38000], RZ ;  /* 0x038000ffffff79a7 */ /* 0x000fe2000820040a */
[----:B------:R-:W-:Y:S01]  /*2c70*/  ARRIVES.LDGSTSBAR.64.TRANSCNT [UR10+0x38000] ;  /* 0x03800000ff0079b0 */ /* 0x000fe20008000a8a */
[----:B------:R-:W-:Y:S01]  /*2c80*/  NOP ;  /* 0x0000000000007918 */ /* 0x000fe20000000000 */
[----:B------:R-:W-:Y:S05]  /*2c90*/  @!P0 BRA `(.L_x_2608) ;  /* 0x0000000000048947 */ /* 0x000fea0003800000 */
[----:B------:R-:W-:Y:S01]  /*2ca0*/  BPT.TRAP 0x1 ;  /* 0x000000040000795c */ /* 0x000fe20000300000 */
.L_x_2608:
[----:B------:R-:W-:Y:S01]  /*2cb0*/  ISETP.GE.AND P1, PT, R13, 0x41, PT ;  /* 0x000000410d00780c */ /* 0x000fe20003f26270 */
[----:B------:R-:W-:-:S12]  /*2cc0*/  SYNCS.ARRIVE.TRANS64.A1T0 RZ, [UR10+0x38000], RZ ;  /* 0x038000ffffff79a7 */ /* 0x000fd8000810000a */
[----:B------:R-:W-:Y:S05]  /*2cd0*/  @!P1 BRA `(.L_x_2609) ;  /* 0x0000000800f89947 */ /* 0x000fea0003800000 */
[----:B------:R-:W-:Y:S01]  /*2ce0*/  MOV R8, R6 ;  /* 0x0000000600087202 */ /* 0x000fe20000000f00 */
[-C--:B0-----:R-:W-:Y:S01]  /*2cf0*/  IMAD R5, R5, R24.reuse, RZ ;  /* 0x0000001805057224 */ /* 0x081fe200078e02ff */
[----:B------:R-:W-:Y:S01]  /*2d00*/  ULDC.64 UR6, c[0x0][0x238] ;  /* 0x00008e0000067ab9 */ /* 0x000fe20000000a00 */
[----:B------:R-:W-:Y:S01]  /*2d10*/  ULDC.64 UR12, c[0x0][0x240] ;  /* 0x00009000000c7ab9 */ /* 0x000fe20000000a00 */
[----:B------:R-:W-:Y:S01]  /*2d20*/  USHF.R.S32.HI UR4, URZ, 0x1f, UR7 ;  /* 0x0000001f3f047899 */ /* 0x000fe20008011407 */
[----:B------:R-:W-:Y:S01]  /*2d30*/  IMAD.WIDE.U32 R8, R4, R24, R8 ;  /* 0x0000001804087225 */ /* 0x000fe200078e0008 */
[----:B-1----:R-:W-:Y:S01]  /*2d40*/  SHF.L.U32 R51, R12, 0x4, RZ ;  /* 0x000000040c337819 */ /* 0x002fe200000006ff */
[----:B------:R-:W-:Y:S01]  /*2d50*/  UMOV UR11, 0x1 ;  /* 0x00000001000b7882 */ /* 0x000fe20000000000 */
[----:B------:R-:W-:Y:S01]  /*2d60*/  ULEA.HI UR5, UP0, UR4, UR6, URZ, 0x3 ;  /* 0x0000000604057291 */ /* 0x000fe2000f81183f */
[----:B------:R-:W-:Y:S01]  /*2d70*/  IMAD R5, R4, R25, R5 ;  /* 0x0000001904057224 */ /* 0x000fe200078e0205 */
[----:B------:R-:W-:Y:S01]  /*2d80*/  IADD3 R8, P1, P2, R14, R8, R13 ;  /* 0x000000080e087210 */ /* 0x000fe20007a3e00d */
[C---:B------:R-:W-:Y:S01]  /*2d90*/  IMAD.SHL.U32 R48, R10.reuse, 0x10, RZ ;  /* 0x000000100a307824 */ /* 0x040fe200078e00ff */
[----:B------:R-:W-:Y:S01]  /*2da0*/  SHF.R.S32.HI R4, RZ, 0x1f, R15 ;  /* 0x0000001fff047819 */ /* 0x000fe2000001140f */
[----:B------:R-:W-:Y:S01]  /*2db0*/  IMAD.IADD R6, R5, 0x1, R9 ;  /* 0x0000000105067824 */ /* 0x000fe200078e0209 */
[----:B------:R-:W-:Y:S01]  /*2dc0*/  SHF.R.S32.HI R5, RZ, 0x1f, R13 ;  /* 0x0000001fff057819 */ /* 0x000fe2000001140d */
[----:B------:R-:W-:Y:S01]  /*2dd0*/  UIADD3.X UR8, URZ, UR7, URZ, UP0, !UPT ;  /* 0x000000073f087290 */ /* 0x000fe200087fe43f */
[----:B------:R-:W-:Y:S01]  /*2de0*/  LOP3.LUT R10, R10, 0xff, RZ, 0xc0, !PT ;  /* 0x000000ff0a0a7812 */ /* 0x000fe200078ec0ff */
[----:B------:R-:W-:Y:S01]  /*2df0*/  VIADD R46, R22, 0x1 ;  /* 0x00000001162e7836 */ /* 0x000fe20000000000 */
[----:B------:R-:W-:Y:S01]  /*2e00*/  IADD3.X R5, R16, R6, R5, P1, P2 ;  /* 0x0000000610057210 */ /* 0x000fe20000fe4405 */
[----:B------:R-:W-:Y:S01]  /*2e10*/  USHF.R.S32.HI UR9, URZ, 0x3, UR8 ;  /* 0x000000033f097899 */ /* 0x000fe20008011408 */
[----:B------:R-:W-:Y:S01]  /*2e20*/  IADD3 R9, P1, P2, -R15, 0x40, R8 ;  /* 0x000000400f097810 */ /* 0x000fe20007a3e108 */
[----:B------:R-:W-:Y:S01]  /*2e30*/  ULDC.64 UR6, c[0x0][0x230] ;  /* 0x00008c0000067ab9 */ /* 0x000fe20000000a00 */
[----:B------:R-:W-:Y:S01]  /*2e40*/  USHF.R.S64 UR5, UR5, 0x3, UR8 ;  /* 0x0000000305057899 */ /* 0x000fe20008001008 */
[----:B------:R-:W-:Y:S01]  /*2e50*/  LOP3.LUT R12, R12, 0xff, RZ, 0xc0, !PT ;  /* 0x000000ff0c0c7812 */ /* 0x000fe200078ec0ff */
[----:B------:R-:W-:Y:S01]  /*2e60*/  USHF.R.S32.HI UR4, URZ, 0x1f, UR7 ;  /* 0x0000001f3f047899 */ /* 0x000fe20008011407 */
[----:B------:R-:W-:Y:S01]  /*2e70*/  IADD3.X R4, ~R4, RZ, R5, P1, P2 ;  /* 0x000000ff04047210 */ /* 0x000fe20000fe4505 */
[----:B------:R-:W-:Y:S01]  /*2e80*/  IMAD R6, R19, UR9, RZ ;  /* 0x0000000913067c24 */ /* 0x000fe2000f8e02ff */
[----:B------:R-:W-:Y:S01]  /*2e90*/  LEA R45, P1, R9, UR12, 0x1 ;  /* 0x0000000c092d7c11 */ /* 0x000fe2000f8208ff */
[----:B------:R-:W-:Y:S01]  /*2ea0*/  ULEA.HI UR4, UP0, UR4, UR6, URZ, 0x3 ;  /* 0x0000000604047291 */ /* 0x000fe2000f81183f */
[----:B------:R-:W-:Y:S01]  /*2eb0*/  IADD3 R14, R14, R13, RZ ;  /* 0x0000000d0e0e7210 */ /* 0x000fe20007ffe0ff */
[----:B------:R-:W-:Y:S01]  /*2ec0*/  IMAD R17, R17, UR5, R6 ;  /* 0x0000000511117c24 */ /* 0x000fe2000f8e0206 */
[----:B------:R-:W-:Y:S01]  /*2ed0*/  LEA.HI.X R9, R9, UR13, R4, 0x1, P1 ;  /* 0x0000000d09097c11 */ /* 0x000fe200088f0c04 */
[----:B------:R-:W-:Y:S01]  /*2ee0*/  IMAD.WIDE.U32 R6, R19, UR5, RZ ;  /* 0x0000000513067c25 */ /* 0x000fe2000f8e00ff */
[----:B------:R-:W0:Y:S01]  /*2ef0*/  LDC.64 R4, c[0x0][0x248] ;  /* 0x00009200ff047b82 */ /* 0x000e220000000a00 */
[----:B------:R-:W-:Y:S01]  /*2f00*/  UIADD3.X UR7, URZ, UR7, URZ, UP0, !UPT ;  /* 0x000000073f077290 */ /* 0x000fe200087fe43f */
[----:B------:R-:W-:Y:S01]  /*2f10*/  IADD3 R23, -R15, 0x40, R14 ;  /* 0x000000400f177810 */ /* 0x000fe20007ffe10e */
[----:B------:R-:W-:Y:S01]  /*2f20*/  IMAD.SHL.U32 R50, R10, 0x4, RZ ;  /* 0x000000040a327824 */ /* 0x000fe200078e00ff */
[--C-:B------:R-:W-:Y:S01]  /*2f30*/  SHF.L.U64.HI R38, R24, 0x7, R25.reuse ;  /* 0x0000000718267819 */ /* 0x100fe20000010219 */
[----:B------:R-:W-:Y:S01]  /*2f40*/  IMAD.SHL.U32 R52, R12, 0x8, RZ ;  /* 0x000000080c347824 */ /* 0x000fe200078e00ff */
[----:B------:R-:W-:Y:S01]  /*2f50*/  SHF.L.U64.HI R36, R24, 0x6, R25 ;  /* 0x0000000618247819 */ /* 0x000fe20000010219 */
[----:B------:R-:W-:Y:S01]  /*2f60*/  IMAD.SHL.U32 R44, R12, 0x2, RZ ;  /* 0x000000020c2c7824 */ /* 0x000fe200078e00ff */
[C---:B------:R-:W-:Y:S01]  /*2f70*/  SHF.L.U32 R49, R10.reuse, 0x3, RZ ;  /* 0x000000030a317819 */ /* 0x040fe200000006ff */
[----:B------:R-:W-:Y:S01]  /*2f80*/  USHF.R.S64 UR8, UR4, 0x3, UR7 ;  /* 0x0000000304087899 */ /* 0x000fe20008001007 */
[----:B------:R-:W-:Y:S01]  /*2f90*/  SHF.L.U32 R42, R10, 0x1, RZ ;  /* 0x000000010a2a7819 */ /* 0x000fe200000006ff */
[----:B------:R-:W-:Y:S01]  /*2fa0*/  USHF.R.S32.HI UR7, URZ, 0x3, UR7 ;  /* 0x000000033f077899 */ /* 0x000fe20008011407 */
[----:B------:R-:W-:Y:S01]  /*2fb0*/  SHF.L.U32 R53, R12, 0x2, RZ ;  /* 0x000000020c357819 */ /* 0x000fe200000006ff */
[----:B------:R-:W-:Y:S01]  /*2fc0*/  UMOV UR6, 0x1 ;  /* 0x0000000100067882 */ /* 0x000fe20000000000 */
[----:B------:R-:W-:Y:S01]  /*2fd0*/  IADD3 R40, R17, R7, RZ ;  /* 0x0000000711287210 */ /* 0x000fe20007ffe0ff */
[----:B------:R-:W-:-:S08]  /*2fe0*/  ULDC.64 UR14, c[0x0][0x228] ;  /* 0x00008a00000e7ab9 */ /* 0x000fd00000000a00 */
.L_x_2613:
[----:B------:R-:W-:Y:S05]  /*2ff0*/  @!P0 BRA `(.L_x_2610) ;  /* 0x0000000000048947 */ /* 0x000fea0003800000 */
[----:B------:R-:W-:Y:S01]  /*3000*/  BPT.TRAP 0x1 ;  /* 0x000000040000795c */ /* 0x000fe20000300000 */
.L_x_2610:
[----:B------:R-:W-:Y:S01]  /*3010*/  ULEA UR13, UR6, UR10, 0x3 ;  /* 0x0000000a060d7291 */ /* 0x000fe2000f8e183f */
[----:B------:R-:W-:-:S05]  /*3020*/  IMAD.U32 R8, RZ, RZ, UR11 ;  /* 0x0000000bff087e24 */ /* 0x000fca000f8e00ff */
[----:B------:R-:W-:-:S04]  /*3030*/  SHF.L.U32 R8, R8, 0x1f, RZ ;  /* 0x0000001f08087819 */ /* 0x000fc800000006ff */
[----:B------:R-:W1:Y:S02]  /*3040*/  SYNCS.PHASECHK.TRANS64.TRYWAIT P1, [UR13+0x38038], R8 ;  /* 0x03803808ff0075a7 */ /* 0x000e64000802014d */
[----:B-1----:R-:W-:Y:S05]  /*3050*/  @!P1 BRA `(.L_x_2611) ;  /* 0x0000023400909947 */ /* 0x002fea0003800000 */
.L_x_3173:
[----:B------:R-:W2:Y:S04]  /*3060*/  LDG.E R25, desc[UR36][R2.64] ;  /* 0x0000002402197981 */ /* 0x000ea8000c1e1900 */
[----:B------:R-:W3:Y:S04]  /*3070*/  LDG.E R31, desc[UR36][R2.64+0x80] ;  /* 0x00008024021f7981 */ /* 0x000ee8000c1e1900 */
[----:B------:R-:W4:Y:S04]  /*3080*/  LDG.E R33, desc[UR36][R2.64+0x100] ;  /* 0x0001002402217981 */ /* 0x000f28000c1e1900 */
[----:B------:R-:W5:Y:S01]  /*3090*/  LDG.E R35, desc[UR36][R2.64+0x180] ;  /* 0x0001802402237981 */ /* 0x000f62000c1e1900 */
[----:B------:R-:W0:Y:S01]  /*30a0*/  S2UR UR9, SR_SWINHI ;  /* 0x00000000000979c3 */ /* 0x000e220000002f00 */
[----:B------:R-:W-:Y:S01]  /*30b0*/  USHF.L.U32 UR12, UR6, 0xd, URZ ;  /* 0x0000000d060c7899 */ /* 0x000fe2000800063f */
[----:B-1----:R-:W-:Y:S01]  /*30c0*/  MOV R8, R45 ;  /* 0x0000002d00087202 */ /* 0x002fe20000000f00 */
[----:B0-----:R-:W-:-:S04]  /*30d0*/  IMAD R15, R5, 0xc0, RZ ;  /* 0x000000c0050f7824 */ /* 0x001fc800078e02ff */
[----:B------:R-:W-:Y:S01]  /*30e0*/  IADD3 R14, P3, R0, UR12, RZ ;  /* 0x0000000c000e7c10 */ /* 0x000fe2000ff7e0ff */
[----:B------:R-:W-:Y:S01]  /*30f0*/  IMAD.WIDE.U32 R12, R4, 0xc0, R8 ;  /* 0x000000c0040c7825 */ /* 0x000fe200078e0008 */
[----:B------:R-:W-:-:S03]  /*3100*/  MOV R10, UR12 ;  /* 0x0000000c000a7c02 */ /* 0x000fc60008000f00 */
[----:B------:R-:W-:Y:S01]  /*3110*/  IMAD.IADD R13, R13, 0x1, R15 ;  /* 0x000000010d0d7824 */ /* 0x000fe200078e020f */
[----:B------:R-:W-:Y:S01]  /*3120*/  LEA.HI.X.SX32 R15, R10, R11, 0x1, P3 ;  /* 0x0000000b0a0f7211 */ /* 0x000fe200018f0eff */
[----:B------:R-:W-:Y:S01]  /*3130*/  UMOV UR4, UR10 ;  /* 0x0000000a00047c82 */ /* 0x000fe20008000000 */
[----:B------:R-:W-:Y:S01]  /*3140*/  UMOV UR5, UR9 ;  /* 0x0000000900057c82 */ /* 0x000fe20008000000 */
[----:B------:R-:W-:-:S04]  /*3150*/  LEA R19, P4, R14, UR4, 0x1 ;  /* 0x000000040e137c11 */ /* 0x000fc8000f8808ff */
[C---:B------:R-:W-:Y:S02]  /*3160*/  IADD3 R21, P1, R19.reuse, 0x2000, RZ ;  /* 0x0000200013157810 */ /* 0x040fe40007f3e0ff */
[C---:B------:R-:W-:Y:S02]  /*3170*/  IADD3 R17, P6, R19.reuse, 0x1000, RZ ;  /* 0x0000100013117810 */ /* 0x040fe40007fde0ff */
[----:B------:R-:W-:Y:S02]  /*3180*/  IADD3 R27, P2, R19, 0x3000, RZ ;  /* 0x00003000131b7810 */ /* 0x000fe40007f5e0ff */
[----:B------:R-:W-:Y:S02]  /*3190*/  LOP3.LUT R20, R21, 0x380, RZ, 0xc0, !PT ;  /* 0x0000038015147812 */ /* 0x000fe400078ec0ff */
[----:B------:R-:W-:Y:S02]  /*31a0*/  LOP3.LUT R16, R17, 0x380, RZ, 0xc0, !PT ;  /* 0x0000038011107812 */ /* 0x000fe400078ec0ff */
[----:B------:R-:W-:-:S02]  /*31b0*/  LOP3.LUT R26, R27, 0x380, RZ, 0xc0, !PT ;  /* 0x000003801b1a7812 */ /* 0x000fc400078ec0ff */
[----:B------:R-:W-:Y:S02]  /*31c0*/  SHF.R.U64 R20, R20, 0x3, RZ ;  /* 0x0000000314147819 */ /* 0x000fe400000012ff */
[----:B------:R-:W-:Y:S02]  /*31d0*/  LOP3.LUT R10, R19, 0x380, RZ, 0xc0, !PT ;  /* 0x00000380130a7812 */ /* 0x000fe400078ec0ff */
[----:B------:R-:W-:Y:S02]  /*31e0*/  SHF.R.U64 R16, R16, 0x3, RZ ;  /* 0x0000000310107819 */ /* 0x000fe400000012ff */
[----:B------:R-:W-:Y:S02]  /*31f0*/  SHF.R.U64 R26, R26, 0x3, RZ ;  /* 0x000000031a1a7819 */ /* 0x000fe400000012ff */
[----:B------:R-:W-:Y:S02]  /*3200*/  LOP3.LUT R20, R20, R21, RZ, 0x3c, !PT ;  /* 0x0000001514147212 */ /* 0x000fe400078e3cff */
[----:B------:R-:W-:-:S02]  /*3210*/  LEA.HI.X R15, R14, UR5, R15, 0x1, P4 ;  /* 0x000000050e0f7c11 */ /* 0x000fc4000a0f0c0f */
[----:B------:R-:W-:Y:S02]  /*3220*/  SHF.R.U64 R10, R10, 0x3, RZ ;  /* 0x000000030a0a7819 */ /* 0x000fe400000012ff */
[C---:B------:R-:W-:Y:S02]  /*3230*/  IADD3 R21, P5, R19.reuse, 0x1e000, RZ ;  /* 0x0001e00013157810 */ /* 0x040fe40007fbe0ff */
[----:B------:R-:W-:Y:S02]  /*3240*/  LOP3.LUT R16, R16, R17, RZ, 0x3c, !PT ;  /* 0x0000001110107212 */ /* 0x000fe400078e3cff */
[----:B------:R-:W-:Y:S02]  /*3250*/  LOP3.LUT R26, R26, R27, RZ, 0x3c, !PT ;  /* 0x0000001b1a1a7212 */ /* 0x000fe400078e3cff */
[C---:B------:R-:W-:Y:S02]  /*3260*/  IADD3 R29, P3, R19.reuse, 0x1c000, RZ ;  /* 0x0001c000131d7810 */ /* 0x040fe40007f7e0ff */
[----:B------:R-:W-:-:S02]  /*3270*/  IADD3 R27, P4, R19, 0x1d000, RZ ;  /* 0x0001d000131b7810 */ /* 0x000fc40007f9e0ff */
[----:B------:R-:W-:Y:S02]  /*3280*/  IADD3.X R17, RZ, R15, RZ, P6, !PT ;  /* 0x0000000fff117210 */ /* 0x000fe400037fe4ff */
[----:B------:R-:W-:Y:S02]  /*3290*/  LOP3.LUT R14, R10, R19, RZ, 0x3c, !PT ;  /* 0x000000130a0e7212 */ /* 0x000fe400078e3cff */
[----:B------:R-:W-:Y:S02]  /*32a0*/  LOP3.LUT R32, R21, 0x380, RZ, 0xc0, !PT ;  /* 0x0000038015207812 */ /* 0x000fe400078ec0ff */
[----:B------:R-:W-:Y:S02]  /*32b0*/  IADD3 R19, P6, R19, 0x1f000, RZ ;  /* 0x0001f00013137810 */ /* 0x000fe40007fde0ff */
[----:B------:R-:W-:Y:S02]  /*32c0*/  SHF.R.U64 R32, R32, 0x3, RZ ;  /* 0x0000000320207819 */ /* 0x000fe400000012ff */
[----:B------:R-:W-:-:S02]  /*32d0*/  LOP3.LUT R34, R19, 0x380, RZ, 0xc0, !PT ;  /* 0x0000038013227812 */ /* 0x000fc400078ec0ff */
[----:B------:R-:W-:Y:S01]  /*32e0*/  LOP3.LUT R32, R32, R21, RZ, 0x3c, !PT ;  /* 0x0000001520207212 */ /* 0x000fe200078e3cff */
[----:B------:R-:W-:Y:S01]  /*32f0*/  IMAD.X R21, RZ, RZ, R15, P1 ;  /* 0x000000ffff157224 */ /* 0x000fe200008e060f */
[----:B------:R-:W-:Y:S02]  /*3300*/  SHF.R.U64 R34, R34, 0x3, RZ ;  /* 0x0000000322227819 */ /* 0x000fe400000012ff */
[----:B------:R-:W-:Y:S02]  /*3310*/  LOP3.LUT R30, R27, 0x380, RZ, 0xc0, !PT ;  /* 0x000003801b1e7812 */ /* 0x000fe400078ec0ff */
[----:B------:R-:W-:Y:S02]  /*3320*/  LEA.HI R18, P1, R23, R6, RZ, 0x1d ;  /* 0x0000000617127211 */ /* 0x000fe4000783e8ff */
[----:B------:R-:W-:Y:S02]  /*3330*/  LOP3.LUT R34, R34, R19, RZ, 0x3c, !PT ;  /* 0x0000001322227212 */ /* 0x000fe400078e3cff */
[----:B------:R-:W-:-:S02]  /*3340*/  SHF.R.U64 R30, R30, 0x3, RZ ;  /* 0x000000031e1e7819 */ /* 0x000fc400000012ff */
[----:B------:R-:W-:Y:S02]  /*3350*/  IADD3.X R19, RZ, R40, RZ, P1, !PT ;  /* 0x00000028ff137210 */ /* 0x000fe40000ffe4ff */
[----:B------:R-:W-:Y:S02]  /*3360*/  MOV R41, R20 ;  /* 0x0000001400297202 */ /* 0x000fe40000000f00 */
[----:B------:R-:W-:Y:S02]  /*3370*/  LOP3.LUT R30, R30, R27, RZ, 0x3c, !PT ;  /* 0x0000001b1e1e7212 */ /* 0x000fe400078e3cff */
[----:B------:R-:W-:Y:S02]  /*3380*/  MOV R37, R14 ;  /* 0x0000000e00257202 */ /* 0x000fe40000000f00 */
[----:B------:R-:W-:Y:S02]  /*3390*/  MOV R39, R16 ;  /* 0x0000001000277202 */ /* 0x000fe40000000f00 */
[----:B------:R-:W-:-:S02]  /*33a0*/  IADD3.X R27, RZ, R15, RZ, P2, !PT ;  /* 0x0000000fff1b7210 */ /* 0x000fc400017fe4ff */
[----:B------:R-:W-:Y:S02]  /*33b0*/  LOP3.LUT P1, RZ, R48, 0x10, RZ, 0xc0, !PT ;  /* 0x0000001030ff7812 */ /* 0x000fe4000782c0ff */
[----:B------:R-:W-:Y:S02]  /*33c0*/  MOV R43, R26 ;  /* 0x0000001a002b7202 */ /* 0x000fe40000000f00 */
[----:B------:R-:W-:-:S04]  /*33d0*/  LOP3.LUT R28, R29, 0x380, RZ, 0xc0, !PT ;  /* 0x000003801d1c7812 */ /* 0x000fc800078ec0ff */
[----:B------:R-:W-:-:S04]  /*33e0*/  SHF.R.U64 R28, R28, 0x3, RZ ;  /* 0x000000031c1c7819 */ /* 0x000fc800000012ff */
[----:B------:R-:W-:Y:S01]  /*33f0*/  LOP3.LUT R28, R28, R29, RZ, 0x3c, !PT ;  /* 0x0000001d1c1c7212 */ /* 0x000fe200078e3cff */
[----:B------:R-:W-:Y:S01]  /*3400*/  IMAD.X R29, RZ, RZ, R15, P3 ;  /* 0x000000ffff1d7224 */ /* 0x000fe200018e060f */
[----:B--2---:R-:W-:Y:S01]  /*3410*/  SHF.R.S32.HI R10, RZ, 0x1f, R25 ;  /* 0x0000001fff0a7819 */ /* 0x004fe20000011419 */
[C---:B------:R-:W-:Y:S02]  /*3420*/  IMAD R21, R25.reuse, UR7, RZ ;  /* 0x0000000719157c24 */ /* 0x040fe4000f8e02ff */
[----:B------:R-:W-:Y:S01]  /*3430*/  IMAD.WIDE.U32 R16, R25, UR8, R18 ;  /* 0x0000000819107c25 */ /* 0x000fe2000f8e0012 */
[----:B---3--:R-:W-:-:S03]  /*3440*/  SHF.R.S32.HI R14, RZ, 0x1f, R31 ;  /* 0x0000001fff0e7819 */ /* 0x008fc6000001141f */
[----:B------:R-:W-:Y:S01]  /*3450*/  IMAD R21, R10, UR8, R21 ;  /* 0x000000080a157c24 */ /* 0x000fe2000f8e0215 */
[----:B------:R-:W-:Y:S01]  /*3460*/  LEA R20, P2, R16, UR14, 0x4 ;  /* 0x0000000e10147c11 */ /* 0x000fe2000f8420ff */
[C---:B------:R-:W-:Y:S01]  /*3470*/  IMAD R25, R31.reuse, UR7, RZ ;  /* 0x000000071f197c24 */ /* 0x040fe2000f8e02ff */
[----:B----4-:R-:W-:Y:S01]  /*3480*/  SHF.R.S32.HI R10, RZ, 0x1f, R33 ;  /* 0x0000001fff0a7819 */ /* 0x010fe20000011421 */
[----:B------:R-:W-:Y:S01]  /*3490*/  IMAD.WIDE.U32 R26, R31, UR8, R18 ;  /* 0x000000081f1a7c25 */ /* 0x000fe2000f8e0012 */
[----:B------:R-:W-:-:S03]  /*34a0*/  IADD3 R17, R17, R21, RZ ;  /* 0x0000001511117210 */ /* 0x000fc60007ffe0ff */
[----:B------:R-:W-:Y:S01]  /*34b0*/  IMAD R47, R14, UR8, R25 ;  /* 0x000000080e2f7c24 */ /* 0x000fe2000f8e0219 */
[----:B------:R-:W-:Y:S01]  /*34c0*/  LEA.HI.X R21, R16, UR15, R17, 0x4, P2 ;  /* 0x0000000f10157c11 */ /* 0x000fe200090f2411 */
[----:B------:R-:W-:Y:S01]  /*34d0*/  IMAD.X R31, RZ, RZ, R15, P4 ;  /* 0x000000ffff1f7224 */ /* 0x000fe200020e060f */
[----:B------:R-:W-:Y:S02]  /*34e0*/  LEA R16, P2, R26, UR14, 0x4 ;  /* 0x0000000e1a107c11 */ /* 0x000fe4000f8420ff */
[----:B------:R-:W-:Y:S01]  /*34f0*/  IADD3 R17, R27, R47, RZ ;  /* 0x0000002f1b117210 */ /* 0x000fe20007ffe0ff */
[----:B------:R-:W-:Y:S01]  /*3500*/  IMAD R27, R33, UR7, RZ ;  /* 0x00000007211b7c24 */ /* 0x000fe2000f8e02ff */
[----:B------:R-:W-:Y:S01]  /*3510*/  @!PT LDS RZ, [RZ] ;  /* 0x00000000fffff984 */ /* 0x000fe20000000800 */
[----:B------:R-:W-:Y:S01]  /*3520*/  @!PT LDS RZ, [RZ] ;  /* 0x00000000fffff984 */ /* 0x000fe20000000800 */
[----:B------:R-:W-:Y:S01]  /*3530*/  @!PT LDS RZ, [RZ] ;  /* 0x00000000fffff984 */ /* 0x000fe20000000800 */
[----:B------:R0:W-:Y:S01]  /*3540*/  LDGSTS.E.LTC128B.128 [R37], desc[UR36][R20.64], P1 ;  /* 0x0000000014257fae */ /* 0x0001e20008921d64 */
[----:B------:R-:W-:Y:S02]  /*3550*/  LOP3.LUT P1, RZ, R50, 0x10, RZ, 0xc0, !PT ;  /* 0x0000001032ff7812 */ /* 0x000fe4000782c0ff */
[----:B------:R-:W-:Y:S01]  /*3560*/  LEA.HI.X R17, R26, UR15, R17, 0x4, P2 ;  /* 0x0000000f1a117c11 */ /* 0x000fe200090f2411 */
[----:B------:R-:W-:Y:S01]  /*3570*/  IMAD R47, R10, UR8, R27 ;  /* 0x000000080a2f7c24 */ /* 0x000fe2000f8e021b */
[----:B------:R-:W-:Y:S01]  /*3580*/  LOP3.LUT P2, RZ, R49, 0x10, RZ, 0xc0, !PT ;  /* 0x0000001031ff7812 */ /* 0x000fe2000784c0ff */
[----:B------:R-:W-:Y:S01]  /*3590*/  IMAD.WIDE.U32 R26, R33, UR8, R18 ;  /* 0x00000008211a7c25 */ /* 0x000fe2000f8e0012 */
[----:B-----5:R-:W-:-:S02]  /*35a0*/  SHF.R.S32.HI R10, RZ, 0x1f, R35 ;  /* 0x0000001fff0a7819 */ /* 0x020fc40000011423 */
[----:B------:R-:W-:Y:S01]  /*35b0*/  MOV R25, R28 ;  /* 0x0000001c00197202 */ /* 0x000fe20000000f00 */
[C---:B------:R-:W-:Y:S01]  /*35c0*/  IMAD R33, R35.reuse, UR7, RZ ;  /* 0x0000000723217c24 */ /* 0x040fe2000f8e02ff */
[----:B------:R-:W-:Y:S01]  /*35d0*/  MOV R31, R30 ;  /* 0x0000001e001f7202 */ /* 0x000fe20000000f00 */
[----:B------:R-:W-:Y:S01]  /*35e0*/  IMAD.WIDE.U32 R28, R35, UR8, R18 ;  /* 0x00000008231c7c25 */ /* 0x000fe2000f8e0012 */
[----:B------:R-:W-:Y:S02]  /*35f0*/  LEA R18, P3, R26, UR14, 0x4 ;  /* 0x0000000e1a127c11 */ /* 0x000fe4000f8620ff */
[----:B------:R-:W-:Y:S01]  /*3600*/  IADD3 R19, R27, R47, RZ ;  /* 0x0000002f1b137210 */ /* 0x000fe20007ffe0ff */
[----:B0-----:R-:W-:Y:S01]  /*3610*/  IMAD R21, R10, UR8, R33 ;  /* 0x000000080a157c24 */ /* 0x001fe2000f8e0221 */
[----:B------:R-:W-:Y:S01]  /*3620*/  IADD3.X R35, RZ, R15, RZ, P6, !PT ;  /* 0x0000000fff237210 */ /* 0x000fe200037fe4ff */
[----:B------:R0:W-:Y:S01]  /*3630*/  LDGSTS.E.LTC128B.128 [R39], desc[UR36][R16.64], P2 ;  /* 0x0000000010277fae */ /* 0x0001e20009121d64 */
[----:B------:R-:W-:-:S02]  /*3640*/  LEA.HI.X R19, R26, UR15, R19, 0x4, P3 ;  /* 0x0000000f1a137c11 */ /* 0x000fc400098f2413 */
[----:B------:R-:W-:Y:S02]  /*3650*/  LEA R20, P3, R28, UR14, 0x4 ;  /* 0x0000000e1c147c11 */ /* 0x000fe4000f8620ff */
[----:B------:R-:W-:Y:S01]  /*3660*/  IADD3 R21, R29, R21, RZ ;  /* 0x000000151d157210 */ /* 0x000fe20007ffe0ff */
[----:B------:R0:W-:Y:S01]  /*3670*/  LDGSTS.E.LTC128B.128 [R41], desc[UR36][R18.64], P1 ;  /* 0x0000000012297fae */ /* 0x0001e20008921d64 */
[----:B------:R-:W-:Y:S02]  /*3680*/  LEA R26, P4, R24, R45, 0x6 ;  /* 0x0000002d181a7211 */ /* 0x000fe400078830ff */
[----:B------:R-:W-:Y:S02]  /*3690*/  LOP3.LUT P1, RZ, R42, 0x10, RZ, 0xc0, !PT ;  /* 0x000000102aff7812 */ /* 0x000fe4000782c0ff */
[----:B------:R-:W-:Y:S01]  /*36a0*/  LEA.HI.X R21, R28, UR15, R21, 0x4, P3 ;  /* 0x0000000f1c157c11 */ /* 0x000fe200098f2415 */
[----:B------:R-:W-:Y:S01]  /*36b0*/  IMAD.X R27, R9, 0x1, R36, P4 ;  /* 0x00000001091b7824 */ /* 0x000fe200020e0624 */
[----:B------:R-:W-:-:S02]  /*36c0*/  LOP3.LUT P2, RZ, R51, 0x10, RZ, 0xc0, !PT ;  /* 0x0000001033ff7812 */ /* 0x000fc4000784c0ff */
[----:B------:R-:W-:Y:S02]  /*36d0*/  LOP3.LUT P3, RZ, R52, 0x10, RZ, 0xc0, !PT ;  /* 0x0000001034ff7812 */ /* 0x000fe4000786c0ff */
[----:B------:R-:W-:Y:S02]  /*36e0*/  LOP3.LUT P4, RZ, R53, 0x10, RZ, 0xc0, !PT ;  /* 0x0000001035ff7812 */ /* 0x000fe4000788c0ff */
[----:B------:R-:W-:Y:S02]  /*36f0*/  LOP3.LUT P6, RZ, R44, 0x10, RZ, 0xc0, !PT ;  /* 0x000000102cff7812 */ /* 0x000fe400078cc0ff */
[----:B------:R-:W-:Y:S01]  /*3700*/  IADD3.X R33, RZ, R15, RZ, P5, !PT ;  /* 0x0000000fff217210 */ /* 0x000fe20002ffe4ff */
[----:B------:R0:W-:Y:S01]  /*3710*/  LDGSTS.E.LTC128B.128 [R43], desc[UR36][R20.64], P1 ;  /* 0x00000000142b7fae */ /* 0x0001e20008921d64 */
[----:B------:R-:W-:Y:S02]  /*3720*/  LEA R14, P5, R24, R45, 0x7 ;  /* 0x0000002d180e7211 */ /* 0x000fe400078a38ff */
[----:B------:R-:W-:Y:S01]  /*3730*/  MOV R33, R32 ;  /* 0x0000002000217202 */ /* 0x000fe20000000f00 */
[----:B------:R0:W-:Y:S01]  /*3740*/  LDGSTS.E.LTC128B.128 [R25], desc[UR36][R8.64], P2 ;  /* 0x0000000008197fae */ /* 0x0001e20009121d64 */
[----:B------:R-:W-:Y:S01]  /*3750*/  MOV R35, R34 ;  /* 0x0000002200237202 */ /* 0x000fe20000000f00 */
[----:B------:R-:W-:-:S02]  /*3760*/  IMAD.X R15, R9, 0x1, R38, P5 ;  /* 0x00000001090f7824 */ /* 0x000fc400028e0626 */
        /* <DEDUP_REMOVED lines=9> */
.L_x_2612:
[----:B------:R-:W-:Y:S01]  /*3800*/  IADD3 R46, R46, -0x1, RZ ;  /* 0xffffffff2e2e7810 */ /* 0x000fe20007ffe0ff */
[----:B------:R-:W-:Y:S01]  /*3810*/  UIADD3 UR6, UR6, 0x1, URZ ;  /* 0x0000000106067890 */ /* 0x000fe2000fffe03f */
[----:B------:R-:W-:Y:S01]  /*3820*/  IADD3 R45, P2, R45, 0x80, RZ ;  /* 0x000000802d2d7810 */ /* 0x000fe20007f5e0ff */
[----:B------:R-:W-:Y:S01]  /*3830*/  SYNCS.ARRIVE.TRANS64.A1T0 RZ, [UR13+0x38000], RZ ;  /* 0x038000ffffff79a7 */ /* 0x000fe2000810000d */
[----:B------:R-:W-:Y:S01]  /*3840*/  ISETP.GT.AND P1, PT, R46, 0x2, PT ;  /* 0x000000022e00780c */ /* 0x000fe20003f24270 */
[----:B------:R-:W-:Y:S01]  /*3850*/  UISETP.NE.AND UP0, UPT, UR6, 0x7, UPT ;  /* 0x000000070600788c */ /* 0x000fe2000bf05270 */
[----:B------:R-:W-:Y:S01]  /*3860*/  IADD3 R23, R23, 0x40, RZ ;  /* 0x0000004017177810 */ /* 0x000fe20007ffe0ff */
[----:B0-----:R-:W-:Y:S02]  /*3870*/  IMAD.X R9, RZ, RZ, R9, P2 ;  /* 0x000000ffff097224 */ /* 0x001fe400010e0609 */
[----:B------:R-:W-:Y:S02]  /*3880*/  USEL UR4, URZ, 0x1, UP0 ;  /* 0x000000013f047887 */ /* 0x000fe40008000000 */
[----:B------:R-:W-:-:S02]  /*3890*/  USEL UR6, UR6, URZ, UP0 ;  /* 0x0000003f06067287 */ /* 0x000fc40008000000 */
[----:B------:R-:W-:-:S04]  /*38a0*/  ULOP3.LUT UR11, UR11, UR4, URZ, 0x3c, !UPT ;  /* 0x000000040b0b7292 */ /* 0x000fc8000f8e3c3f */
[----:B------:R-:W-:Y:S08]  /*38b0*/  @P1 BRA `(.L_x_2613) ;  /* 0xfffffff400cc1947 */ /* 0x000ff0000383ffff */
.L_x_2609:
        /* <DEDUP_REMOVED lines=10> */
.L_x_2614:
[----:B------:R-:W-:Y:S05]  /*3960*/  @!P0 BRA `(.L_x_2615) ;  /* 0x0000000000048947 */ /* 0x000fea0003800000 */
[----:B------:R-:W-:Y:S01]  /*3970*/  BPT.TRAP 0x1 ;  /* 0x000000040000795c */ /* 0x000fe20000300000 */
.L_x_2615:
        /* <DEDUP_REMOVED lines=9> */
.L_x_3174:
[----:B------:R-:W-:Y:S05]  /*3a10*/  @!P0 BRA `(.L_x_2617) ;  /* 0x0000000000048947 */ /* 0x000fea0003800000 */
[----:B------:R-:W-:Y:S01]  /*3a20*/  BPT.TRAP 0x1 ;  /* 0x000000040000795c */ /* 0x000fe20000300000 */
.L_x_2617:
        /* <DEDUP_REMOVED lines=9> */
.L_x_3175:
[----:B------:R-:W-:Y:S05]  /*3ac0*/  @!P0 BRA `(.L_x_2619) ;  /* 0x0000000000048947 */ /* 0x000fea0003800000 */
[----:B------:R-:W-:Y:S01]  /*3ad0*/  BPT.TRAP 0x1 ;  /* 0x000000040000795c */ /* 0x000fe20000300000 */
.L_x_2619:
        /* <DEDUP_REMOVED lines=9> */
.L_x_3176:
[----:B------:R-:W-:Y:S05]  /*3b70*/  @!P0 BRA `(.L_x_2621) ;  /* 0x0000000000048947 */ /* 0x000fea0003800000 */
[----:B------:R-:W-:Y:S01]  /*3b80*/  BPT.TRAP 0x1 ;  /* 0x000000040000795c */ /* 0x000fe20000300000 */
.L_x_2621:
        /* <DEDUP_REMOVED lines=9> */
.L_x_3177:
[----:B------:R-:W-:Y:S05]  /*3c20*/  @!P0 BRA `(.L_x_2623) ;  /* 0x0000000000048947 */ /* 0x000fea0003800000 */
[----:B------:R-:W-:Y:S01]  /*3c30*/  BPT.TRAP 0x1 ;  /* 0x000000040000795c */ /* 0x000fe20000300000 */
.L_x_2623:
        /* <DEDUP_REMOVED lines=9> */
.L_x_3178:
[----:B------:R-:W-:Y:S05]  /*3cd0*/  @!P0 BRA `(.L_x_2625) ;  /* 0x0000000000048947 */ /* 0x000fea0003800000 */
[----:B------:R-:W-:Y:S01]  /*3ce0*/  BPT.TRAP 0x1 ;  /* 0x000000040000795c */ /* 0x000fe20000300000 */
.L_x_2625:
        /* <DEDUP_REMOVED lines=9> */
.L_x_3179:
[----:B------:R-:W-:Y:S05]  /*3d80*/  @!P0 BRA `(.L_x_2627) ;  /* 0x0000000000048947 */ /* 0x000fea0003800000 */
[----:B------:R-:W-:Y:S01]  /*3d90*/  BPT.TRAP 0x1 ;  /* 0x000000040000795c */ /* 0x000fe20000300000 */
.L_x_2627:
[----:B------:R-:W-:-:S05]  /*3da0*/  VIADD R22, R22, 0x1 ;  /* 0x0000000116167836 */ /* 0x000fca0000000000 */
[----:B------:R-:W-:-:S04]  /*3db0*/  ISETP.NE.AND P0, PT, R22, 0x7, PT ;  /* 0x000000071600780c */ /* 0x000fc80003f05270 */
[----:B--2---:R-:W-:Y:S02]  /*3dc0*/  SEL R0, RZ, 0x1, P0 ;  /* 0x00000001ff007807 */ /* 0x004fe40000000000 */
[----:B------:R-:W-:Y:S02]  /*3dd0*/  SEL R22, R22, RZ, P0 ;  /* 0x000000ff16167207 */ /* 0x000fe40000000000 */
[----:B------:R-:W-:Y:S02]  /*3de0*/  LOP3.LUT R0, R5, R0, RZ, 0x3c, !PT ;  /* 0x0000000005007212 */ /* 0x000fe400078e3cff */
[----:B------:R-:W-:Y:S02]  /*3df0*/  LEA R22, R22, UR10, 0x3 ;  /* 0x0000000a16167c11 */ /* 0x000fe4000f8e18ff */
[----:B------:R-:W-:-:S07]  /*3e00*/  SHF.L.U32 R3, R0, 0x1f, RZ ;  /* 0x0000001f00037819 */ /* 0x000fce00000006ff */
.L_x_2628:
[----:B--2---:R2:W3:Y:S02]  /*3e10*/  SYNCS.PHASECHK.TRANS64.TRYWAIT P0, [R22+URZ+0x38038], R3 ;  /* 0x03803803160075a7 */ /* 0x0044e4000800017f */
[----:B---3--:R-:W-:Y:S05]  /*3e20*/  @!P0 NANOSLEEP.SYNCS 0x989680 ;  /* 0x009896800000895d */ /* 0x008fea0003900000 */
[----:B------:R-:W3:Y:S02]  /*3e30*/  @!P0 SYNCS.PHASECHK.TRANS64 P0, [R22+URZ+0x38038], R3 ;  /* 0x03803803160085a7 */ /* 0x000ee4000800007f */
[----:B---3--:R-:W-:Y:S05]  /*3e40*/  @P0 EXIT ;  /* 0x000000000000094d */ /* 0x008fea0003800000 */
[----:B------:R-:W-:Y:S05]  /*3e50*/  BRA `(.L_x_2628) ;  /* 0xfffffffc00ec7947 */ /* 0x000fea000383ffff */
.L_x_2599:
        /* <DEDUP_REMOVED lines=18> */
.L_x_2629:
[----:B------:R-:W-:-:S04]  /*3f80*/  LOP3.LUT R0, R24, 0x1, RZ, 0xfc, !PT ;  /* 0x0000000118007812 */ /* 0x000fc800078efcff */
[----:B------:R-:W-:-:S13]  /*3f90*/  ISETP.NE.AND P0, PT, R0, 0x3, PT ;  /* 0x000000030000780c */ /* 0x000fda0003f05270 */
[----:B------:R-:W-:Y:S05]  /*3fa0*/  @!P0 BRA `(.L_x_2630) ;  /* 0x0000000000048947 */ /* 0x000fea0003800000 */
[----:B------:R-:W-:Y:S01]  /*3fb0*/  BPT.TRAP 0x1 ;  /* 0x000000040000795c */ /* 0x000fe20000300000 */
.L_x_2630:
[----:B------:R-:W0:Y:S01]  /*3fc0*/  S2R R7, SR_CgaCtaId ;  /* 0x0000000000077919 */ /* 0x000e220000008800 */
[----:B------:R-:W-:Y:S02]  /*3fd0*/  MOV R2, 0x400 ;  /* 0x0000040000027802 */ /* 0x000fe40000000f00 */
[----:B------:R-:W-:Y:S02]  /*3fe0*/  SHF.L.U32 R0, RZ, 0x1f, RZ ;  /* 0x0000001fff007819 */ /* 0x000fe400000006ff */
[----:B0-----:R-:W-:-:S04]  /*3ff0*/  LEA R9, R7, R2, 0x18 ;  /* 0x0000000207097211 */ /* 0x001fc800078ec0ff */
[----:B------:R0:W1:Y:S01]  /*4000*/  SYNCS.PHASECHK.TRANS64.TRYWAIT P1, [R9+URZ+0x38000], R0 ;  /* 0x03800000090075a7 */ /* 0x000062000802017f */
[----:B------:R-:W-:Y:S05]  /*4010*/  @!P0 BRA `(.L_x_2631) ;  /* 0x0000000000048947 */ /* 0x000fea0003800000 */
[----:B------:R-:W-:Y:S01]  /*4020*/  BPT.TRAP 0x1 ;  /* 0x000000040000795c */ /* 0x000fe20000300000 */
.L_x_2631:
[----:B-1----:R-:W-:Y:S05]  /*4030*/  @P1 BRA `(.L_x_2632) ;  /* 0x0000000000081947 */ /* 0x002fea0003800000 */
[----:B------:R-:W1:Y:S02]  /*4040*/  SYNCS.PHASECHK.TRANS64.TRYWAIT P1, [R9+URZ+0x38000], R0 ;  /* 0x03800000090075a7 */ /* 0x000e64000802017f */
[----:B-1----:R-:W-:Y:S05]  /*4050*/  @!P1 BRA `(.L_x_2633) ;  /* 0x0000022800209947 */ /* 0x002fea0003800000 */
.L_x_2632:
        /* <DEDUP_REMOVED lines=65> */
.L_x_2640:
[----:B--2---:R-:W-:Y:S05]  /*4470*/  @!P0 BRA `(.L_x_2635) ;  /* 0x0000000000048947 */ /* 0x004fea0003800000 */
[----:B------:R-:W-:Y:S01]  /*4480*/  BPT.TRAP 0x1 ;  /* 0x000000040000795c */ /* 0x000fe20000300000 */
.L_x_2635:
[----:B------:R-:W-:Y:S02]  /*4490*/  MOV R4, UR5 ;  /* 0x0000000500047c02 */ /* 0x000fe40008000f00 */
[----:B------:R-:W-:Y:S02]  /*44a0*/  SHF.L.U32 R2, R6, 0x1f, RZ ;  /* 0x0000001f06027819 */ /* 0x000fe400000006ff */
[----:B------:R-:W-:-:S04]  /*44b0*/  LEA R5, R4, R9, 0x3 ;  /* 0x0000000904057211 */ /* 0x000fc800078e18ff */
[----:B------:R0:W1:Y:S01]  /*44c0*/  SYNCS.PHASECHK.TRANS64.TRYWAIT P1, [R5+URZ+0x38000], R2 ;  /* 0x03800002050075a7 */ /* 0x000062000802017f */
[----:B------:R-:W-:Y:S05]  /*44d0*/  @!P0 BRA `(.L_x_2636) ;  /* 0x0000000000048947 */ /* 0x000fea0003800000 */
[----:B------:R-:W-:Y:S01]  /*44e0*/  BPT.TRAP 0x1 ;  /* 0x000000040000795c */ /* 0x000fe20000300000 */
.L_x_2636:
[----:B-1----:R-:W-:Y:S05]  /*44f0*/  @P1 BRA `(.L_x_2637) ;  /* 0x0000000000081947 */ /* 0x002fea0003800000 */
[----:B------:R-:W1:Y:S02]  /*4500*/  SYNCS.PHASECHK.TRANS64.TRYWAIT P1, [R5+URZ+0x38000], R2 ;  /* 0x03800002050075a7 */ /* 0x000e64000802017f */
[----:B-1----:R-:W-:Y:S05]  /*4510*/  @!P1 BRA `(.L_x_2638) ;  /* 0x0000022400049947 */ /* 0x002fea0003800000 */
.L_x_2637:
        /* <DEDUP_REMOVED lines=52> */
.L_x_2639:
        /* <DEDUP_REMOVED lines=15> */
.L_x_2634:
[----:B01----:R-:W0:Y:S02]  /*4950*/  LDC R0, c[0x0][0x21c] ;  /* 0x00008700ff007b82 */ /* 0x003e240000000800 */
[----:B0-----:R-:W-:-:S13]  /*4960*/  ISETP.GE.AND P1, PT, R0, 0x1, PT ;  /* 0x000000010000780c */ /* 0x001fda0003f26270 */
[----:B------:R-:W-:Y:S05]  /*4970*/  @!P1 BRA `(.L_x_2641) ;  /* 0x0000000000449947 */ /* 0x000fea0003800000 */
[----:B------:R-:W-:Y:S05]  /*4980*/  @!P0 BRA `(.L_x_2642) ;  /* 0x0000000000048947 */ /* 0x000fea0003800000 */
[----:B------:R-:W-:Y:S01]  /*4990*/  BPT.TRAP 0x1 ;  /* 0x000000040000795c */ /* 0x000fe20000300000 */
.L_x_2642:
        /* <DEDUP_REMOVED lines=15> */
.L_x_2641:
        /* <DEDUP_REMOVED lines=17> */
.L_x_2643:
[----:B------:R-:W-:Y:S02]  /*4ba0*/  ULDC.64 UR4, c[0x0][0x268] ;  /* 0x00009a0000047ab9 */ /* 0x000fe40000000a00 */
[----:B------:R-:W-:-:S04]  /*4bb0*/  ISETP.NE.U32.AND P0, PT, RZ, UR4, PT ;  /* 0x00000004ff007c0c */ /* 0x000fc8000bf05070 */
[----:B------:R-:W-:-:S13]  /*4bc0*/  ISETP.NE.AND.EX P0, PT, RZ, UR5, PT, P0 ;  /* 0x00000005ff007c0c */ /* 0x000fda000bf05300 */
[----:B------:R-:W-:Y:S05]  /*4bd0*/  @!P0 BRA `(.L_x_2644) ;  /* 0x0000000000088947 */ /* 0x000fea0003800000 */
[----:B0-2---:R-:W0:Y:S02]  /*4be0*/  LDC.64 R2, c[0x0][0x268] ;  /* 0x00009a00ff027b82 */ /* 0x005e240000000a00 */
[----:B0-----:R1:W5:Y:S02]  /*4bf0*/  LDG.E R18, desc[UR36][R2.64] ;  /* 0x0000002402127981 */ /* 0x001364000c1e1900 */
.L_x_2644:
        /* <DEDUP_REMOVED lines=11> */
.L_x_2645:
[----:B------:R-:W-:Y:S02]  /*4cb0*/  ULDC.64 UR4, c[0x0][0x270] ;  /* 0x00009c0000047ab9 */ /* 0x000fe40000000a00 */
[----:B------:R-:W-:-:S04]  /*4cc0*/  ISETP.NE.U32.AND P0, PT, RZ, UR4, PT ;  /* 0x00000004ff007c0c */ /* 0x000fc8000bf05070 */
[----:B------:R-:W-:-:S13]  /*4cd0*/  ISETP.NE.AND.EX P0, PT, RZ, UR5, PT, P0 ;  /* 0x00000005ff007c0c */ /* 0x000fda000bf05300 */
[----:B------:R-:W-:Y:S05]  /*4ce0*/  @!P0 BRA `(.L_x_2646) ;  /* 0x0000000000088947 */ /* 0x000fea0003800000 */
[----:B0123--:R-:W0:Y:S02]  /*4cf0*/  LDC.64 R2, c[0x0][0x270] ;  /* 0x00009c00ff027b82 */ /* 0x00fe240000000a00 */
[----:B0-----:R4:W5:Y:S02]  /*4d00*/  LDG.E R16, desc[UR36][R2.64] ;  /* 0x0000002402107981 */ /* 0x001964000c1e1900 */
.L_x_2646:
        /* <DEDUP_REMOVED lines=14> */
[----:B------:R-:W-:Y:S02]  /*4df0*/  IADD3 R13, R8, -R13, RZ ;  /* 0x8000000d080d7210 */ /* 0x000fe40007ffe0ff */
[----:B------:R-:W-:-:S02]  /*4e00*/  SHF.R.S32.HI R10, RZ, 0x5, R10 ;  /* 0x00000005ff0a7819 */ /* 0x000fc4000001140a */
[----:B------:R-:W-:Y:S02]  /*4e10*/  LOP3.LUT R11, R6, 0x7ffffffc, RZ, 0xc0, !PT ;  /* 0x7ffffffc060b7812 */ /* 0x000fe400078ec0ff */
[----:B------:R-:W-:Y:S01]  /*4e20*/  LEA R4, R4, R10, 0x3 ;  /* 0x0000000a04047211 */ /* 0x000fe200078e18ff */
[----:B------:R-:W-:Y:S01]  /*4e30*/  IMAD R8, R10, 0x10, R13 ;  /* 0x000000100a087824 */ /* 0x000fe200078e020d */
[----:B------:R-:W-:-:S03]  /*4e40*/  IADD3 R0, R0, -R11, RZ ;  /* 0x8000000b00007210 */ /* 0x000fc60007ffe0ff */
[----:B------:R-:W-:Y:S01]  /*4e50*/  IMAD.U32 R13, R4, 0x10, R13 ;  /* 0x00000010040d7824 */ /* 0x000fe200078e000d */
[----:B------:R-:W-:Y:S02]  /*4e60*/  SHF.L.U32 R0, R0, 0x1, RZ ;  /* 0x0000000100007819 */ /* 0x000fe400000006ff */
[----:B------:R-:W-:Y:S02]  /*4e70*/  ISETP.GE.AND P2, PT, R8, R5, PT ;  /* 0x000000050800720c */ /* 0x000fe40003f46270 */
[----:B------:R-:W-:Y:S02]  /*4e80*/  LEA R4, R7, R0, 0x7 ;  /* 0x0000000007047211 */ /* 0x000fe400078e38ff */
        /* <DEDUP_REMOVED lines=55> */
.L_x_2649:
[----:B------:R-:W-:Y:S05]  /*5200*/  BSYNC B0 ;  /* 0x0000000000007941 */ /* 0x000fea0003800000 */
.L_x_2648:
[----:B------:R-:W-:Y:S04]  /*5210*/  BSSY B0, `(.L_x_2650) ;  /* 0x0000028000007945 */ /* 0x000fe80003800000 */
[----:B------:R-:W-:Y:S05]  /*5220*/  @P5 BRA `(.L_x_2651) ;  /* 0x0000000000985947 */ /* 0x000fea0003800000 */
[----:B0-----:R-:W2:Y:S01]  /*5230*/  LDG.E R11, desc[UR36][R6.64] ;  /* 0x00000024060b7981 */ /* 0x001ea2000c1e1900 */
        /* <DEDUP_REMOVED lines=37> */
.L_x_2651:
[----:B------:R-:W-:Y:S05]  /*5490*/  BSYNC B0 ;  /* 0x0000000000007941 */ /* 0x000fea0003800000 */
.L_x_2650:
[----:B------:R-:W-:Y:S04]  /*54a0*/  BSSY B0, `(.L_x_2652) ;  /* 0x0000028000007945 */ /* 0x000fe80003800000 */
[----:B------:R-:W-:Y:S05]  /*54b0*/  @P6 BRA `(.L_x_2653) ;  /* 0x0000000000986947 */ /* 0x000fea0003800000 */
[----:B0-----:R-:W2:Y:S01]  /*54c0*/  LDG.E R11, desc[UR36][R6.64+0x20] ;  /* 0x00002024060b7981 */ /* 0x001ea2000c1e1900 */
[----:B------:R-:W-:Y:S01]  /*54d0*/  ULDC.64 UR4, c[0x0][0x298] ;  /* 0x0000a60000047ab9 */ /* 0x000fe20000000a00 */
[----:B------:R-:W-:Y:S01]  /*54e0*/  SHF.R.S32.HI R15, RZ, 0x1f, R4 ;  /* 0x0000001fff0f7819 */ /* 0x000fe20000011404 */
[----:B-1----:R-:W-:Y:S01]  /*54f0*/  IMAD R20, R17, UR4, RZ ;  /* 0x0000000411147c24 */ /* 0x002fe2000f8e02ff */
        /* <DEDUP_REMOVED lines=34> */
.L_x_2653:
[----:B------:R-:W-:Y:S05]  /*5720*/  BSYNC B0 ;  /* 0x0000000000007941 */ /* 0x000fea0003800000 */
.L_x_2652:
        /* <DEDUP_REMOVED lines=44> */
.L_x_2655:
[----:B------:R-:W-:Y:S05]  /*59f0*/  BSYNC B0 ;  /* 0x0000000000007941 */ /* 0x000fea0003800000 */
.L_x_2654:
[----:B------:R-:W-:Y:S04]  /*5a00*/  BSSY B0, `(.L_x_2656) ;  /* 0x0000028000007945 */ /* 0x000fe80003800000 */
[----:B------:R-:W-:Y:S05]  /*5a10*/  @P4 BRA `(.L_x_2657) ;  /* 0x0000000000984947 */ /* 0x000fea0003800000 */
[----:B0-2---:R-:W2:Y:S01]  /*5a20*/  LDG.E R11, desc[UR36][R6.64] ;  /* 0x00000024060b7981 */ /* 0x005ea2000c1e1900 */
[----:B-1----:R-:W-:Y:S01]  /*5a30*/  IADD3 R20, R4, 0x8, RZ ;  /* 0x0000000804147810 */ /* 0x002fe20007ffe0ff */
[----:B------:R-:W-:Y:S02]  /*5a40*/  ULDC.64 UR4, c[0x0][0x298] ;  /* 0x0000a60000047ab9 */ /* 0x000fe40000000a00 */
[----:B---3--:R-:W-:Y:S01]  /*5a50*/  IMAD R22, R17, UR4, RZ ;  /* 0x0000000411167c24 */ /* 0x008fe2000f8e02ff */
        /* <DEDUP_REMOVED lines=34> */
.L_x_2657:
[----:B------:R-:W-:Y:S05]  /*5c80*/  BSYNC B0 ;  /* 0x0000000000007941 */ /* 0x000fea0003800000 */
.L_x_2656:
        /* <DEDUP_REMOVED lines=40> */
.L_x_2659:
[----:B------:R-:W-:Y:S05]  /*5f10*/  BSYNC B0 ;  /* 0x0000000000007941 */ /* 0x000fea0003800000 */
.L_x_2658:
        /* <DEDUP_REMOVED lines=44> */
.L_x_2661:
[----:B------:R-:W-:Y:S05]  /*61e0*/  BSYNC B0 ;  /* 0x0000000000007941 */ /* 0x000fea0003800000 */
.L_x_2660:
        /* <DEDUP_REMOVED lines=40> */
.L_x_2663:
[----:B------:R-:W-:Y:S05]  /*6470*/  BSYNC B0 ;  /* 0x0000000000007941 */ /* 0x000fea0003800000 */
.L_x_2662:
[----:B------:R-:W-:Y:S04]  /*6480*/  BSSY B0, `(.L_x_2664) ;  /* 0x0000028000007945 */ /* 0x000fe80003800000 */
[----:B------:R-:W-:Y:S05]  /*6490*/  @P4 BRA `(.L_x_2665) ;  /* 0x0000000000984947 */ /* 0x000fea0003800000 */
[----:B0---4-:R-:W2:Y:S01]  /*64a0*/  LDG.E R11, desc[UR36][R6.64] ;  /* 0x00000024060b7981 */ /* 0x011ea2000c1e1900 */
[----:B---3--:R-:W-:Y:S01]  /*64b0*/  IADD3 R22, R4, 0x10, RZ ;  /* 0x0000001004167810 */ /* 0x008fe20007ffe0ff */
        /* <DEDUP_REMOVED lines=36> */
.L_x_2665:
[----:B------:R-:W-:Y:S05]  /*6700*/  BSYNC B0 ;  /* 0x0000000000007941 */ /* 0x000fea0003800000 */
.L_x_2664:
        /* <DEDUP_REMOVED lines=45> */
.L_x_2667:
[----:B------:R-:W-:Y:S05]  /*69e0*/  BSYNC B0 ;  /* 0x0000000000007941 */ /* 0x000fea0003800000 */
.L_x_2666:
        /* <DEDUP_REMOVED lines=40> */
.L_x_2669:
[----:B------:R-:W-:Y:S05]  /*6c70*/  BSYNC B0 ;  /* 0x0000000000007941 */ /* 0x000fea0003800000 */
.L_x_2668:
        /* <DEDUP_REMOVED lines=40> */
.L_x_2671:
[----:B------:R-:W-:Y:S05]  /*6f00*/  BSYNC B0 ;  /* 0x0000000000007941 */ /* 0x000fea0003800000 */
.L_x_2670:
        /* <DEDUP_REMOVED lines=45> */
.L_x_2673:
[----:B------:R-:W-:Y:S05]  /*71e0*/  BSYNC B0 ;  /* 0x0000000000007941 */ /* 0x000fea0003800000 */
.L_x_2672:
        /* <DEDUP_REMOVED lines=40> */
.L_x_2675:
[----:B------:R-:W-:Y:S05]  /*7470*/  BSYNC B0 ;  /* 0x0000000000007941 */ /* 0x000fea0003800000 */
.L_x_2674:
        /* <DEDUP_REMOVED lines=40> */
.L_x_2677:
[----:B------:R-:W-:Y:S05]  /*7700*/  BSYNC B0 ;  /* 0x0000000000007941 */ /* 0x000fea0003800000 */
.L_x_2676:
        /* <DEDUP_REMOVED lines=44> */
.L_x_2679:
[----:B------:R-:W-:Y:S05]  /*79d0*/  BSYNC B0 ;  /* 0x0000000000007941 */ /* 0x000fea0003800000 */
.L_x_2678:
        /* <DEDUP_REMOVED lines=40> */
.L_x_2681:
[----:B------:R-:W-:Y:S05]  /*7c60*/  BSYNC B0 ;  /* 0x0000000000007941 */ /* 0x000fea0003800000 */
.L_x_2680:
        /* <DEDUP_REMOVED lines=40> */
.L_x_2683:
[----:B------:R-:W-:Y:S05]  /*7ef0*/  BSYNC B0 ;  /* 0x0000000000007941 */ /* 0x000fea0003800000 */
.L_x_2682:
        /* <DEDUP_REMOVED lines=44> */
.L_x_2685:
[----:B------:R-:W-:Y:S05]  /*81c0*/  BSYNC B0 ;  /* 0x0000000000007941 */ /* 0x000fea0003800000 */
.L_x_2684:
        /* <DEDUP_REMOVED lines=40> */
.L_x_2687:
[----:B------:R-:W-:Y:S05]  /*8450*/  BSYNC B0 ;  /* 0x0000000000007941 */ /* 0x000fea0003800000 */
.L_x_2686:
        /* <DEDUP_REMOVED lines=40> */
.L_x_2689:
[----:B------:R-:W-:Y:S05]  /*86e0*/  BSYNC B0 ;  /* 0x0000000000007941 */ /* 0x000fea0003800000 */
.L_x_2688:
        /* <DEDUP_REMOVED lines=45> */
.L_x_2691:
[----:B------:R-:W-:Y:S05]  /*89c0*/  BSYNC B0 ;  /* 0x0000000000007941 */ /* 0x000fea0003800000 */
.L_x_2690:
        /* <DEDUP_REMOVED lines=40> */
.L_x_2693:
[----:B------:R-:W-:Y:S05]  /*8c50*/  BSYNC B0 ;  /* 0x0000000000007941 */ /* 0x000fea0003800000 */
.L_x_2692:
        /* <DEDUP_REMOVED lines=40> */
.L_x_2695:
[----:B------:R-:W-:Y:S05]  /*8ee0*/  BSYNC B0 ;  /* 0x0000000000007941 */ /* 0x000fea0003800000 */
.L_x_2694:
        /* <DEDUP_REMOVED lines=45> */
.L_x_2697:
[----:B------:R-:W-:Y:S05]  /*91c0*/  BSYNC B0 ;  /* 0x0000000000007941 */ /* 0x000fea0003800000 */
.L_x_2696:
        /* <DEDUP_REMOVED lines=40> */
.L_x_2699:
[----:B------:R-:W-:Y:S05]  /*9450*/  BSYNC B0 ;  /* 0x0000000000007941 */ /* 0x000fea0003800000 */
.L_x_2698:
        /* <DEDUP_REMOVED lines=40> */
.L_x_2701:
[----:B------:R-:W-:Y:S05]  /*96e0*/  BSYNC B0 ;  /* 0x0000000000007941 */ /* 0x000fea0003800000 */
.L_x_2700:
        /* <DEDUP_REMOVED lines=44> */
.L_x_2703:
[----:B------:R-:W-:Y:S05]  /*99b0*/  BSYNC B0 ;  /* 0x0000000000007941 */ /* 0x000fea0003800000 */
.L_x_2702:
        /* <DEDUP_REMOVED lines=40> */
.L_x_2705:
[----:B------:R-:W-:Y:S05]  /*9c40*/  BSYNC B0 ;  /* 0x0000000000007941 */ /* 0x000fea0003800000 */
.L_x_2704:
        /* <DEDUP_REMOVED lines=40> */
.L_x_2707:
[----:B------:R-:W-:Y:S05]  /*9ed0*/  BSYNC B0 ;  /* 0x0000000000007941 */ /* 0x000fea0003800000 */
.L_x_2706:
        /* <DEDUP_REMOVED lines=44> */
.L_x_2709:
[----:B------:R-:W-:Y:S05]  /*a1a0*/  BSYNC B0 ;  /* 0x0000000000007941 */ /* 0x000fea0003800000 */
.L_x_2708:
        /* <DEDUP_REMOVED lines=40> */
.L_x_2711:
[----:B------:R-:W-:Y:S05]  /*a430*/  BSYNC B0 ;  /* 0x0000000000007941 */ /* 0x000fea0003800000 */
.L_x_2710:
        /* <DEDUP_REMOVED lines=40> */
.L_x_2713:
[----:B------:R-:W-:Y:S05]  /*a6c0*/  BSYNC B0 ;  /* 0x0000000000007941 */ /* 0x000fea0003800000 */
.L_x_2712:
        /* <DEDUP_REMOVED lines=45> */
.L_x_2715:
[----:B------:R-:W-:Y:S05]  /*a9a0*/  BSYNC B0 ;  /* 0x0000000000007941 */ /* 0x000fea0003800000 */
.L_x_2714:
        /* <DEDUP_REMOVED lines=40> */
.L_x_2717:
[----:B------:R-:W-:Y:S05]  /*ac30*/  BSYNC B0 ;  /* 0x0000000000007941 */ /* 0x000fea0003800000 */
.L_x_2716:
        /* <DEDUP_REMOVED lines=40> */
.L_x_2719:
[----:B------:R-:W-:Y:S05]  /*aec0*/  BSYNC B0 ;  /* 0x0000000000007941 */ /* 0x000fea0003800000 */
.L_x_2718:
        /* <DEDUP_REMOVED lines=45> */
.L_x_2721:
[----:B------:R-:W-:Y:S05]  /*b1a0*/  BSYNC B0 ;  /* 0x0000000000007941 */ /* 0x000fea0003800000 */
.L_x_2720:
        /* <DEDUP_REMOVED lines=40> */
.L_x_2723:
[----:B------:R-:W-:Y:S05]  /*b430*/  BSYNC B0 ;  /* 0x0000000000007941 */ /* 0x000fea0003800000 */
.L_x_2722:
        /* <DEDUP_REMOVED lines=40> */
.L_x_2725:
[----:B------:R-:W-:Y:S05]  /*b6c0*/  BSYNC B0 ;  /* 0x0000000000007941 */ /* 0x000fea0003800000 */
.L_x_2724:
        /* <DEDUP_REMOVED lines=44> */
.L_x_2727:
[----:B------:R-:W-:Y:S05]  /*b990*/  BSYNC B0 ;  /* 0x0000000000007941 */ /* 0x000fea0003800000 */
.L_x_2726:
        /* <DEDUP_REMOVED lines=40> */
.L_x_2729:
[----:B------:R-:W-:Y:S05]  /*bc20*/  BSYNC B0 ;  /* 0x0000000000007941 */ /* 0x000fea0003800000 */
.L_x_2728:
        /* <DEDUP_REMOVED lines=40> */
.L_x_2731:
[----:B------:R-:W-:Y:S05]  /*beb0*/  BSYNC B0 ;  /* 0x0000000000007941 */ /* 0x000fea0003800000 */
.L_x_2730:
        /* <DEDUP_REMOVED lines=44> */
.L_x_2733:
[----:B------:R-:W-:Y:S05]  /*c180*/  BSYNC B0 ;  /* 0x0000000000007941 */ /* 0x000fea0003800000 */
.L_x_2732:
        /* <DEDUP_REMOVED lines=40> */
.L_x_2735:
[----:B------:R-:W-:Y:S05]  /*c410*/  BSYNC B0 ;  /* 0x0000000000007941 */ /* 0x000fea0003800000 */
.L_x_2734:
        /* <DEDUP_REMOVED lines=40> */
.L_x_2737:
[----:B------:R-:W-:Y:S05]  /*c6a0*/  BSYNC B0 ;  /* 0x0000000000007941 */ /* 0x000fea0003800000 */
.L_x_2736:
        /* <DEDUP_REMOVED lines=45> */
.L_x_2739:
[----:B------:R-:W-:Y:S05]  /*c980*/  BSYNC B0 ;  /* 0x0000000000007941 */ /* 0x000fea0003800000 */
.L_x_2738:
        /* <DEDUP_REMOVED lines=40> */
.L_x_2741:
[----:B------:R-:W-:Y:S05]  /*cc10*/  BSYNC B0 ;  /* 0x0000000000007941 */ /* 0x000fea0003800000 */
.L_x_2740:
        /* <DEDUP_REMOVED lines=40> */
.L_x_2743:
[----:B------:R-:W-:Y:S05]  /*cea0*/  BSYNC B0 ;  /* 0x0000000000007941 */ /* 0x000fea0003800000 */
.L_x_2742:
        /* <DEDUP_REMOVED lines=45> */
.L_x_2745:
[----:B------:R-:W-:Y:S05]  /*d180*/  BSYNC B0 ;  /* 0x0000000000007941 */ /* 0x000fea0003800000 */
.L_x_2744:
        /* <DEDUP_REMOVED lines=40> */
.L_x_2747:
[----:B------:R-:W-:Y:S05]  /*d410*/  BSYNC B0 ;  /* 0x0000000000007941 */ /* 0x000fea0003800000 */
.L_x_2746:
        /* <DEDUP_REMOVED lines=40> */
.L_x_2749:
[----:B------:R-:W-:Y:S05]  /*d6a0*/  BSYNC B0 ;  /* 0x0000000000007941 */ /* 0x000fea0003800000 */
.L_x_2748:
        /* <DEDUP_REMOVED lines=44> */
.L_x_2751:
[----:B------:R-:W-:Y:S05]  /*d970*/  BSYNC B0 ;  /* 0x0000000000007941 */ /* 0x000fea0003800000 */
.L_x_2750:
        /* <DEDUP_REMOVED lines=40> */
.L_x_2753:
[----:B------:R-:W-:Y:S05]  /*dc00*/  BSYNC B0 ;  /* 0x0000000000007941 */ /* 0x000fea0003800000 */
.L_x_2752:
        /* <DEDUP_REMOVED lines=40> */
.L_x_2755:
[----:B------:R-:W-:Y:S05]  /*de90*/  BSYNC B0 ;  /* 0x0000000000007941 */ /* 0x000fea0003800000 */
.L_x_2754:
        /* <DEDUP_REMOVED lines=44> */
.L_x_2757:
[----:B------:R-:W-:Y:S05]  /*e160*/  BSYNC B0 ;  /* 0x0000000000007941 */ /* 0x000fea0003800000 */
.L_x_2756:
        /* <DEDUP_REMOVED lines=40> */
.L_x_2759:
[----:B------:R-:W-:Y:S05]  /*e3f0*/  BSYNC B0 ;  /* 0x0000000000007941 */ /* 0x000fea0003800000 */
.L_x_2758:
        /* <DEDUP_REMOVED lines=40> */
.L_x_2761:
[----:B------:R-:W-:Y:S05]  /*e680*/  BSYNC B0 ;  /* 0x0000000000007941 */ /* 0x000fea0003800000 */
.L_x_2760:
[-C--:B------:R-:W-:Y:S01]  /*e690*/  ISETP.GE.OR P6, PT, R132, R9.reuse, P2 ;  /* 0x000000098400720c */ /* 0x080fe200017c6670 */
[----:B------:R-:W-:Y:S01]  /*e6a0*/  BSSY B0, `(.L_x_2762) ;  /* 0x000002b000007945 */ /* 0x000fe20003800000 */
[-C--:B------:R-:W-:Y:S01]  /*e6b0*/  ISETP.GE.OR P4, PT, R130, R9.reuse, P3 ;  /* 0x000000098200720c */ /* 0x080fe20001f86670 */
[----:B---34-:R-:W-:Y:S01]  /*e6c0*/  VIADD R134, R0, 0x78 ;  /* 0x0000007800867836 */ /* 0x018fe20000000000 */
[----:B------:R-:W-:-:S09]  /*e6d0*/  ISETP.GE.OR P5, PT, R132, R9, P3 ;  /* 0x000000098400720c */ /* 0x000fd20001fa6670 */
        /* <DEDUP_REMOVED lines=39> */
.L_x_2763:
[----:B------:R-:W-:Y:S05]  /*e950*/  BSYNC B0 ;  /* 0x0000000000007941 */ /* 0x000fea0003800000 */
.L_x_2762:
        /* <DEDUP_REMOVED lines=40> */
.L_x_2765:
[----:B------:R-:W-:Y:S05]  /*ebe0*/  BSYNC B0 ;  /* 0x0000000000007941 */ /* 0x000fea0003800000 */
.L_x_2764:
        /* <DEDUP_REMOVED lines=40> */
.L_x_2767:
[----:B------:R-:W-:Y:S05]  /*ee70*/  BSYNC B0 ;  /* 0x0000000000007941 */ /* 0x000fea0003800000 */
.L_x_2766:
[-C--:B------:R-:W-:Y:S01]  /*ee80*/  ISETP.GE.OR P6, PT, R134, R9.reuse, P2 ;  /* 0x000000098600720c */ /* 0x080fe200017c6670 */
[----:B------:R-:W-:Y:S01]  /*ee90*/  BSSY B0, `(.L_x_2768) ;  /* 0x000002b000007945 */ /* 0x000fe20003800000 */
[CC--:B------:R-:W-:Y:S02]  /*eea0*/  ISETP.GE.OR P4, PT, R0.reuse, R9.reuse, P1 ;  /* 0x000000090000720c */ /* 0x0c0fe40000f86670 */
[C---:B------:R-:W-:Y:S02]  /*eeb0*/  ISETP.GE.OR P5, PT, R0.reuse, R9, P0 ;  /* 0x000000090000720c */ /* 0x040fe400007a6670 */
[----:B------:R-:W-:-:S07]  /*eec0*/  IADD3 R0, R0, 0x79, RZ ;  /* 0x0000007900007810 */ /* 0x000fce0007ffe0ff */
        /* <DEDUP_REMOVED lines=39> */
.L_x_2769:
[----:B------:R-:W-:Y:S05]  /*f140*/  BSYNC B0 ;  /* 0x0000000000007941 */ /* 0x000fea0003800000 */
.L_x_2768:
[-C--:B------:R-:W-:Y:S01]  /*f150*/  ISETP.GE.OR P2, PT, R0, R9.reuse, P2 ;  /* 0x000000090000720c */ /* 0x080fe20001746670 */
[----:B------:R-:W-:Y:S01]  /*f160*/  BSSY B0, `(.L_x_2770) ;  /* 0x0000029000007945 */ /* 0x000fe20003800000 */
[----:B------:R-:W-:-:S11]  /*f170*/  ISETP.GE.OR P6, PT, R134, R9, P3 ;  /* 0x000000098600720c */ /* 0x000fd60001fc6670 */
        /* <DEDUP_REMOVED lines=39> */
.L_x_2771:
[----:B------:R-:W-:Y:S05]  /*f3f0*/  BSYNC B0 ;  /* 0x0000000000007941 */ /* 0x000fea0003800000 */
.L_x_2770:
        /* <DEDUP_REMOVED lines=40> */
.L_x_2773:
[----:B------:R-:W-:Y:S05]  /*f680*/  BSYNC B0 ;  /* 0x0000000000007941 */ /* 0x000fea0003800000 */
.L_x_2772:
        /* <DEDUP_REMOVED lines=43> */
.L_x_2775:
[----:B------:R-:W-:Y:S05]  /*f940*/  BSYNC B0 ;  /* 0x0000000000007941 */ /* 0x000fea0003800000 */
.L_x_2774:
[----:B------:R-:W-:Y:S04]  /*f950*/  BSSY B0, `(.L_x_2776) ;  /* 0x0000028000007945 */ /* 0x000fe80003800000 */
[----:B------:R-:W-:Y:S05]  /*f960*/  @P4 BRA `(.L_x_2777) ;  /* 0x0000000000984947 */ /* 0x000fea0003800000 */
[----:B0-2-4-:R-:W2:Y:S01]  /*f970*/  LDG.E R11, desc[UR36][R6.64+0x100] ;  /* 0x00010024060b7981 */ /* 0x015ea2000c1e1900 */
[----:B------:R-:W-:Y:S01]  /*f980*/  ULDC.64 UR4, c[0x0][0x298] ;  /* 0x0000a60000047ab9 */ /* 0x000fe20000000a00 */
[----:B------:R-:W-:Y:S01]  /*f990*/  SHF.R.S32.HI R13, RZ, 0x1f, R4 ;  /* 0x0000001fff0d7819 */ /* 0x000fe20000011404 */
        /* <DEDUP_REMOVED lines=35> */
.L_x_2777:
[----:B------:R-:W-:Y:S05]  /*fbd0*/  BSYNC B0 ;  /* 0x0000000000007941 */ /* 0x000fea0003800000 */
.L_x_2776:
        /* <DEDUP_REMOVED lines=42> */
.L_x_2779:
[----:B------:R-:W-:Y:S05]  /*fe80*/  BSYNC B0 ;  /* 0x0000000000007941 */ /* 0x000fea0003800000 */
.L_x_2778:
[----:B------:R-:W-:Y:S04]  /*fe90*/  BSSY B0, `(.L_x_2780) ;  /* 0x0000028000007945 */ /* 0x000fe80003800000 */
[----:B------:R-:W-:Y:S05]  /*fea0*/  @P5 BRA `(.L_x_2781) ;  /* 0x0000000000985947 */ /* 0x000fea0003800000 */
[----:B------:R-:W5:Y:S01]  /*feb0*/  LDG.E R15, desc[UR36][R6.64+0x120] ;  /* 0x00012024060f7981 */ /* 0x000f62000c1e1900 */
[----:B------:R-:W-:Y:S01]  /*fec0*/  ULDC.64 UR4, c[0x0][0x298] ;  /* 0x0000a60000047ab9 */ /* 0x000fe20000000a00 */
[----:B0-2-4-:R-:W-:Y:S01]  /*fed0*/  SHF.R.S32.HI R11, RZ, 0x1f, R4 ;  /* 0x0000001fff0b7819 */ /* 0x015fe20000011404 */
[----:B------:R-:W-:Y:S01]  /*fee0*/  IMAD R12, R17, UR4, RZ ;  /* 0x00000004110c7c24 */ /* 0x000fe2000f8e02ff */
[----:B------:R-:W-:-:S03]  /*fef0*/  MOV R10, R4 ;  /* 0x00000004000a7202 */ /* 0x000fc60000000f00 */
        /* <DEDUP_REMOVED lines=33> */
.L_x_2781:
[----:B------:R-:W-:Y:S05]  /*10110*/  BSYNC B0 ;  /* 0x0000000000007941 */ /* 0x000fea0003800000 */
.L_x_2780:
        /* <DEDUP_REMOVED lines=42> */
.L_x_2783:
[----:B------:R-:W-:Y:S05]  /*103c0*/  BSYNC B0 ;  /* 0x0000000000007941 */ /* 0x000fea0003800000 */
.L_x_2782:
        /* <DEDUP_REMOVED lines=40> */
.L_x_2785:
[----:B------:R-:W-:Y:S05]  /*10650*/  BSYNC B0 ;  /* 0x0000000000007941 */ /* 0x000fea0003800000 */
.L_x_2784:
        /* <DEDUP_REMOVED lines=42> */
.L_x_2787:
[----:B------:R-:W-:Y:S05]  /*10900*/  BSYNC B0 ;  /* 0x0000000000007941 */ /* 0x000fea0003800000 */
.L_x_2786:
        /* <DEDUP_REMOVED lines=40> */
.L_x_2789:
[----:B------:R-:W-:Y:S05]  /*10b90*/  BSYNC B0 ;  /* 0x0000000000007941 */ /* 0x000fea0003800000 */
.L_x_2788:
        /* <DEDUP_REMOVED lines=42> */
.L_x_2791:
[----:B------:R-:W-:Y:S05]  /*10e40*/  BSYNC B0 ;  /* 0x0000000000007941 */ /* 0x000fea0003800000 */
.L_x_2790:
        /* <DEDUP_REMOVED lines=40> */
.L_x_2793:
[----:B------:R-:W-:Y:S05]  /*110d0*/  BSYNC B0 ;  /* 0x0000000000007941 */ /* 0x000fea0003800000 */
.L_x_2792:
        /* <DEDUP_REMOVED lines=42> */
.L_x_2795:
[----:B------:R-:W-:Y:S05]  /*11380*/  BSYNC B0 ;  /* 0x0000000000007941 */ /* 0x000fea0003800000 */
.L_x_2794:
        /* <DEDUP_REMOVED lines=40> */
.L_x_2797:
[----:B------:R-:W-:Y:S05]  /*11610*/  BSYNC B0 ;  /* 0x0000000000007941 */ /* 0x000fea0003800000 */
.L_x_2796:
        /* <DEDUP_REMOVED lines=42> */
.L_x_2799:
[----:B------:R-:W-:Y:S05]  /*118c0*/  BSYNC B0 ;  /* 0x0000000000007941 */ /* 0x000fea0003800000 */
.L_x_2798:
        /* <DEDUP_REMOVED lines=40> */
.L_x_2801:
[----:B------:R-:W-:Y:S05]  /*11b50*/  BSYNC B0 ;  /* 0x0000000000007941 */ /* 0x000fea0003800000 */
.L_x_2800:
        /* <DEDUP_REMOVED lines=42> */
.L_x_2803:
[----:B------:R-:W-:Y:S05]  /*11e00*/  BSYNC B0 ;  /* 0x0000000000007941 */ /* 0x000fea0003800000 */
.L_x_2802:
        /* <DEDUP_REMOVED lines=40> */
.L_x_2805:
[----:B------:R-:W-:Y:S05]  /*12090*/  BSYNC B0 ;  /* 0x0000000000007941 */ /* 0x000fea0003800000 */
.L_x_2804:
        /* <DEDUP_REMOVED lines=42> */
.L_x_2807:
[----:B------:R-:W-:Y:S05]  /*12340*/  BSYNC B0 ;  /* 0x0000000000007941 */ /* 0x000fea0003800000 */
.L_x_2806:
        /* <DEDUP_REMOVED lines=40> */
.L_x_2809:
[----:B------:R-:W-:Y:S05]  /*125d0*/  BSYNC B0 ;  /* 0x0000000000007941 */ /* 0x000fea0003800000 */
.L_x_2808:
        /* <DEDUP_REMOVED lines=42> */
.L_x_2811:
[----:B------:R-:W-:Y:S05]  /*12880*/  BSYNC B0 ;  /* 0x0000000000007941 */ /* 0x000fea0003800000 */
.L_x_2810:
        /* <DEDUP_REMOVED lines=40> */
.L_x_2813:
[----:B------:R-:W-:Y:S05]  /*12b10*/  BSYNC B0 ;  /* 0x0000000000007941 */ /* 0x000fea0003800000 */
.L_x_2812:
        /* <DEDUP_REMOVED lines=42> */
.L_x_2815:
[----:B------:R-:W-:Y:S05]  /*12dc0*/  BSYNC B0 ;  /* 0x0000000000007941 */ /* 0x000fea0003800000 */
.L_x_2814:
        /* <DEDUP_REMOVED lines=40> */
.L_x_2817:
[----:B------:R-:W-:Y:S05]  /*13050*/  BSYNC B0 ;  /* 0x0000000000007941 */ /* 0x000fea0003800000 */
.L_x_2816:
        /* <DEDUP_REMOVED lines=42> */
.L_x_2819:
[----:B------:R-:W-:Y:S05]  /*13300*/  BSYNC B0 ;  /* 0x0000000000007941 */ /* 0x000fea0003800000 */
.L_x_2818:
        /* <DEDUP_REMOVED lines=40> */
.L_x_2821:
[----:B------:R-:W-:Y:S05]  /*13590*/  BSYNC B0 ;  /* 0x0000000000007941 */ /* 0x000fea0003800000 */
.L_x_2820:
        /* <DEDUP_REMOVED lines=42> */
.L_x_2823:
[----:B------:R-:W-:Y:S05]  /*13840*/  BSYNC B0 ;  /* 0x0000000000007941 */ /* 0x000fea0003800000 */
.L_x_2822:
        /* <DEDUP_REMOVED lines=40> */
.L_x_2825:
[----:B------:R-:W-:Y:S05]  /*13ad0*/  BSYNC B0 ;  /* 0x0000000000007941 */ /* 0x000fea0003800000 */
.L_x_2824:
        /* <DEDUP_REMOVED lines=42> */
.L_x_2827:
[----:B------:R-:W-:Y:S05]  /*13d80*/  BSYNC B0 ;  /* 0x0000000000007941 */ /* 0x000fea0003800000 */
.L_x_2826:
        /* <DEDUP_REMOVED lines=40> */
.L_x_2829:
[----:B------:R-:W-:Y:S05]  /*14010*/  BSYNC B0 ;  /* 0x0000000000007941 */ /* 0x000fea0003800000 */
.L_x_2828:
        /* <DEDUP_REMOVED lines=42> */
.L_x_2831:
[----:B------:R-:W-:Y:S05]  /*142c0*/  BSYNC B0 ;  /* 0x0000000000007941 */ /* 0x000fea0003800000 */
.L_x_2830:
        /* <DEDUP_REMOVED lines=40> */
.L_x_2833:
[----:B------:R-:W-:Y:S05]  /*14550*/  BSYNC B0 ;  /* 0x0000000000007941 */ /* 0x000fea0003800000 */
.L_x_2832:
        /* <DEDUP_REMOVED lines=42> */
.L_x_2835:
[----:B------:R-:W-:Y:S05]  /*14800*/  BSYNC B0 ;  /* 0x0000000000007941 */ /* 0x000fea0003800000 */
.L_x_2834:
        /* <DEDUP_REMOVED lines=40> */
.L_x_2837:
[----:B------:R-:W-:Y:S05]  /*14a90*/  BSYNC B0 ;  /* 0x0000000000007941 */ /* 0x000fea0003800000 */
.L_x_2836:
        /* <DEDUP_REMOVED lines=42> */
.L_x_2839:
[----:B------:R-:W-:Y:S05]  /*14d40*/  BSYNC B0 ;  /* 0x0000000000007941 */ /* 0x000fea0003800000 */
.L_x_2838:
        /* <DEDUP_REMOVED lines=40> */
.L_x_2841:
[----:B------:R-:W-:Y:S05]  /*14fd0*/  BSYNC B0 ;  /* 0x0000000000007941 */ /* 0x000fea0003800000 */
.L_x_2840:
        /* <DEDUP_REMOVED lines=42> */
.L_x_2843:
[----:B------:R-:W-:Y:S05]  /*15280*/  BSYNC B0 ;  /* 0x0000000000007941 */ /* 0x000fea0003800000 */
.L_x_2842:
        /* <DEDUP_REMOVED lines=40> */
.L_x_2845:
[----:B------:R-:W-:Y:S05]  /*15510*/  BSYNC B0 ;  /* 0x0000000000007941 */ /* 0x000fea0003800000 */
.L_x_2844:
        /* <DEDUP_REMOVED lines=42> */
.L_x_2847:
[----:B------:R-:W-:Y:S05]  /*157c0*/  BSYNC B0 ;  /* 0x0000000000007941 */ /* 0x000fea0003800000 */
.L_x_2846:
        /* <DEDUP_REMOVED lines=40> */
.L_x_2849:
[----:B------:R-:W-:Y:S05]  /*15a50*/  BSYNC B0 ;  /* 0x0000000000007941 */ /* 0x000fea0003800000 */
.L_x_2848:
        /* <DEDUP_REMOVED lines=42> */
.L_x_2851:
[----:B------:R-:W-:Y:S05]  /*15d00*/  BSYNC B0 ;  /* 0x0000000000007941 */ /* 0x000fea0003800000 */
.L_x_2850:
        /* <DEDUP_REMOVED lines=40> */
.L_x_2853:
[----:B------:R-:W-:Y:S05]  /*15f90*/  BSYNC B0 ;  /* 0x0000000000007941 */ /* 0x000fea0003800000 */
.L_x_2852:
        /* <DEDUP_REMOVED lines=42> */
.L_x_2855:
[----:B------:R-:W-:Y:S05]  /*16240*/  BSYNC B0 ;  /* 0x0000000000007941 */ /* 0x000fea0003800000 */
.L_x_2854:
        /* <DEDUP_REMOVED lines=40> */
.L_x_2857:
[----:B------:R-:W-:Y:S05]  /*164d0*/  BSYNC B0 ;  /* 0x0000000000007941 */ /* 0x000fea0003800000 */
.L_x_2856:
        /* <DEDUP_REMOVED lines=42> */
.L_x_2859:
[----:B------:R-:W-:Y:S05]  /*16780*/  BSYNC B0 ;  /* 0x0000000000007941 */ /* 0x000fea0003800000 */
.L_x_2858:
        /* <DEDUP_REMOVED lines=40> */
.L_x_2861:
[----:B------:R-:W-:Y:S05]  /*16a10*/  BSYNC B0 ;  /* 0x0000000000007941 */ /* 0x000fea0003800000 */
.L_x_2860:
        /* <DEDUP_REMOVED lines=42> */
.L_x_2863:
[----:B------:R-:W-:Y:S05]  /*16cc0*/  BSYNC B0 ;  /* 0x0000000000007941 */ /* 0x000fea0003800000 */
.L_x_2862:
        /* <DEDUP_REMOVED lines=40> */
.L_x_2865:
[----:B------:R-:W-:Y:S05]  /*16f50*/  BSYNC B0 ;  /* 0x0000000000007941 */ /* 0x000fea0003800000 */
.L_x_2864:
        /* <DEDUP_REMOVED lines=42> */
.L_x_2867:
[----:B------:R-:W-:Y:S05]  /*17200*/  BSYNC B0 ;  /* 0x0000000000007941 */ /* 0x000fea0003800000 */
.L_x_2866:
        /* <DEDUP_REMOVED lines=40> */
.L_x_2869:
[----:B------:R-:W-:Y:S05]  /*17490*/  BSYNC B0 ;  /* 0x0000000000007941 */ /* 0x000fea0003800000 */
.L_x_2868:
        /* <DEDUP_REMOVED lines=42> */
.L_x_2871:
[----:B------:R-:W-:Y:S05]  /*17740*/  BSYNC B0 ;  /* 0x0000000000007941 */ /* 0x000fea0003800000 */
.L_x_2870:
        /* <DEDUP_REMOVED lines=40> */
.L_x_2873:
[----:B------:R-:W-:Y:S05]  /*179d0*/  BSYNC B0 ;  /* 0x0000000000007941 */ /* 0x000fea0003800000 */
.L_x_2872:
        /* <DEDUP_REMOVED lines=42> */
.L_x_2875:
[----:B------:R-:W-:Y:S05]  /*17c80*/  BSYNC B0 ;  /* 0x0000000000007941 */ /* 0x000fea0003800000 */
.L_x_2874:
        /* <DEDUP_REMOVED lines=40> */
.L_x_2877:
[----:B------:R-:W-:Y:S05]  /*17f10*/  BSYNC B0 ;  /* 0x0000000000007941 */ /* 0x000fea0003800000 */
.L_x_2876:
        /* <DEDUP_REMOVED lines=42> */
.L_x_2879:
[----:B------:R-:W-:Y:S05]  /*181c0*/  BSYNC B0 ;  /* 0x0000000000007941 */ /* 0x000fea0003800000 */
.L_x_2878:
        /* <DEDUP_REMOVED lines=40> */
.L_x_2881:
[----:B------:R-:W-:Y:S05]  /*18450*/  BSYNC B0 ;  /* 0x0000000000007941 */ /* 0x000fea0003800000 */
.L_x_2880:
        /* <DEDUP_REMOVED lines=42> */
.L_x_2883:
[----:B------:R-:W-:Y:S05]  /*18700*/  BSYNC B0 ;  /* 0x0000000000007941 */ /* 0x000fea0003800000 */
.L_x_2882:
        /* <DEDUP_REMOVED lines=40> */
.L_x_2885:
[----:B------:R-:W-:Y:S05]  /*18990*/  BSYNC B0 ;  /* 0x0000000000007941 */ /* 0x000fea0003800000 */
.L_x_2884:
        /* <DEDUP_REMOVED lines=42> */
.L_x_2887:
[----:B------:R-:W-:Y:S05]  /*18c40*/  BSYNC B0 ;  /* 0x0000000000007941 */ /* 0x000fea0003800000 */
.L_x_2886:
        /* <DEDUP_REMOVED lines=40> */
.L_x_2889:
[----:B------:R-:W-:Y:S05]  /*18ed0*/  BSYNC B0 ;  /* 0x0000000000007941 */ /* 0x000fea0003800000 */
.L_x_2888:
        /* <DEDUP_REMOVED lines=44> */
.L_x_2891:
[----:B------:R-:W-:Y:S05]  /*191a0*/  BSYNC B0 ;  /* 0x0000000000007941 */ /* 0x000fea0003800000 */
.L_x_2890:
        /* <DEDUP_REMOVED lines=40> */
.L_x_2893:
[----:B------:R-:W-:Y:S05]  /*19430*/  BSYNC B0 ;  /* 0x0000000000007941 */ /* 0x000fea0003800000 */
.L_x_2892:
        /* <DEDUP_REMOVED lines=40> */
.L_x_2895:
[----:B------:R-:W-:Y:S05]  /*196c0*/  BSYNC B0 ;  /* 0x0000000000007941 */ /* 0x000fea0003800000 */
.L_x_2894:
        /* <DEDUP_REMOVED lines=40> */
.L_x_2897:
[----:B------:R-:W-:Y:S05]  /*19950*/  BSYNC B0 ;  /* 0x0000000000007941 */ /* 0x000fea0003800000 */
.L_x_2896:
        /* <DEDUP_REMOVED lines=40> */
.L_x_2899:
[----:B------:R-:W-:Y:S05]  /*19be0*/  BSYNC B0 ;  /* 0x0000000000007941 */ /* 0x000fea0003800000 */
.L_x_2898:
        /* <DEDUP_REMOVED lines=40> */
.L_x_2901:
[----:B------:R-:W-:Y:S05]  /*19e70*/  BSYNC B0 ;  /* 0x0000000000007941 */ /* 0x000fea0003800000 */
.L_x_2900:
        /* <DEDUP_REMOVED lines=40> */
.L_x_2647:
        /* <DEDUP_REMOVED lines=33> */
.L_x_2903:
[----:B------:R-:W-:Y:S05]  /*1a310*/  BSYNC B0 ;  /* 0x0000000000007941 */ /* 0x000fea0003800000 */
.L_x_2902:
[----:B------:R-:W-:Y:S04]  /*1a320*/  BSSY B0, `(.L_x_2904) ;  /* 0x0000016000007945 */ /* 0x000fe80003800000 */
[----:B------:R-:W-:Y:S05]  /*1a330*/  @P5 BRA `(.L_x_2905) ;  /* 0x0000000000505947 */ /* 0x000fea0003800000 */
[----:B------:R-:W2:Y:S01]  /*1a340*/  LDG.E R7, desc[UR36][R2.64] ;  /* 0x0000002402077981 */ /* 0x000ea2000c1e1900 */
[----:B------:R-:W-:Y:S01]  /*1a350*/  VIADD R12, R4, 0x1 ;  /* 0x00000001040c7836 */ /* 0x000fe20000000000 */
[----:B------:R-:W-:Y:S01]  /*1a360*/  ULDC.64 UR4, c[0x0][0x2b0] ;  /* 0x0000ac0000047ab9 */ /* 0x000fe20000000a00 */
[----:B------:R-:W-:Y:S01]  /*1a370*/  FMUL R89, R89, R18 ;  /* 0x0000001259597220 */ /* 0x000fe20000400000 */
[----:B0-----:R-:W-:Y:S02]  /*1a380*/  IMAD R14, R17, UR4, RZ ;  /* 0x00000004110e7c24 */ /* 0x001fe4000f8e02ff */
        /* <DEDUP_REMOVED lines=15> */
.L_x_2905:
[----:B------:R-:W-:Y:S05]  /*1a480*/  BSYNC B0 ;  /* 0x0000000000007941 */ /* 0x000fea0003800000 */
.L_x_2904:
[----:B------:R-:W-:Y:S04]  /*1a490*/  BSSY B0, `(.L_x_2906) ;  /* 0x0000016000007945 */ /* 0x000fe80003800000 */
[----:B------:R-:W-:Y:S05]  /*1a4a0*/  @P6 BRA `(.L_x_2907) ;  /* 0x0000000000506947 */ /* 0x000fea0003800000 */
[----:B------:R-:W2:Y:S01]  /*1a4b0*/  LDG.E R7, desc[UR36][R2.64+0x20] ;  /* 0x0000202402077981 */ /* 0x000ea2000c1e1900 */
[----:B------:R-:W-:Y:S01]  /*1a4c0*/  ULDC.64 UR4, c[0x0][0x2b0] ;  /* 0x0000ac0000047ab9 */ /* 0x000fe20000000a00 */
[--C-:B------:R-:W-:Y:S01]  /*1a4d0*/  SHF.R.S32.HI R13, RZ, 0x1f, R4.reuse ;  /* 0x0000001fff0d7819 */ /* 0x100fe20000011404 */
[----:B01----:R-:W-:Y:S02]  /*1a4e0*/  IMAD R14, R17, UR4, RZ ;  /* 0x00000004110e7c24 */ /* 0x003fe4000f8e02ff */
        /* <DEDUP_REMOVED lines=16> */
.L_x_2907:
[----:B------:R-:W-:Y:S05]  /*1a5f0*/  BSYNC B0 ;  /* 0x0000000000007941 */ /* 0x000fea0003800000 */
.L_x_2906:
        /* <DEDUP_REMOVED lines=26> */
.L_x_2909:
[----:B------:R-:W-:Y:S05]  /*1a7a0*/  BSYNC B0 ;  /* 0x0000000000007941 */ /* 0x000fea0003800000 */
.L_x_2908:
[----:B------:R-:W-:Y:S04]  /*1a7b0*/  BSSY B0, `(.L_x_2910) ;  /* 0x0000016000007945 */ /* 0x000fe80003800000 */
[----:B------:R-:W-:Y:S05]  /*1a7c0*/  @P5 BRA `(.L_x_2911) ;  /* 0x0000000000505947 */ /* 0x000fea0003800000 */
[----:B------:R-:W4:Y:S01]  /*1a7d0*/  LDG.E R7, desc[UR36][R2.64] ;  /* 0x0000002402077981 */ /* 0x000f22000c1e1900 */
        /* <DEDUP_REMOVED lines=19> */
.L_x_2911:
[----:B------:R-:W-:Y:S05]  /*1a910*/  BSYNC B0 ;  /* 0x0000000000007941 */ /* 0x000fea0003800000 */
.L_x_2910:
[----:B------:R-:W-:Y:S04]  /*1a920*/  BSSY B0, `(.L_x_2912) ;  /* 0x0000016000007945 */ /* 0x000fe80003800000 */
[----:B------:R-:W-:Y:S05]  /*1a930*/  @P4 BRA `(.L_x_2913) ;  /* 0x0000000000504947 */ /* 0x000fea0003800000 */
[----:B------:R-:W5:Y:S01]  /*1a940*/  LDG.E R7, desc[UR36][R2.64] ;  /* 0x0000002402077981 */ /* 0x000f62000c1e1900 */
        /* <DEDUP_REMOVED lines=19> */
.L_x_2913:
[----:B------:R-:W-:Y:S05]  /*1aa80*/  BSYNC B0 ;  /* 0x0000000000007941 */ /* 0x000fea0003800000 */
.L_x_2912:
        /* <DEDUP_REMOVED lines=26> */
.L_x_2915:
[----:B------:R-:W-:Y:S05]  /*1ac30*/  BSYNC B0 ;  /* 0x0000000000007941 */ /* 0x000fea0003800000 */
.L_x_2914:
        /* <DEDUP_REMOVED lines=22> */
.L_x_2917:
[----:B------:R-:W-:Y:S05]  /*1ada0*/  BSYNC B0 ;  /* 0x0000000000007941 */ /* 0x000fea0003800000 */
.L_x_2916:
        /* <DEDUP_REMOVED lines=22> */
.L_x_2919:
[----:B------:R-:W-:Y:S05]  /*1af10*/  BSYNC B0 ;  /* 0x0000000000007941 */ /* 0x000fea0003800000 */
.L_x_2918:
        /* <DEDUP_REMOVED lines=27> */
.L_x_2921:
[----:B------:R-:W-:Y:S05]  /*1b0d0*/  BSYNC B0 ;  /* 0x0000000000007941 */ /* 0x000fea0003800000 */
.L_x_2920:
        /* <DEDUP_REMOVED lines=22> */
.L_x_2923:
[----:B------:R-:W-:Y:S05]  /*1b240*/  BSYNC B0 ;  /* 0x0000000000007941 */ /* 0x000fea0003800000 */
.L_x_2922:
        /* <DEDUP_REMOVED lines=22> */
.L_x_2925:
[----:B------:R-:W-:Y:S05]  /*1b3b0*/  BSYNC B0 ;  /* 0x0000000000007941 */ /* 0x000fea0003800000 */
.L_x_2924:
        /* <DEDUP_REMOVED lines=8> */
[----:B------:R-:W-:Y:S01]  /*1b440*/  VIADD R90, R4, 0x18 ;  /* 0x00000018045a7836 */ /* 0x000fe20000000000 */
[----:B------:R-:W-:Y:S01]  /*1b450*/  ULDC.64 UR4, c[0x0][0x2b0] ;  /* 0x0000ac0000047ab9 */ /* 0x000fe20000000a00 */
[----:B------:R-:W-:Y:S01]  /*1b460*/  FMUL R100, R100, R18 ;  /* 0x0000001264647220 */ /* 0x000fe20000400000 */
[----:B------:R-:W-:Y:S02]  /*1b470*/  IMAD R92, R17, UR4, RZ ;  /* 0x00000004115c7c24 */ /* 0x000fe4000f8e02ff */
        /* <DEDUP_REMOVED lines=15> */
.L_x_2927:
[----:B------:R-:W-:Y:S05]  /*1b570*/  BSYNC B0 ;  /* 0x0000000000007941 */ /* 0x000fea0003800000 */
.L_x_2926:
        /* <DEDUP_REMOVED lines=22> */
.L_x_2929:
[----:B------:R-:W-:Y:S05]  /*1b6e0*/  BSYNC B0 ;  /* 0x0000000000007941 */ /* 0x000fea0003800000 */
.L_x_2928:
        /* <DEDUP_REMOVED lines=22> */
.L_x_2931:
[----:B------:R-:W-:Y:S05]  /*1b850*/  BSYNC B0 ;  /* 0x0000000000007941 */ /* 0x000fea0003800000 */
.L_x_2930:
        /* <DEDUP_REMOVED lines=26> */
.L_x_2933:
[----:B------:R-:W-:Y:S05]  /*1ba00*/  BSYNC B0 ;  /* 0x0000000000007941 */ /* 0x000fea0003800000 */
.L_x_2932:
        /* <DEDUP_REMOVED lines=22> */
.L_x_2935:
[----:B------:R-:W-:Y:S05]  /*1bb70*/  BSYNC B0 ;  /* 0x0000000000007941 */ /* 0x000fea0003800000 */
.L_x_2934:
        /* <DEDUP_REMOVED lines=22> */
.L_x_2937:
[----:B------:R-:W-:Y:S05]  /*1bce0*/  BSYNC B0 ;  /* 0x0000000000007941 */ /* 0x000fea0003800000 */
.L_x_2936:
        /* <DEDUP_REMOVED lines=26> */
.L_x_2939:
[----:B------:R-:W-:Y:S05]  /*1be90*/  BSYNC B0 ;  /* 0x0000000000007941 */ /* 0x000fea0003800000 */
.L_x_2938:
        /* <DEDUP_REMOVED lines=22> */
.L_x_2941:
[----:B------:R-:W-:Y:S05]  /*1c000*/  BSYNC B0 ;  /* 0x0000000000007941 */ /* 0x000fea0003800000 */
.L_x_2940:
[----:B------:R-:W-:Y:S04]  /*1c010*/  BSSY B0, `(.L_x_2942) ;  /* 0x0000016000007945 */ /* 0x000fe80003800000 */
[----:B------:R-:W-:Y:S05]  /*1c020*/  @P4 BRA `(.L_x_2943) ;  /* 0x0000000000504947 */ /* 0x000fea0003800000 */
[----:B------:R-:W2:Y:S01]  /*1c030*/  LDG.E R7, desc[UR36][R2.64] ;  /* 0x0000002402077981 */ /* 0x000ea2000c1e1900 */
[----:B---34-:R-:W-:Y:S01]  /*1c040*/  IADD3 R94, R4, 0x28, RZ ;  /* 0x00000028045e7810 */ /* 0x018fe20007ffe0ff */
[----:B------:R-:W-:Y:S01]  /*1c050*/  ULDC.64 UR4, c[0x0][0x2b0] ;  /* 0x0000ac0000047ab9 */ /* 0x000fe20000000a00 */
[----:B------:R-:W-:Y:S01]  /*1c060*/  FMUL R108, R108, R18 ;  /* 0x000000126c6c7220 */ /* 0x000fe20000400000 */
[----:B01----:R-:W-:Y:S01]  /*1c070*/  IMAD R96, R17, UR4, RZ ;  /* 0x0000000411607c24 */ /* 0x003fe2000f8e02ff */
        /* <DEDUP_REMOVED lines=15> */
.L_x_2943:
[----:B------:R-:W-:Y:S05]  /*1c170*/  BSYNC B0 ;  /* 0x0000000000007941 */ /* 0x000fea0003800000 */
.L_x_2942:
        /* <DEDUP_REMOVED lines=27> */
.L_x_2945:
[----:B------:R-:W-:Y:S05]  /*1c330*/  BSYNC B0 ;  /* 0x0000000000007941 */ /* 0x000fea0003800000 */
.L_x_2944:
        /* <DEDUP_REMOVED lines=22> */
.L_x_2947:
[----:B------:R-:W-:Y:S05]  /*1c4a0*/  BSYNC B0 ;  /* 0x0000000000007941 */ /* 0x000fea0003800000 */
.L_x_2946:
        /* <DEDUP_REMOVED lines=22> */
.L_x_2949:
[----:B------:R-:W-:Y:S05]  /*1c610*/  BSYNC B0 ;  /* 0x0000000000007941 */ /* 0x000fea0003800000 */
.L_x_2948:
        /* <DEDUP_REMOVED lines=27> */
.L_x_2951:
[----:B------:R-:W-:Y:S05]  /*1c7d0*/  BSYNC B0 ;  /* 0x0000000000007941 */ /* 0x000fea0003800000 */
.L_x_2950:
        /* <DEDUP_REMOVED lines=22> */
.L_x_2953:
[----:B------:R-:W-:Y:S05]  /*1c940*/  BSYNC B0 ;  /* 0x0000000000007941 */ /* 0x000fea0003800000 */
.L_x_2952:
        /* <DEDUP_REMOVED lines=22> */
.L_x_2955:
[----:B------:R-:W-:Y:S05]  /*1cab0*/  BSYNC B0 ;  /* 0x0000000000007941 */ /* 0x000fea0003800000 */
.L_x_2954:
        /* <DEDUP_REMOVED lines=26> */
.L_x_2957:
[----:B------:R-:W-:Y:S05]  /*1cc60*/  BSYNC B0 ;  /* 0x0000000000007941 */ /* 0x000fea0003800000 */
.L_x_2956:
        /* <DEDUP_REMOVED lines=22> */
.L_x_2959:
[----:B------:R-:W-:Y:S05]  /*1cdd0*/  BSYNC B0 ;  /* 0x0000000000007941 */ /* 0x000fea0003800000 */
.L_x_2958:
        /* <DEDUP_REMOVED lines=22> */
.L_x_2961:
[----:B------:R-:W-:Y:S05]  /*1cf40*/  BSYNC B0 ;  /* 0x0000000000007941 */ /* 0x000fea0003800000 */
.L_x_2960:
        /* <DEDUP_REMOVED lines=26> */
.L_x_2963:
[----:B------:R-:W-:Y:S05]  /*1d0f0*/  BSYNC B0 ;  /* 0x0000000000007941 */ /* 0x000fea0003800000 */
.L_x_2962:
        /* <DEDUP_REMOVED lines=22> */
.L_x_2965:
[----:B------:R-:W-:Y:S05]  /*1d260*/  BSYNC B0 ;  /* 0x0000000000007941 */ /* 0x000fea0003800000 */
.L_x_2964:
        /* <DEDUP_REMOVED lines=22> */
.L_x_2967:
[----:B------:R-:W-:Y:S05]  /*1d3d0*/  BSYNC B0 ;  /* 0x0000000000007941 */ /* 0x000fea0003800000 */
.L_x_2966:
        /* <DEDUP_REMOVED lines=27> */
.L_x_2969:
[----:B------:R-:W-:Y:S05]  /*1d590*/  BSYNC B0 ;  /* 0x0000000000007941 */ /* 0x000fea0003800000 */
.L_x_2968:
        /* <DEDUP_REMOVED lines=22> */
.L_x_2971:
[----:B------:R-:W-:Y:S05]  /*1d700*/  BSYNC B0 ;  /* 0x0000000000007941 */ /* 0x000fea0003800000 */
.L_x_2970:
        /* <DEDUP_REMOVED lines=22> */
.L_x_2973:
[----:B------:R-:W-:Y:S05]  /*1d870*/  BSYNC B0 ;  /* 0x0000000000007941 */ /* 0x000fea0003800000 */
.L_x_2972:
        /* <DEDUP_REMOVED lines=27> */
.L_x_2975:
[----:B------:R-:W-:Y:S05]  /*1da30*/  BSYNC B0 ;  /* 0x0000000000007941 */ /* 0x000fea0003800000 */
.L_x_2974:
        /* <DEDUP_REMOVED lines=22> */
.L_x_2977:
[----:B------:R-:W-:Y:S05]  /*1dba0*/  BSYNC B0 ;  /* 0x0000000000007941 */ /* 0x000fea0003800000 */
.L_x_2976:
        /* <DEDUP_REMOVED lines=22> */
.L_x_2979:
[----:B------:R-:W-:Y:S05]  /*1dd10*/  BSYNC B0 ;  /* 0x0000000000007941 */ /* 0x000fea0003800000 */
.L_x_2978:
        /* <DEDUP_REMOVED lines=26> */
.L_x_2981:
[----:B------:R-:W-:Y:S05]  /*1dec0*/  BSYNC B0 ;  /* 0x0000000000007941 */ /* 0x000fea0003800000 */
.L_x_2980:
        /* <DEDUP_REMOVED lines=22> */
.L_x_2983:
[----:B------:R-:W-:Y:S05]  /*1e030*/  BSYNC B0 ;  /* 0x0000000000007941 */ /* 0x000fea0003800000 */
.L_x_2982:
        /* <DEDUP_REMOVED lines=22> */
.L_x_2985:
[----:B------:R-:W-:Y:S05]  /*1e1a0*/  BSYNC B0 ;  /* 0x0000000000007941 */ /* 0x000fea0003800000 */
.L_x_2984:
        /* <DEDUP_REMOVED lines=26> */
.L_x_2987:
[----:B------:R-:W-:Y:S05]  /*1e350*/  BSYNC B0 ;  /* 0x0000000000007941 */ /* 0x000fea0003800000 */
.L_x_2986:
        /* <DEDUP_REMOVED lines=22> */
.L_x_2989:
[----:B------:R-:W-:Y:S05]  /*1e4c0*/  BSYNC B0 ;  /* 0x0000000000007941 */ /* 0x000fea0003800000 */
.L_x_2988:
        /* <DEDUP_REMOVED lines=22> */
.L_x_2991:
[----:B------:R-:W-:Y:S05]  /*1e630*/  BSYNC B0 ;  /* 0x0000000000007941 */ /* 0x000fea0003800000 */
.L_x_2990:
        /* <DEDUP_REMOVED lines=27> */
.L_x_2993:
[----:B------:R-:W-:Y:S05]  /*1e7f0*/  BSYNC B0 ;  /* 0x0000000000007941 */ /* 0x000fea0003800000 */
.L_x_2992:
        /* <DEDUP_REMOVED lines=22> */
.L_x_2995:
[----:B------:R-:W-:Y:S05]  /*1e960*/  BSYNC B0 ;  /* 0x0000000000007941 */ /* 0x000fea0003800000 */
.L_x_2994:
        /* <DEDUP_REMOVED lines=22> */
.L_x_2997:
[----:B------:R-:W-:Y:S05]  /*1ead0*/  BSYNC B0 ;  /* 0x0000000000007941 */ /* 0x000fea0003800000 */
.L_x_2996:
        /* <DEDUP_REMOVED lines=27> */
.L_x_2999:
[----:B------:R-:W-:Y:S05]  /*1ec90*/  BSYNC B0 ;  /* 0x0000000000007941 */ /* 0x000fea0003800000 */
.L_x_2998:
        /* <DEDUP_REMOVED lines=22> */
.L_x_3001:
[----:B------:R-:W-:Y:S05]  /*1ee00*/  BSYNC B0 ;  /* 0x0000000000007941 */ /* 0x000fea0003800000 */
.L_x_3000:
        /* <DEDUP_REMOVED lines=22> */
.L_x_3003:
[----:B------:R-:W-:Y:S05]  /*1ef70*/  BSYNC B0 ;  /* 0x0000000000007941 */ /* 0x000fea0003800000 */
.L_x_3002:
        /* <DEDUP_REMOVED lines=26> */
.L_x_3005:
[----:B------:R-:W-:Y:S05]  /*1f120*/  BSYNC B0 ;  /* 0x0000000000007941 */ /* 0x000fea0003800000 */
.L_x_3004:
        /* <DEDUP_REMOVED lines=22> */
.L_x_3007:
[----:B------:R-:W-:Y:S05]  /*1f290*/  BSYNC B0 ;  /* 0x0000000000007941 */ /* 0x000fea0003800000 */
.L_x_3006:
        /* <DEDUP_REMOVED lines=22> */
.L_x_3009:
[----:B------:R-:W-:Y:S05]  /*1f400*/  BSYNC B0 ;  /* 0x0000000000007941 */ /* 0x000fea0003800000 */
.L_x_3008:
        /* <DEDUP_REMOVED lines=26> */
.L_x_3011:
[----:B------:R-:W-:Y:S05]  /*1f5b0*/  BSYNC B0 ;  /* 0x0000000000007941 */ /* 0x000fea0003800000 */
.L_x_3010:
        /* <DEDUP_REMOVED lines=22> */
.L_x_3013:
[----:B------:R-:W-:Y:S05]  /*1f720*/  BSYNC B0 ;  /* 0x0000000000007941 */ /* 0x000fea0003800000 */
.L_x_3012:
        /* <DEDUP_REMOVED lines=22> */
.L_x_3015:
[----:B------:R-:W-:Y:S05]  /*1f890*/  BSYNC B0 ;  /* 0x0000000000007941 */ /* 0x000fea0003800000 */
.L_x_3014:
[-C--:B------:R-:W-:Y:S01]  /*1f8a0*/  ISETP.GE.OR P6, PT, R128, R9.reuse, P2 ;  /* 0x000000098000720c */ /* 0x080fe200017c6670 */
[----:B------:R-:W-:Y:S01]  /*1f8b0*/  BSSY B0, `(.L_x_3016) ;  /* 0x0000019000007945 */ /* 0x000fe20003800000 */
[-C--:B------:R-:W-:Y:S02]  /*1f8c0*/  ISETP.GE.OR P5, PT, R126, R9.reuse, P3 ;  /* 0x000000097e00720c */ /* 0x080fe40001fa6670 */
[----:B------:R-:W-:Y:S02]  /*1f8d0*/  ISETP.GE.OR P4, PT, R128, R9, P3 ;  /* 0x000000098000720c */ /* 0x000fe40001f86670 */
[----:B---34-:R-:W-:-:S07]  /*1f8e0*/  IADD3 R130, R0, 0x78, RZ ;  /* 0x0000007800827810 */ /* 0x018fce0007ffe0ff */
[----:B------:R-:W-:Y:S05]  /*1f8f0*/  @P6 BRA `(.L_x_3017) ;  /* 0x0000000000506947 */ /* 0x000fea0003800000 */
[----:B------:R-:W3:Y:S01]  /*1f900*/  LDG.E R7, desc[UR36][R2.64] ;  /* 0x0000002402077981 */ /* 0x000ee2000c1e1900 */
[----:B012---:R-:W-:Y:S01]  /*1f910*/  VIADD R132, R4, 0x71 ;  /* 0x0000007104847836 */ /* 0x007fe20000000000 */
        /* <DEDUP_REMOVED lines=18> */
.L_x_3017:
[----:B------:R-:W-:Y:S05]  /*1fa40*/  BSYNC B0 ;  /* 0x0000000000007941 */ /* 0x000fea0003800000 */
.L_x_3016:
        /* <DEDUP_REMOVED lines=22> */
.L_x_3019:
[----:B------:R-:W-:Y:S05]  /*1fbb0*/  BSYNC B0 ;  /* 0x0000000000007941 */ /* 0x000fea0003800000 */
.L_x_3018:
        /* <DEDUP_REMOVED lines=22> */
.L_x_3021:
[----:B------:R-:W-:Y:S05]  /*1fd20*/  BSYNC B0 ;  /* 0x0000000000007941 */ /* 0x000fea0003800000 */
.L_x_3020:
[-C--:B------:R-:W-:Y:S01]  /*1fd30*/  ISETP.GE.OR P6, PT, R130, R9.reuse, P2 ;  /* 0x000000098200720c */ /* 0x080fe200017c6670 */
[----:B------:R-:W-:Y:S01]  /*1fd40*/  BSSY B0, `(.L_x_3022) ;  /* 0x0000019000007945 */ /* 0x000fe20003800000 */
[CC--:B------:R-:W-:Y:S02]  /*1fd50*/  ISETP.GE.OR P4, PT, R0.reuse, R9.reuse, P1 ;  /* 0x000000090000720c */ /* 0x0c0fe40000f86670 */
[C---:B------:R-:W-:Y:S01]  /*1fd60*/  ISETP.GE.OR P5, PT, R0.reuse, R9, P0 ;  /* 0x000000090000720c */ /* 0x040fe200007a6670 */
[----:B------:R-:W-:-:S08]  /*1fd70*/  VIADD R0, R0, 0x79 ;  /* 0x0000007900007836 */ /* 0x000fd00000000000 */
        /* <DEDUP_REMOVED lines=21> */
.L_x_3023:
[----:B------:R-:W-:Y:S05]  /*1fed0*/  BSYNC B0 ;  /* 0x0000000000007941 */ /* 0x000fea0003800000 */
.L_x_3022:
[-C--:B------:R-:W-:Y:S01]  /*1fee0*/  ISETP.GE.OR P2, PT, R0, R9.reuse, P2 ;  /* 0x000000090000720c */ /* 0x080fe20001746670 */
[----:B------:R-:W-:Y:S01]  /*1fef0*/  BSSY B0, `(.L_x_3024) ;  /* 0x0000017000007945 */ /* 0x000fe20003800000 */
[----:B------:R-:W-:-:S11]  /*1ff00*/  ISETP.GE.OR P6, PT, R130, R9, P3 ;  /* 0x000000098200720c */ /* 0x000fd60001fc6670 */
        /* <DEDUP_REMOVED lines=21> */
.L_x_3025:
[----:B------:R-:W-:Y:S05]  /*20060*/  BSYNC B0 ;  /* 0x0000000000007941 */ /* 0x000fea0003800000 */
.L_x_3024:
        /* <DEDUP_REMOVED lines=22> */
.L_x_3027:
[----:B------:R-:W-:Y:S05]  /*201d0*/  BSYNC B0 ;  /* 0x0000000000007941 */ /* 0x000fea0003800000 */
.L_x_3026:
        /* <DEDUP_REMOVED lines=25> */
.L_x_3029:
[----:B------:R-:W-:Y:S05]  /*20370*/  BSYNC B0 ;  /* 0x0000000000007941 */ /* 0x000fea0003800000 */
.L_x_3028:
[----:B------:R-:W-:Y:S04]  /*20380*/  BSSY B0, `(.L_x_3030) ;  /* 0x0000016000007945 */ /* 0x000fe80003800000 */
[----:B------:R-:W-:Y:S05]  /*20390*/  @P4 BRA `(.L_x_3031) ;  /* 0x0000000000504947 */ /* 0x000fea0003800000 */
[----:B------:R-:W5:Y:S01]  /*203a0*/  LDG.E R7, desc[UR36][R2.64+0x100] ;  /* 0x0001002402077981 */ /* 0x000f62000c1e1900 */
[----:B------:R-:W-:Y:S01]  /*203b0*/  ULDC.64 UR4, c[0x0][0x2b0] ;  /* 0x0000ac0000047ab9 */ /* 0x000fe20000000a00 */
[----:B------:R-:W-:Y:S01]  /*203c0*/  SHF.R.S32.HI R11, RZ, 0x1f, R4 ;  /* 0x0000001fff0b7819 */ /* 0x000fe20000011404 */
[----:B012---:R-:W-:Y:S01]  /*203d0*/  IMAD R132, R17, UR4, RZ ;  /* 0x0000000411847c24 */ /* 0x007fe2000f8e02ff */
        /* <DEDUP_REMOVED lines=16> */
.L_x_3031:
[----:B------:R-:W-:Y:S05]  /*204e0*/  BSYNC B0 ;  /* 0x0000000000007941 */ /* 0x000fea0003800000 */
.L_x_3030:
        /* <DEDUP_REMOVED lines=24> */
.L_x_3033:
[----:B------:R-:W-:Y:S05]  /*20670*/  BSYNC B0 ;  /* 0x0000000000007941 */ /* 0x000fea0003800000 */
.L_x_3032:
[----:B------:R-:W-:Y:S04]  /*20680*/  BSSY B0, `(.L_x_3034) ;  /* 0x0000016000007945 */ /* 0x000fe80003800000 */
[----:B------:R-:W-:Y:S05]  /*20690*/  @P5 BRA `(.L_x_3035) ;  /* 0x0000000000505947 */ /* 0x000fea0003800000 */
[----:B0-----:R-:W5:Y:S01]  /*206a0*/  LDG.E R7, desc[UR36][R2.64+0x120] ;  /* 0x0001202402077981 */ /* 0x001f62000c1e1900 */
        /* <DEDUP_REMOVED lines=19> */
.L_x_3035:
[----:B------:R-:W-:Y:S05]  /*207e0*/  BSYNC B0 ;  /* 0x0000000000007941 */ /* 0x000fea0003800000 */
.L_x_3034:
        /* <DEDUP_REMOVED lines=24> */
.L_x_3037:
[----:B------:R-:W-:Y:S05]  /*20970*/  BSYNC B0 ;  /* 0x0000000000007941 */ /* 0x000fea0003800000 */
.L_x_3036:
        /* <DEDUP_REMOVED lines=22> */
.L_x_3039:
[----:B------:R-:W-:Y:S05]  /*20ae0*/  BSYNC B0 ;  /* 0x0000000000007941 */ /* 0x000fea0003800000 */
.L_x_3038:
        /* <DEDUP_REMOVED lines=24> */
.L_x_3041:
[----:B------:R-:W-:Y:S05]  /*20c70*/  BSYNC B0 ;  /* 0x0000000000007941 */ /* 0x000fea0003800000 */
.L_x_3040:
        /* <DEDUP_REMOVED lines=22> */
.L_x_3043:
[----:B------:R-:W-:Y:S05]  /*20de0*/  BSYNC B0 ;  /* 0x0000000000007941 */ /* 0x000fea0003800000 */
.L_x_3042:
        /* <DEDUP_REMOVED lines=24> */
.L_x_3045:
[----:B------:R-:W-:Y:S05]  /*20f70*/  BSYNC B0 ;  /* 0x0000000000007941 */ /* 0x000fea0003800000 */
.L_x_3044:
        /* <DEDUP_REMOVED lines=22> */
.L_x_3047:
[----:B------:R-:W-:Y:S05]  /*210e0*/  BSYNC B0 ;  /* 0x0000000000007941 */ /* 0x000fea0003800000 */
.L_x_3046:
        /* <DEDUP_REMOVED lines=24> */
.L_x_3049:
[----:B------:R-:W-:Y:S05]  /*21270*/  BSYNC B0 ;  /* 0x0000000000007941 */ /* 0x000fea0003800000 */
.L_x_3048:
        /* <DEDUP_REMOVED lines=22> */
.L_x_3051:
[----:B------:R-:W-:Y:S05]  /*213e0*/  BSYNC B0 ;  /* 0x0000000000007941 */ /* 0x000fea0003800000 */
.L_x_3050:
        /* <DEDUP_REMOVED lines=24> */
.L_x_3053:
[----:B------:R-:W-:Y:S05]  /*21570*/  BSYNC B0 ;  /* 0x0000000000007941 */ /* 0x000fea0003800000 */
.L_x_3052:
        /* <DEDUP_REMOVED lines=22> */
.L_x_3055:
[----:B------:R-:W-:Y:S05]  /*216e0*/  BSYNC B0 ;  /* 0x0000000000007941 */ /* 0x000fea0003800000 */
.L_x_3054:
        /* <DEDUP_REMOVED lines=24> */
.L_x_3057:
[----:B------:R-:W-:Y:S05]  /*21870*/  BSYNC B0 ;  /* 0x0000000000007941 */ /* 0x000fea0003800000 */
.L_x_3056:
        /* <DEDUP_REMOVED lines=22> */
.L_x_3059:
[----:B------:R-:W-:Y:S05]  /*219e0*/  BSYNC B0 ;  /* 0x0000000000007941 */ /* 0x000fea0003800000 */
.L_x_3058:
        /* <DEDUP_REMOVED lines=24> */
.L_x_3061:
[----:B------:R-:W-:Y:S05]  /*21b70*/  BSYNC B0 ;  /* 0x0000000000007941 */ /* 0x000fea0003800000 */
.L_x_3060:
        /* <DEDUP_REMOVED lines=22> */
.L_x_3063:
[----:B------:R-:W-:Y:S05]  /*21ce0*/  BSYNC B0 ;  /* 0x0000000000007941 */ /* 0x000fea0003800000 */
.L_x_3062:
        /* <DEDUP_REMOVED lines=24> */
.L_x_3065:
[----:B------:R-:W-:Y:S05]  /*21e70*/  BSYNC B0 ;  /* 0x0000000000007941 */ /* 0x000fea0003800000 */
.L_x_3064:
        /* <DEDUP_REMOVED lines=22> */
.L_x_3067:
[----:B------:R-:W-:Y:S05]  /*21fe0*/  BSYNC B0 ;  /* 0x0000000000007941 */ /* 0x000fea0003800000 */
.L_x_3066:
        /* <DEDUP_REMOVED lines=24> */
.L_x_3069:
[----:B------:R-:W-:Y:S05]  /*22170*/  BSYNC B0 ;  /* 0x0000000000007941 */ /* 0x000fea0003800000 */
.L_x_3068:
        /* <DEDUP_REMOVED lines=22> */
.L_x_3071:
[----:B------:R-:W-:Y:S05]  /*222e0*/  BSYNC B0 ;  /* 0x0000000000007941 */ /* 0x000fea0003800000 */
.L_x_3070:
        /* <DEDUP_REMOVED lines=24> */
.L_x_3073:
[----:B------:R-:W-:Y:S05]  /*22470*/  BSYNC B0 ;  /* 0x0000000000007941 */ /* 0x000fea0003800000 */
.L_x_3072:
        /* <DEDUP_REMOVED lines=22> */
.L_x_3075:
[----:B------:R-:W-:Y:S05]  /*225e0*/  BSYNC B0 ;  /* 0x0000000000007941 */ /* 0x000fea0003800000 */
.L_x_3074:
        /* <DEDUP_REMOVED lines=24> */
.L_x_3077:
[----:B------:R-:W-:Y:S05]  /*22770*/  BSYNC B0 ;  /* 0x0000000000007941 */ /* 0x000fea0003800000 */
.L_x_3076:
        /* <DEDUP_REMOVED lines=22> */
.L_x_3079:
[----:B------:R-:W-:Y:S05]  /*228e0*/  BSYNC B0 ;  /* 0x0000000000007941 */ /* 0x000fea0003800000 */
.L_x_3078:
        /* <DEDUP_REMOVED lines=24> */
.L_x_3081:
[----:B------:R-:W-:Y:S05]  /*22a70*/  BSYNC B0 ;  /* 0x0000000000007941 */ /* 0x000fea0003800000 */
.L_x_3080:
        /* <DEDUP_REMOVED lines=22> */
.L_x_3083:
[----:B------:R-:W-:Y:S05]  /*22be0*/  BSYNC B0 ;  /* 0x0000000000007941 */ /* 0x000fea0003800000 */
.L_x_3082:
        /* <DEDUP_REMOVED lines=24> */
.L_x_3085:
[----:B------:R-:W-:Y:S05]  /*22d70*/  BSYNC B0 ;  /* 0x0000000000007941 */ /* 0x000fea0003800000 */
.L_x_3084:
        /* <DEDUP_REMOVED lines=22> */
.L_x_3087:
[----:B------:R-:W-:Y:S05]  /*22ee0*/  BSYNC B0 ;  /* 0x0000000000007941 */ /* 0x000fea0003800000 */
.L_x_3086:
        /* <DEDUP_REMOVED lines=24> */
.L_x_3089:
[----:B------:R-:W-:Y:S05]  /*23070*/  BSYNC B0 ;  /* 0x0000000000007941 */ /* 0x000fea0003800000 */
.L_x_3088:
        /* <DEDUP_REMOVED lines=22> */
.L_x_3091:
[----:B------:R-:W-:Y:S05]  /*231e0*/  BSYNC B0 ;  /* 0x0000000000007941 */ /* 0x000fea0003800000 */
.L_x_3090:
        /* <DEDUP_REMOVED lines=24> */
.L_x_3093:
[----:B------:R-:W-:Y:S05]  /*23370*/  BSYNC B0 ;  /* 0x0000000000007941 */ /* 0x000fea0003800000 */
.L_x_3092:
        /* <DEDUP_REMOVED lines=22> */
.L_x_3095:
[----:B------:R-:W-:Y:S05]  /*234e0*/  BSYNC B0 ;  /* 0x0000000000007941 */ /* 0x000fea0003800000 */
.L_x_3094:
        /* <DEDUP_REMOVED lines=24> */
.L_x_3097:
[----:B------:R-:W-:Y:S05]  /*23670*/  BSYNC B0 ;  /* 0x0000000000007941 */ /* 0x000fea0003800000 */
.L_x_3096:
        /* <DEDUP_REMOVED lines=22> */
.L_x_3099:
[----:B------:R-:W-:Y:S05]  /*237e0*/  BSYNC B0 ;  /* 0x0000000000007941 */ /* 0x000fea0003800000 */
.L_x_3098:
        /* <DEDUP_REMOVED lines=24> */
.L_x_3101:
[----:B------:R-:W-:Y:S05]  /*23970*/  BSYNC B0 ;  /* 0x0000000000007941 */ /* 0x000fea0003800000 */
.L_x_3100:
        /* <DEDUP_REMOVED lines=22> */
.L_x_3103:
[----:B------:R-:W-:Y:S05]  /*23ae0*/  BSYNC B0 ;  /* 0x0000000000007941 */ /* 0x000fea0003800000 */
.L_x_3102:
        /* <DEDUP_REMOVED lines=24> */
.L_x_3105:
[----:B------:R-:W-:Y:S05]  /*23c70*/  BSYNC B0 ;  /* 0x0000000000007941 */ /* 0x000fea0003800000 */
.L_x_3104:
        /* <DEDUP_REMOVED lines=22> */
.L_x_3107:
[----:B------:R-:W-:Y:S05]  /*23de0*/  BSYNC B0 ;  /* 0x0000000000007941 */ /* 0x000fea0003800000 */
.L_x_3106:
        /* <DEDUP_REMOVED lines=24> */
.L_x_3109:
[----:B------:R-:W-:Y:S05]  /*23f70*/  BSYNC B0 ;  /* 0x0000000000007941 */ /* 0x000fea0003800000 */
.L_x_3108:
        /* <DEDUP_REMOVED lines=22> */
.L_x_3111:
[----:B------:R-:W-:Y:S05]  /*240e0*/  BSYNC B0 ;  /* 0x0000000000007941 */ /* 0x000fea0003800000 */
.L_x_3110:
        /* <DEDUP_REMOVED lines=24> */
.L_x_3113:
[----:B------:R-:W-:Y:S05]  /*24270*/  BSYNC B0 ;  /* 0x0000000000007941 */ /* 0x000fea0003800000 */
.L_x_3112:
        /* <DEDUP_REMOVED lines=22> */
.L_x_3115:
[----:B------:R-:W-:Y:S05]  /*243e0*/  BSYNC B0 ;  /* 0x0000000000007941 */ /* 0x000fea0003800000 */
.L_x_3114:
        /* <DEDUP_REMOVED lines=24> */
.L_x_3117:
[----:B------:R-:W-:Y:S05]  /*24570*/  BSYNC B0 ;  /* 0x0000000000007941 */ /* 0x000fea0003800000 */
.L_x_3116:
        /* <DEDUP_REMOVED lines=22> */
.L_x_3119:
[----:B------:R-:W-:Y:S05]  /*246e0*/  BSYNC B0 ;  /* 0x0000000000007941 */ /* 0x000fea0003800000 */
.L_x_3118:
        /* <DEDUP_REMOVED lines=24> */
.L_x_3121:
[----:B------:R-:W-:Y:S05]  /*24870*/  BSYNC B0 ;  /* 0x0000000000007941 */ /* 0x000fea0003800000 */
.L_x_3120:
        /* <DEDUP_REMOVED lines=22> */
.L_x_3123:
[----:B------:R-:W-:Y:S05]  /*249e0*/  BSYNC B0 ;  /* 0x0000000000007941 */ /* 0x000fea0003800000 */
.L_x_3122:
        /* <DEDUP_REMOVED lines=24> */
.L_x_3125:
[----:B------:R-:W-:Y:S05]  /*24b70*/  BSYNC B0 ;  /* 0x0000000000007941 */ /* 0x000fea0003800000 */
.L_x_3124:
        /* <DEDUP_REMOVED lines=22> */
.L_x_3127:
[----:B------:R-:W-:Y:S05]  /*24ce0*/  BSYNC B0 ;  /* 0x0000000000007941 */ /* 0x000fea0003800000 */
.L_x_3126:
        /* <DEDUP_REMOVED lines=24> */
.L_x_3129:
[----:B------:R-:W-:Y:S05]  /*24e70*/  BSYNC B0 ;  /* 0x0000000000007941 */ /* 0x000fea0003800000 */
.L_x_3128:
        /* <DEDUP_REMOVED lines=22> */
.L_x_3131:
[----:B------:R-:W-:Y:S05]  /*24fe0*/  BSYNC B0 ;  /* 0x0000000000007941 */ /* 0x000fea0003800000 */
.L_x_3130:
        /* <DEDUP_REMOVED lines=24> */
.L_x_3133:
[----:B------:R-:W-:Y:S05]  /*25170*/  BSYNC B0 ;  /* 0x0000000000007941 */ /* 0x000fea0003800000 */
.L_x_3132:
        /* <DEDUP_REMOVED lines=22> */
.L_x_3135:
[----:B------:R-:W-:Y:S05]  /*252e0*/  BSYNC B0 ;  /* 0x0000000000007941 */ /* 0x000fea0003800000 */
.L_x_3134:
        /* <DEDUP_REMOVED lines=24> */
.L_x_3137:
[----:B------:R-:W-:Y:S05]  /*25470*/  BSYNC B0 ;  /* 0x0000000000007941 */ /* 0x000fea0003800000 */
.L_x_3136:
        /* <DEDUP_REMOVED lines=22> */
.L_x_3139:
[----:B------:R-:W-:Y:S05]  /*255e0*/  BSYNC B0 ;  /* 0x0000000000007941 */ /* 0x000fea0003800000 */
.L_x_3138:
        /* <DEDUP_REMOVED lines=24> */
.L_x_3141:
[----:B------:R-:W-:Y:S05]  /*25770*/  BSYNC B0 ;  /* 0x0000000000007941 */ /* 0x000fea0003800000 */
.L_x_3140:
        /* <DEDUP_REMOVED lines=22> */
.L_x_3143:
[----:B------:R-:W-:Y:S05]  /*258e0*/  BSYNC B0 ;  /* 0x0000000000007941 */ /* 0x000fea0003800000 */
.L_x_3142:
        /* <DEDUP_REMOVED lines=26> */
.L_x_3145:
[----:B------:R-:W-:Y:S05]  /*25a90*/  BSYNC B0 ;  /* 0x0000000000007941 */ /* 0x000fea0003800000 */
.L_x_3144:
        /* <DEDUP_REMOVED lines=22> */
.L_x_3147:
[----:B------:R-:W-:Y:S05]  /*25c00*/  BSYNC B0 ;  /* 0x0000000000007941 */ /* 0x000fea0003800000 */
.L_x_3146:
        /* <DEDUP_REMOVED lines=22> */
.L_x_3149:
[----:B------:R-:W-:Y:S05]  /*25d70*/  BSYNC B0 ;  /* 0x0000000000007941 */ /* 0x000fea0003800000 */
.L_x_3148:
        /* <DEDUP_REMOVED lines=22> */
.L_x_3151:
[----:B------:R-:W-:Y:S05]  /*25ee0*/  BSYNC B0 ;  /* 0x0000000000007941 */ /* 0x000fea0003800000 */
.L_x_3150:
        /* <DEDUP_REMOVED lines=22> */
.L_x_3153:
[----:B------:R-:W-:Y:S05]  /*26050*/  BSYNC B0 ;  /* 0x0000000000007941 */ /* 0x000fea0003800000 */
.L_x_3152:
        /* <DEDUP_REMOVED lines=22> */
.L_x_3155:
[----:B------:R-:W-:Y:S05]  /*261c0*/  BSYNC B0 ;  /* 0x0000000000007941 */ /* 0x000fea0003800000 */
.L_x_3154:
        /* <DEDUP_REMOVED lines=22> */
.L_x_2590:
[----:B------:R-:W-:Y:S01]  /*26330*/  MOV R12, RZ ;  /* 0x000000ff000c7202 */ /* 0x000fe20000000f00 */
[----:B------:R-:W-:Y:S01]  /*26340*/  IMAD.MOV.U32 R15, RZ, RZ, -0x1 ;  /* 0xffffffffff0f7424 */ /* 0x000fe200078e00ff */
[----:B------:R-:W-:-:S07]  /*26350*/  MOV R11, 0x1f ;  /* 0x0000001f000b7802 */ /* 0x000fce0000000f00 */
[----:B------:R-:W-:Y:S05]  /*26360*/  WARPSYNC.COLLECTIVE R15, `(.L_x_3156) ;  /* 0x000000000f087348 */ /* 0x000fea0003c00000 */
[----:B------:R0:W1:Y:S02]  /*26370*/  SHFL.IDX P6, R14, R13, R12, R11 ;  /* 0x0000000c0d0e7389 */ /* 0x00006400000c000b */
[----:B01----:R-:W-:Y:S01]  /*26380*/  ENDCOLLECTIVE ;  /* 0x000000000000791b */ /* 0x003fe20003800000 */
.L_x_3156:
[----:B------:R-:W-:Y:S05]  /*26390*/  BRA `(.L_x_3157) ;  /* 0xfffffd9c00847947 */ /* 0x000fea000383ffff */
.L_x_2592:
[----:B------:R-:W-:Y:S01]  /*263a0*/  BSSY B0, `(.L_x_3158) ;  /* 0x0000006000007945 */ /* 0x000fe20003800000 */
[----:B------:R-:W-:-:S07]  /*263b0*/  MOV R15, 0xffffffff ;  /* 0xffffffff000f7802 */ /* 0x000fce0000000f00 */
[----:B0-----:R-:W-:Y:S05]  /*263c0*/  WARPSYNC.COLLECTIVE R15, `(.L_x_3159) ;  /* 0x000000000f0c7348 */ /* 0x001fea0003c00000 */
[----:B------:R-:W-:Y:S02]  /*263d0*/  ELECT P6, UR62, PT ;  /* 0x00000000003e782f */ /* 0x000fe400038c0000 */
[----:B------:R-:W-:Y:S01]  /*263e0*/  MOV R14, UR62 ;  /* 0x0000003e000e7c02 */ /* 0x000fe20008000f00 */
[----:B0-----:R-:W-:Y:S10]  /*263f0*/  ENDCOLLECTIVE ;  /* 0x000000000000791b */ /* 0x001ff40003800000 */
.L_x_3159:
[----:B------:R-:W-:Y:S05]  /*26400*/  BSYNC B0 ;  /* 0x0000000000007941 */ /* 0x000fea0003800000 */
.L_x_3158:
[----:B------:R-:W-:Y:S05]  /*26410*/  BRA `(.L_x_3160) ;  /* 0xfffffd9c00787947 */ /* 0x000fea000383ffff */
.L_x_2594:
[----:B------:R-:W-:Y:S01]  /*26420*/  BSSY B0, `(.L_x_3161) ;  /* 0x0000007000007945 */ /* 0x000fe20003800000 */
[----:B------:R-:W-:Y:S01]  /*26430*/  MOV R12, RZ ;  /* 0x000000ff000c7202 */ /* 0x000fe20000000f00 */
[----:B------:R-:W-:Y:S01]  /*26440*/  IMAD.MOV.U32 R11, RZ, RZ, 0x1f ;  /* 0x0000001fff0b7424 */ /* 0x000fe200078e00ff */
[----:B------:R-:W-:-:S07]  /*26450*/  MOV R15, 0xffffffff ;  /* 0xffffffff000f7802 */ /* 0x000fce0000000f00 */
[----:B0-234-:R-:W-:Y:S05]  /*26460*/  WARPSYNC.COLLECTIVE R15, `(.L_x_3162) ;  /* 0x000000000f087348 */ /* 0x01dfea0003c00000 */
[----:B------:R1:W0:Y:S02]  /*26470*/  SHFL.IDX P6, R14, R13, R12, R11 ;  /* 0x0000000c0d0e7389 */ /* 0x00022400000c000b */
[----:B01234-:R-:W-:Y:S01]  /*26480*/  ENDCOLLECTIVE ;  /* 0x000000000000791b */ /* 0x01ffe20003800000 */
.L_x_3162:
[----:B------:R-:W-:Y:S05]  /*26490*/  BSYNC B0 ;  /* 0x0000000000007941 */ /* 0x000fea0003800000 */
.L_x_3161:
[----:B------:R-:W-:Y:S05]  /*264a0*/  BRA `(.L_x_3163) ;  /* 0xfffffd9c00d47947 */ /* 0x000fea000383ffff */
.L_x_2595:
[----:B------:R-:W-:Y:S01]  /*264b0*/  BSSY B0, `(.L_x_3164) ;  /* 0x0000006000007945 */ /* 0x000fe20003800000 */
[----:B------:R-:W-:-:S07]  /*264c0*/  MOV R15, 0xffffffff ;  /* 0xffffffff000f7802 */ /* 0x000fce0000000f00 */
[----:B0-234-:R-:W-:Y:S05]  /*264d0*/  WARPSYNC.COLLECTIVE R15, `(.L_x_3165) ;  /* 0x000000000f0c7348 */ /* 0x01dfea0003c00000 */
[----:B------:R-:W-:Y:S02]  /*264e0*/  ELECT P6, UR62, PT ;  /* 0x00000000003e782f */ /* 0x000fe400038c0000 */
[----:B------:R-:W-:Y:S01]  /*264f0*/  MOV R14, UR62 ;  /* 0x0000003e000e7c02 */ /* 0x000fe20008000f00 */
[----:B0-234-:R-:W-:Y:S10]  /*26500*/  ENDCOLLECTIVE ;  /* 0x000000000000791b */ /* 0x01dff40003800000 */
.L_x_3165:
[----:B------:R-:W-:Y:S05]  /*26510*/  BSYNC B0 ;  /* 0x0000000000007941 */ /* 0x000fea0003800000 */
.L_x_3164:
[----:B------:R-:W-:Y:S05]  /*26520*/  BRA `(.L_x_3166) ;  /* 0xfffffd9c00bc7947 */ /* 0x000fea000383ffff */
.L_x_2596:
[----:B------:R-:W-:Y:S01]  /*26530*/  BSSY B0, `(.L_x_3167) ;  /* 0x0000007000007945 */ /* 0x000fe20003800000 */
[----:B------:R-:W-:Y:S01]  /*26540*/  IMAD.MOV.U32 R12, RZ, RZ, RZ ;  /* 0x000000ffff0c7224 */ /* 0x000fe200078e00ff */
[----:B------:R-:W-:Y:S02]  /*26550*/  MOV R11, 0x1f ;  /* 0x0000001f000b7802 */ /* 0x000fe40000000f00 */
[----:B------:R-:W-:-:S07]  /*26560*/  MOV R15, 0xffffffff ;  /* 0xffffffff000f7802 */ /* 0x000fce0000000f00 */
[----:B0-234-:R-:W-:Y:S05]  /*26570*/  WARPSYNC.COLLECTIVE R15, `(.L_x_3168) ;  /* 0x000000000f087348 */ /* 0x01dfea0003c00000 */
[----:B------:R1:W0:Y:S02]  /*26580*/  SHFL.IDX P6, R14, R13, R12, R11 ;  /* 0x0000000c0d0e7389 */ /* 0x00022400000c000b */
[----:B01234-:R-:W-:Y:S01]  /*26590*/  ENDCOLLECTIVE ;  /* 0x000000000000791b */ /* 0x01ffe20003800000 */
.L_x_3168:
[----:B------:R-:W-:Y:S05]  /*265a0*/  BSYNC B0 ;  /* 0x0000000000007941 */ /* 0x000fea0003800000 */
.L_x_3167:
[----:B------:R-:W-:Y:S05]  /*265b0*/  BRA `(.L_x_3169) ;  /* 0xfffffd9c00a87947 */ /* 0x000fea000383ffff */
.L_x_2598:
[----:B------:R-:W-:Y:S01]  /*265c0*/  BSSY B0, `(.L_x_3170) ;  /* 0x0000006000007945 */ /* 0x000fe20003800000 */
[----:B------:R-:W-:-:S07]  /*265d0*/  IMAD.MOV.U32 R15, RZ, RZ, -0x1 ;  /* 0xffffffffff0f7424 */ /* 0x000fce00078e00ff */
[----:B--234-:R-:W-:Y:S05]  /*265e0*/  WARPSYNC.COLLECTIVE R15, `(.L_x_3171) ;  /* 0x000000000f0c7348 */ /* 0x01cfea0003c00000 */
[----:B------:R-:W-:Y:S02]  /*265f0*/  ELECT P6, UR62, PT ;  /* 0x00000000003e782f */ /* 0x000fe400038c0000 */
[----:B------:R-:W-:Y:S01]  /*26600*/  MOV R14, UR62 ;  /* 0x0000003e000e7c02 */ /* 0x000fe20008000f00 */
[----:B--234-:R-:W-:Y:S10]  /*26610*/  ENDCOLLECTIVE ;  /* 0x000000000000791b */ /* 0x01cff40003800000 */
.L_x_3171:
[----:B------:R-:W-:Y:S05]  /*26620*/  BSYNC B0 ;  /* 0x0000000000007941 */ /* 0x000fea0003800000 */
.L_x_3170:
[----:B------:R-:W-:Y:S05]  /*26630*/  BRA `(.L_x_2597) ;  /* 0xfffffd9c00bc7947 */ /* 0x000fea000383ffff */
.L_x_2601:
[----:B0-----:R-:W-:-:S04]  /*26640*/  MOV R25, UR10 ;  /* 0x0000000a00197c02 */ /* 0x001fc80008000f00 */
[----:B------:R0:W1:Y:S03]  /*26650*/  SYNCS.PHASECHK.TRANS64.TRYWAIT P2, [R25+URZ+0x38038], R18 ;  /* 0x03803812190075a7 */ /* 0x000066000804017f */
[----:B-1----:R-:W-:Y:S05]  /*26660*/  @!P2 NANOSLEEP.SYNCS 0x989680 ;  /* 0x009896800000a95d */ /* 0x002fea0003900000 */
[----:B------:R-:W1:Y:S02]  /*26670*/  @!P2 SYNCS.PHASECHK.TRANS64 P2, [R25+URZ+0x38038], R18 ;  /* 0x038038121900a5a7 */ /* 0x000e64000804007f */
[----:B-1----:R-:W-:Y:S05]  /*26680*/  @!P2 BRA `(.L_x_2601) ;  /* 0xfffffffc00eca947 */ /* 0x002fea000383ffff */
[----:B------:R-:W-:Y:S05]  /*26690*/  BRA `(.L_x_3172) ;  /* 0xfffffda000c87947 */ /* 0x000fea000383ffff */
.L_x_2611:
[----:B-1----:R-:W-:-:S04]  /*266a0*/  MOV R13, UR13 ;  /* 0x0000000d000d7c02 */ /* 0x002fc80008000f00 */
[----:B------:R1:W2:Y:S03]  /*266b0*/  SYNCS.PHASECHK.TRANS64.TRYWAIT P1, [R13+URZ+0x38038], R8 ;  /* 0x038038080d0075a7 */ /* 0x0002a6000802017f */
[----:B--2---:R-:W-:Y:S05]  /*266c0*/  @!P1 NANOSLEEP.SYNCS 0x989680 ;  /* 0x009896800000995d */ /* 0x004fea0003900000 */
[----:B------:R-:W2:Y:S02]  /*266d0*/  @!P1 SYNCS.PHASECHK.TRANS64 P1, [R13+URZ+0x38038], R8 ;  /* 0x038038080d0095a7 */ /* 0x000ea4000802007f */
[----:B--2---:R-:W-:Y:S05]  /*266e0*/  @!P1 BRA `(.L_x_2611) ;  /* 0xfffffffc00ec9947 */ /* 0x004fea000383ffff */
[----:B------:R-:W-:Y:S05]  /*266f0*/  BRA `(.L_x_3173) ;  /* 0xfffffdc800587947 */ /* 0x000fea000383ffff */
.L_x_2616:
[----:B--2---:R2:W3:Y:S02]  /*26700*/  SYNCS.PHASECHK.TRANS64.TRYWAIT P1, [R2+URZ+0x38038], R3 ;  /* 0x03803803020075a7 */ /* 0x0044e4000802017f */
[----:B---3--:R-:W-:Y:S05]  /*26710*/  @!P1 NANOSLEEP.SYNCS 0x989680 ;  /* 0x009896800000995d */ /* 0x008fea0003900000 */
[----:B------:R-:W3:Y:S02]  /*26720*/  @!P1 SYNCS.PHASECHK.TRANS64 P1, [R2+URZ+0x38038], R3 ;  /* 0x03803803020095a7 */ /* 0x000ee4000802007f */
[----:B---3--:R-:W-:Y:S05]  /*26730*/  @!P1 BRA `(.L_x_2616) ;  /* 0xfffffffc00f09947 */ /* 0x008fea000383ffff */
[----:B------:R-:W-:Y:S05]  /*26740*/  BRA `(.L_x_3174) ;  /* 0xfffffdd000b07947 */ /* 0x000fea000383ffff */
.L_x_2618:
[----:B--2---:R2:W3:Y:S02]  /*26750*/  SYNCS.PHASECHK.TRANS64.TRYWAIT P1, [R0+URZ+0x38038], R3 ;  /* 0x03803803000075a7 */ /* 0x0044e4000802017f */
[----:B---3--:R-:W-:Y:S05]  /*26760*/  @!P1 NANOSLEEP.SYNCS 0x989680 ;  /* 0x009896800000995d */ /* 0x008fea0003900000 */
[----:B------:R-:W3:Y:S02]  /*26770*/  @!P1 SYNCS.PHASECHK.TRANS64 P1, [R0+URZ+0x38038], R3 ;  /* 0x03803803000095a7 */ /* 0x000ee4000802007f */
[----:B---3--:R-:W-:Y:S05]  /*26780*/  @!P1 BRA `(.L_x_2618) ;  /* 0xfffffffc00f09947 */ /* 0x008fea000383ffff */
[----:B------:R-:W-:Y:S05]  /*26790*/  BRA `(.L_x_3175) ;  /* 0xfffffdd000c87947 */ /* 0x000fea000383ffff */
.L_x_2620:
[----:B--2---:R2:W3:Y:S02]  /*267a0*/  SYNCS.PHASECHK.TRANS64.TRYWAIT P1, [R0+URZ+0x38038], R3 ;  /* 0x03803803000075a7 */ /* 0x0044e4000802017f */
[----:B---3--:R-:W-:Y:S05]  /*267b0*/  @!P1 NANOSLEEP.SYNCS 0x989680 ;  /* 0x009896800000995d */ /* 0x008fea0003900000 */
[----:B------:R-:W3:Y:S02]  /*267c0*/  @!P1 SYNCS.PHASECHK.TRANS64 P1, [R0+URZ+0x38038], R3 ;  /* 0x03803803000095a7 */ /* 0x000ee4000802007f */
[----:B---3--:R-:W-:Y:S05]  /*267d0*/  @!P1 BRA `(.L_x_2620) ;  /* 0xfffffffc00f09947 */ /* 0x008fea000383ffff */
[----:B------:R-:W-:Y:S05]  /*267e0*/  BRA `(.L_x_3176) ;  /* 0xfffffdd000e07947 */ /* 0x000fea000383ffff */
.L_x_2622:
[----:B--2---:R2:W3:Y:S02]  /*267f0*/  SYNCS.PHASECHK.TRANS64.TRYWAIT P1, [R0+URZ+0x38038], R3 ;  /* 0x03803803000075a7 */ /* 0x0044e4000802017f */
[----:B---3--:R-:W-:Y:S05]  /*26800*/  @!P1 NANOSLEEP.SYNCS 0x989680 ;  /* 0x009896800000995d */ /* 0x008fea0003900000 */
[----:B------:R-:W3:Y:S02]  /*26810*/  @!P1 SYNCS.PHASECHK.TRANS64 P1, [R0+URZ+0x38038], R3 ;  /* 0x03803803000095a7 */ /* 0x000ee4000802007f */
[----:B---3--:R-:W-:Y:S05]  /*26820*/  @!P1 BRA `(.L_x_2622) ;  /* 0xfffffffc00f09947 */ /* 0x008fea000383ffff */
[----:B------:R-:W-:Y:S05]  /*26830*/  BRA `(.L_x_3177) ;  /* 0xfffffdd000f87947 */ /* 0x000fea000383ffff */
.L_x_2624:
[----:B--2---:R2:W3:Y:S02]  /*26840*/  SYNCS.PHASECHK.TRANS64.TRYWAIT P1, [R0+URZ+0x38038], R3 ;  /* 0x03803803000075a7 */ /* 0x0044e4000802017f */
[----:B---3--:R-:W-:Y:S05]  /*26850*/  @!P1 NANOSLEEP.SYNCS 0x989680 ;  /* 0x009896800000995d */ /* 0x008fea0003900000 */
[----:B------:R-:W3:Y:S02]  /*26860*/  @!P1 SYNCS.PHASECHK.TRANS64 P1, [R0+URZ+0x38038], R3 ;  /* 0x03803803000095a7 */ /* 0x000ee4000802007f */
[----:B---3--:R-:W-:Y:S05]  /*26870*/  @!P1 BRA `(.L_x_2624) ;  /* 0xfffffffc00f09947 */ /* 0x008fea000383ffff */
[----:B------:R-:W-:Y:S05]  /*26880*/  BRA `(.L_x_3178) ;  /* 0xfffffdd400107947 */ /* 0x000fea000383ffff */
.L_x_2626:
[----:B--2---:R2:W3:Y:S02]  /*26890*/  SYNCS.PHASECHK.TRANS64.TRYWAIT P1, [R0+URZ+0x38038], R3 ;  /* 0x03803803000075a7 */ /* 0x0044e4000802017f */
[----:B---3--:R-:W-:Y:S05]  /*268a0*/  @!P1 NANOSLEEP.SYNCS 0x989680 ;  /* 0x009896800000995d */ /* 0x008fea0003900000 */
[----:B------:R-:W3:Y:S02]  /*268b0*/  @!P1 SYNCS.PHASECHK.TRANS64 P1, [R0+URZ+0x38038], R3 ;  /* 0x03803803000095a7 */ /* 0x000ee4000802007f */
[----:B---3--:R-:W-:Y:S05]  /*268c0*/  @!P1 BRA `(.L_x_2626) ;  /* 0xfffffffc00f09947 */ /* 0x008fea000383ffff */
[----:B------:R-:W-:Y:S05]  /*268d0*/  BRA `(.L_x_3179) ;  /* 0xfffffdd400287947 */ /* 0x000fea000383ffff */
.L_x_2633:
[----:B-1----:R1:W2:Y:S02]  /*268e0*/  SYNCS.PHASECHK.TRANS64.TRYWAIT P1, [R9+URZ+0x38000], R0 ;  /* 0x03800000090075a7 */ /* 0x0022a4000802017f */
[----:B--2---:R-:W-:Y:S05]  /*268f0*/  @!P1 NANOSLEEP.SYNCS 0x989680 ;  /* 0x009896800000995d */ /* 0x004fea0003900000 */
[----:B------:R-:W2:Y:S02]  /*26900*/  @!P1 SYNCS.PHASECHK.TRANS64 P1, [R9+URZ+0x38000], R0 ;  /* 0x03800000090095a7 */ /* 0x000ea4000802007f */
[----:B--2---:R-:W-:Y:S05]  /*26910*/  @!P1 BRA `(.L_x_2633) ;  /* 0xfffffffc00f09947 */ /* 0x004fea000383ffff */
[----:B------:R-:W-:Y:S05]  /*26920*/  BRA `(.L_x_2632) ;  /* 0xfffffdd400cc7947 */ /* 0x000fea000383ffff */
.L_x_2638:
[----:B-1----:R1:W2:Y:S02]  /*26930*/  SYNCS.PHASECHK.TRANS64.TRYWAIT P1, [R5+URZ+0x38000], R2 ;  /* 0x03800002050075a7 */ /* 0x0022a4000802017f */
[----:B--2---:R-:W-:Y:S05]  /*26940*/  @!P1 NANOSLEEP.SYNCS 0x989680 ;  /* 0x009896800000995d */ /* 0x004fea0003900000 */
[----:B------:R-:W2:Y:S02]  /*26950*/  @!P1 SYNCS.PHASECHK.TRANS64 P1, [R5+URZ+0x38000], R2 ;  /* 0x03800002050095a7 */ /* 0x000ea4000802007f */
[----:B--2---:R-:W-:Y:S05]  /*26960*/  @!P1 BRA `(.L_x_2638) ;  /* 0xfffffffc00f09947 */ /* 0x004fea000383ffff */
[----:B------:R-:W-:Y:S05]  /*26970*/  BRA `(.L_x_2637) ;  /* 0xfffffdd800e87947 */ /* 0x000fea000383ffff */
.L_x_3180:
        /* <DEDUP_REMOVED lines=16> */
.L_x_3189:


//--------------------- .nv.global.init           --------------------------
	.section	.nv.global.init,"aw",@progbits
	.align	4
.nv.global.init:
	.type		mrg32k3aM1SubSeq,@object
	.size		mrg32k3aM1SubSeq,(mrg32k3aM2SubSeq - mrg32k3aM1SubSeq)
mrg32k3aM1SubSeq:
        /* <DEDUP_REMOVED lines=126> */
	.type		mrg32k3aM2SubSeq,@object
	.size		mrg32k3aM2SubSeq,(mrg32k3aM1 - mrg32k3aM2SubSeq)
mrg32k3aM2SubSeq:
        /* <DEDUP_REMOVED lines=126> */
	.type		mrg32k3aM1,@object
	.size		mrg32k3aM1,(mrg32k3aM1Seq - mrg32k3aM1)
mrg32k3aM1:
        /* <DEDUP_REMOVED lines=144> */
	.type		mrg32k3aM1Seq,@object
	.size		mrg32k3aM1Seq,(mrg32k3aM2 - mrg32k3aM1Seq)
mrg32k3aM1Seq:
        /* <DEDUP_REMOVED lines=144> */
	.type		mrg32k3aM2,@object
	.size		mrg32k3aM2,(mrg32k3aM2Seq - mrg32k3aM2)
mrg32k3aM2:
        /* <DEDUP_REMOVED lines=144> */
	.type		mrg32k3aM2Seq,@object
	.size		mrg32k3aM2Seq,(precalc_xorwow_matrix - mrg32k3aM2Seq)
mrg32k3aM2Seq:
        /* <DEDUP_REMOVED lines=144> */
	.type		precalc_xorwow_matrix,@object
	.size		precalc_xorwow_matrix,(precalc_xorwow_offset_matrix - precalc_xorwow_matrix)
precalc_xorwow_matrix:
        /* <DEDUP_REMOVED lines=6400> */
	.type		precalc_xorwow_offset_matrix,@object
	.size		precalc_xorwow_offset_matrix,($str$24 - precalc_xorwow_offset_matrix)
precalc_xorwow_offset_matrix:
        /* <DEDUP_REMOVED lines=6400> */
	.type		$str$24,@object
	.size		$str$24,($str$27 - $str$24)
$str$24:
        /*353c0*/ 	.byte	0x6b, 0x5f, 0x74, 0x69, 0x6c, 0x65, 0x5f, 0x63, 0x6f, 0x75, 0x6e, 0x74, 0x20, 0x3e, 0x3d, 0x20
        /*353d0*/ 	.byte	0x31, 0x00
	.type		$str$27,@object
	.size		$str$27,($str$28 - $str$27)
$str$27:
        /*353d2*/ 	.byte	0x77, 0x61, 0x72, 0x70, 0x5f, 0x67, 0x72, 0x6f, 0x75, 0x70, 0x5f, 0x69, 0x64, 0x78, 0x20, 0x3c
        /*353e2*/ 	.byte	0x20, 0x4e, 0x75, 0x6d, 0x57, 0x61, 0x72, 0x70, 0x47, 0x72, 0x6f, 0x75, 0x70, 0x73, 0x00
	.type		$str$28,@object
	.size		$str$28,($str$29 - $str$28)
$str$28:
        /*353f1*/ 	.byte	0x2f, 0x74, 0x6d, 0x70, 0x2f, 0x63, 0x75, 0x74, 0x6c, 0x61, 0x73, 0x73, 0x5f, 0x73, 0x77, 0x65
        /*35401*/ 	.byte	0x65, 0x70, 0x5f, 0x73, 0x72, 0x63, 0x2f, 0x65, 0x78, 0x61, 0x6d, 0x70, 0x6c, 0x65, 0x73, 0x2f
        /*35411*/ 	.byte	0x35, 0x32, 0x5f, 0x68, 0x6f, 0x70, 0x70, 0x65, 0x72, 0x5f, 0x67, 0x61, 0x74, 0x68, 0x65, 0x72
        /*35421*/ 	.byte	0x5f, 0x73, 0x63, 0x61, 0x74, 0x74, 0x65, 0x72, 0x5f, 0x66, 0x75, 0x73, 0x69, 0x6f, 0x6e, 0x2f
        /*35431*/ 	.byte	0x67, 0x61, 0x74, 0x68, 0x65, 0x72, 0x5f, 0x67, 0x65, 0x6d, 0x6d, 0x2e, 0x68, 0x70, 0x70, 0x00
	.type		$str$29,@object
	.size		$str$29,($str$26 - $str$29)
$str$29:
        /*35441*/ 	.byte	0x2f, 0x74, 0x6d, 0x70, 0x2f, 0x63, 0x75, 0x74, 0x6c, 0x61, 0x73, 0x73, 0x5f, 0x73, 0x77, 0x65
        /*35451*/ 	.byte	0x65, 0x70, 0x5f, 0x73, 0x72, 0x63, 0x2f, 0x69, 0x6e, 0x63, 0x6c, 0x75, 0x64, 0x65, 0x2f, 0x63
        /*35461*/ 	.byte	0x75, 0x74, 0x6c, 0x61, 0x73, 0x73, 0x2f, 0x67, 0x65, 0x6d, 0x6d, 0x2f, 0x6b, 0x65, 0x72, 0x6e
        /*35471*/ 	.byte	0x65, 0x6c, 0x2f, 0x73, 0x6d, 0x39, 0x30, 0x5f, 0x67, 0x65, 0x6d, 0x6d, 0x5f, 0x77, 0x61, 0x72
        /*35481*/ 	.byte	0x70, 0x73, 0x70, 0x65, 0x63, 0x69, 0x61, 0x6c, 0x69, 0x7a, 0x65, 0x64, 0x2e, 0x68, 0x70, 0x70
        /*35491*/ 	.byte	0x00
	.type		$str$26,@object
	.size		$str$26,($str$25 - $str$26)
$str$26:
        /*35492*/ 	.byte	0x2f, 0x74, 0x6d, 0x70, 0x2f, 0x63, 0x75, 0x74, 0x6c, 0x61, 0x73, 0x73, 0x5f, 0x73, 0x77, 0x65
        /*354a2*/ 	.byte	0x65, 0x70, 0x5f, 0x73, 0x72, 0x63, 0x2f, 0x69, 0x6e, 0x63, 0x6c, 0x75, 0x64, 0x65, 0x2f, 0x63
        /*354b2*/ 	.byte	0x75, 0x74, 0x6c, 0x61, 0x73, 0x73, 0x2f, 0x67, 0x65, 0x6d, 0x6d, 0x2f, 0x63, 0x6f, 0x6c, 0x6c
        /*354c2*/ 	.byte	0x65, 0x63, 0x74, 0x69, 0x76, 0x65, 0x2f, 0x73, 0x6d, 0x39, 0x30, 0x5f, 0x6d, 0x6d, 0x61, 0x5f
        /*354d2*/ 	.byte	0x74, 0x6d, 0x61, 0x5f, 0x67, 0x6d, 0x6d, 0x61, 0x5f, 0x73, 0x73, 0x5f, 0x77, 0x61, 0x72, 0x70
        /*354e2*/ 	.byte	0x73, 0x70, 0x65, 0x63, 0x69, 0x61, 0x6c, 0x69, 0x7a, 0x65, 0x64, 0x2e, 0x68, 0x70, 0x70, 0x00
	.type		$str$25,@object
	.size		$str$25,(__unnamed_7 - $str$25)
$str$25:
        /*354f2*/ 	.byte	0x2f, 0x74, 0x6d, 0x70, 0x2f, 0x63, 0x75, 0x74, 0x6c, 0x61, 0x73, 0x73, 0x5f, 0x73, 0x77, 0x65
        /*35502*/ 	.byte	0x65, 0x70, 0x5f, 0x73, 0x72, 0x63, 0x2f, 0x69, 0x6e, 0x63, 0x6c, 0x75, 0x64, 0x65, 0x2f, 0x63
        /*35512*/ 	.byte	0x75, 0x74, 0x6c, 0x61, 0x73, 0x73, 0x2f, 0x67, 0x65, 0x6d, 0x6d, 0x2f, 0x63, 0x6f, 0x6c, 0x6c
        /*35522*/ 	.byte	0x65, 0x63, 0x74, 0x69, 0x76, 0x65, 0x2f, 0x73, 0x6d, 0x39, 0x30, 0x5f, 0x6d, 0x6d, 0x61, 0x5f
        /*35532*/ 	.byte	0x6d, 0x75, 0x6c, 0x74, 0x69, 0x73, 0x74, 0x61, 0x67, 0x65, 0x5f, 0x67, 0x6d, 0x6d, 0x61, 0x5f
        /*35542*/ 	.byte	0x73, 0x73, 0x5f, 0x77, 0x61, 0x72, 0x70, 0x73, 0x70, 0x65, 0x63, 0x69, 0x61, 0x6c, 0x69, 0x7a
        /*35552*/ 	.byte	0x65, 0x64, 0x2e, 0x68, 0x70, 0x70, 0x00
	.type		__unnamed_7,@object
	.size		__unnamed_7,(__unnamed_1 - __unnamed_7)
__unnamed_7:
        /* <DEDUP_REMOVED lines=165> */
        /*35fa9*/ 	.byte	0x00
	.type		__unnamed_1,@object
	.size		__unnamed_1,(__unnamed_5 - __unnamed_1)
__unnamed_1:
        /* <DEDUP_REMOVED lines=171> */
        /*36a5a*/ 	.byte	0x70, 0x6c, 0x65, 0x3a, 0x3a, 0x4e, 0x6f, 0x47, 0x61, 0x74, 0x68, 0x65, 0x72, 0x5d, 0x00
	.type		__unnamed_5,@object
	.size		__unnamed_5,(__unnamed_9 - __unnamed_5)
__unnamed_5:
        /* <DEDUP_REMOVED lines=172> */
	.type		__unnamed_9,@object
	.size		__unnamed_9,(__unnamed_3 - __unnamed_9)
__unnamed_9:
        /* <DEDUP_REMOVED lines=173> */
        /*37ff8*/ 	.byte	0x5f, 0x20, 0x3d, 0x20, 0x76, 0x6f, 0x69, 0x64, 0x5d, 0x00
	.type		__unnamed_3,@object
	.size		__unnamed_3,(__unnamed_6 - __unnamed_3)
__unnamed_3:
        /* <DEDUP_REMOVED lines=179> */
        /*38b32*/ 	.byte	0x75, 0x6c, 0x65, 0x72, 0x5f, 0x20, 0x3d, 0x20, 0x76, 0x6f, 0x69, 0x64, 0x5d, 0x00
	.type		__unnamed_6,@object
	.size		__unnamed_6,(__unnamed_4 - __unnamed_6)
__unnamed_6:
        /* <DEDUP_REMOVED lines=180> */
	.type		__unnamed_4,@object
	.size		__unnamed_4,(__unnamed_10 - __unnamed_4)
__unnamed_4:
        /* <DEDUP_REMOVED lines=182> */
	.type		__unnamed_10,@object
	.size		__unnamed_10,(__unnamed_8 - __unnamed_10)
__unnamed_10:
        /* <DEDUP_REMOVED lines=183> */
	.type		__unnamed_8,@object
	.size		__unnamed_8,(__unnamed_2 - __unnamed_8)
__unnamed_8:
        /* <DEDUP_REMOVED lines=213> */
	.type		__unnamed_2,@object
	.size		__unnamed_2,(.L_10 - __unnamed_2)
__unnamed_2:
        /* <DEDUP_REMOVED lines=219> */
        /*3c83d*/ 	.byte	0x79, 0x5d, 0x00
.L_10:


//--------------------- .nv.shared._ZN7example14scatter_kernelIN7cutlass9uint128_tENS_13IndexedGatherIiEEEEvPKT_PS5_T0_iiNS1_10FastDivmodE --------------------------
	.section	.nv.shared._ZN7example14scatter_kernelIN7cutlass9uint128_tENS_13IndexedGatherIiEEEEvPKT_PS5_T0_iiNS1_10FastDivmodE,"aw",@nobits
	.sectionflags	@""
	.align	16
	.zero		1024


//--------------------- .nv.shared.reserved.0     --------------------------
	.section	.nv.shared.reserved.0,"aw",@nobits
	.weak		__nv_reservedSMEM_offset_0_alias
	.size		__nv_reservedSMEM_offset_0_alias, 0, 0
	.other		__nv_reservedSMEM_offset_0_alias,@"STO_CUDA_RESERVED_SHARED STV_DEFAULT"
__nv_reservedSMEM_offset_0_alias:
	.zero		0


//--------------------- .nv.global                --------------------------
	.section	.nv.global,"aw",@nobits
.nv.global:
	.type		_ZN30_INTERNAL_d70b666f_4_k_cu_main4cute1_E,@object
	.size		_ZN30_INTERNAL_d70b666f_4_k_cu_main4cute1_E,(_ZN30_INTERNAL_d70b666f_4_k_cu_main4cuda3std3__45__cpo6cbeginE - _ZN30_INTERNAL_d70b666f_4_k_cu_main4cute1_E)
_ZN30_INTERNAL_d70b666f_4_k_cu_main4cute1_E:
	.zero		1
	.type		_ZN30_INTERNAL_d70b666f_4_k_cu_main4cuda3std3__45__cpo6cbeginE,@object
	.size		_ZN30_INTERNAL_d70b666f_4_k_cu_main4cuda3std3__45__cpo6cbeginE,(_ZN30_INTERNAL_d70b666f_4_k_cu_main4cuda3std3__48in_placeE - _ZN30_INTERNAL_d70b666f_4_k_cu_main4cuda3std3__45__cpo6cbeginE)
_ZN30_INTERNAL_d70b666f_4_k_cu_main4cuda3std3__45__cpo6cbeginE:
	.zero		1
	.type		_ZN30_INTERNAL_d70b666f_4_k_cu_main4cuda3std3__48in_placeE,@object
	.size		_ZN30_INTERNAL_d70b666f_4_k_cu_main4cuda3std3__48in_placeE,(_ZN30_INTERNAL_d70b666f_4_k_cu_main4cuda3std6ranges3__45__cpo9iter_moveE - _ZN30_INTERNAL_d70b666f_4_k_cu_main4cuda3std3__48in_placeE)
_ZN30_INTERNAL_d70b666f_4_k_cu_main4cuda3std3__48in_placeE:
	.zero		1
	.type		_ZN30_INTERNAL_d70b666f_4_k_cu_main4cuda3std6ranges3__45__cpo9iter_moveE,@object
	.size		_ZN30_INTERNAL_d70b666f_4_k_cu_main4cuda3std6ranges3__45__cpo9iter_moveE,(_ZN30_INTERNAL_d70b666f_4_k_cu_main4cuda3std3__45__cpo5beginE - _ZN30_INTERNAL_d70b666f_4_k_cu_main4cuda3std6ranges3__45__cpo9iter_moveE)
_ZN30_INTERNAL_d70b666f_4_k_cu_main4cuda3std6ranges3__45__cpo9iter_moveE:
	.zero		1
	.type		_ZN30_INTERNAL_d70b666f_4_k_cu_main4cuda3std3__45__cpo5beginE,@object
	.size		_ZN30_INTERNAL_d70b666f_4_k_cu_main4cuda3std3__45__cpo5beginE,(_ZN30_INTERNAL_d70b666f_4_k_cu_main4cuda3std3__432_GLOBAL__N__d70b666f_4_k_cu_main6ignoreE - _ZN30_INTERNAL_d70b666f_4_k_cu_main4cuda3std3__45__cpo5beginE)
_ZN30_INTERNAL_d70b666f_4_k_cu_main4cuda3std3__45__cpo5beginE:
	.zero		1
	.type		_ZN30_INTERNAL_d70b666f_4_k_cu_main4cuda3std3__432_GLOBAL__N__d70b666f_4_k_cu_main6ignoreE,@object
	.size		_ZN30_INTERNAL_d70b666f_4_k_cu_main4cuda3std3__432_GLOBAL__N__d70b666f_4_k_cu_main6ignoreE,(_ZN30_INTERNAL_d70b666f_4_k_cu_main4cute7productE - _ZN30_INTERNAL_d70b666f_4_k_cu_main4cuda3std3__432_GLOBAL__N__d70b666f_4_k_cu_main6ignoreE)
_ZN30_INTERNAL_d70b666f_4_k_cu_main4cuda3std3__432_GLOBAL__N__d70b666f_4_k_cu_main6ignoreE:
	.zero		1
	.type		_ZN30_INTERNAL_d70b666f_4_k_cu_main4cute7productE,@object
	.size		_ZN30_INTERNAL_d70b666f_4_k_cu_main4cute7productE,(_ZN30_INTERNAL_d70b666f_4_k_cu_main4cuda3std3__45__cpo3endE - _ZN30_INTERNAL_d70b666f_4_k_cu_main4cute7productE)
_ZN30_INTERNAL_d70b666f_4_k_cu_main4cute7productE:
	.zero		1
	.type		_ZN30_INTERNAL_d70b666f_4_k_cu_main4cuda3std3__45__cpo3endE,@object
	.size		_ZN30_INTERNAL_d70b666f_4_k_cu_main4cuda3std3__45__cpo3endE,(_ZN30_INTERNAL_d70b666f_4_k_cu_main4cuda3std3__419piecewise_constructE - _ZN30_INTERNAL_d70b666f_4_k_cu_main4cuda3std3__45__cpo3endE)
_ZN30_INTERNAL_d70b666f_4_k_cu_main4cuda3std3__45__cpo3endE:
	.zero		1
	.type		_ZN30_INTERNAL_d70b666f_4_k_cu_main4cuda3std3__419piecewise_constructE,@object
	.size		_ZN30_INTERNAL_d70b666f_4_k_cu_main4cuda3std3__419piecewise_constructE,(_ZN30_INTERNAL_d70b666f_4_k_cu_main4cuda3std3__45__cpo4cendE - _ZN30_INTERNAL_d70b666f_4_k_cu_main4cuda3std3__419piecewise_constructE)
_ZN30_INTERNAL_d70b666f_4_k_cu_main4cuda3std3__419piecewise_constructE:
	.zero		1
	.type		_ZN30_INTERNAL_d70b666f_4_k_cu_main4cuda3std3__45__cpo4cendE,@object
	.size		_ZN30_INTERNAL_d70b666f_4_k_cu_main4cuda3std3__45__cpo4cendE,(_ZN30_INTERNAL_d70b666f_4_k_cu_main4cuda3std6ranges3__45__cpo4swapE - _ZN30_INTERNAL_d70b666f_4_k_cu_main4cuda3std3__45__cpo4cendE)
_ZN30_INTERNAL_d70b666f_4_k_cu_main4cuda3std3__45__cpo4cendE:
	.zero		1
	.type		_ZN30_INTERNAL_d70b666f_4_k_cu_main4cuda3std6ranges3__45__cpo4swapE,@object
	.size		_ZN30_INTERNAL_d70b666f_4_k_cu_main4cuda3std6ranges3__45__cpo4swapE,(.L_26 - _ZN30_INTERNAL_d70b666f_4_k_cu_main4cuda3std6ranges3__45__cpo4swapE)
_ZN30_INTERNAL_d70b666f_4_k_cu_main4cuda3std6ranges3__45__cpo4swapE:
	.zero		1
.L_26:


//--------------------- .nv.shared._ZN7example13gather_kernelIN7cutlass9uint128_tENS_13IndexedGatherIiEEEEvPKT_PS5_T0_iiNS1_10FastDivmodE --------------------------
	.section	.nv.shared._ZN7example13gather_kernelIN7cutlass9uint128_tENS_13IndexedGatherIiEEEEvPKT_PS5_T0_iiNS1_10FastDivmodE,"aw",@nobits
	.sectionflags	@""
	.align	16
	.zero		1024


//--------------------- .nv.shared._ZN7cutlass9reference6device6kernel17BlockCompareEqualINS_6half_tEEEvPiPKT_S8_m --------------------------
	.section	.nv.shared._ZN7cutlass9reference6device6kernel17BlockCompareEqualINS_6half_tEEEvPiPKT_S8_m,"aw",@nobits
	.sectionflags	@""
	.align	16
	.zero		1024


//--------------------- .nv.shared._ZN7cutlass9reference6device6kernel13TensorForEachINS1_6detail20TensorFillLinearFuncINS_6half_tENS_6layout18PackedVectorLayoutEEELi1ENS9_6ParamsEEEvNS_5CoordIXT0_EilEET1_ --------------------------
	.section	.nv.shared._ZN7cutlass9reference6device6kernel13TensorForEachINS1_6detail20TensorFillLinearFuncINS_6half_tENS_6layout18PackedVectorLayoutEEELi1ENS9_6ParamsEEEvNS_5CoordIXT0_EilEET1_,"aw",@nobits
	.sectionflags	@""
	.align	16
	.zero		1024


//--------------------- .nv.shared._ZN7cutlass9reference6device6kernel12BlockForEachINS_6half_tENS1_6detail17RandomUniformFuncIS4_EEEEvPT_mNT0_6ParamsE --------------------------
	.section	.nv.shared._ZN7cutlass9reference6device6kernel12BlockForEachINS_6half_tENS1_6detail17RandomUniformFuncIS4_EEEEvPT_mNT0_6ParamsE,"aw",@nobits
	.sectionflags	@""
	.align	16
	.zero		1024


//--------------------- .nv.shared._ZN7cutlass13device_kernelINS_4gemm6kernel13GemmUniversalIN4cute5tupleIJiiiiEEENS1_10collective13CollectiveMmaINS1_34MainloopSm90TmaGmmaWarpSpecializedILi7ENS5_IJNS4_1CILi2EEESB_NSA_ILi1EEEEEENS1_35KernelTmaWarpSpecializedCooperativeEEENS5_IJNSA_ILi128EEESG_NSA_ILi64EEEEEENS_6half_tENS5_IJSC_llEEESJ_SK_NS4_8TiledMMAINS4_8MMA_AtomIJNS4_4SM904GMMA26MMA_64x128x16_F32F16F16_SSILNSO_5MajorE1ELSQ_1ELNSO_7ScaleInE1ELSR_1EEEEEENS4_6LayoutINS5_IJSB_SC_SC_EEENS5_IJSC_NSA_ILi0EEESW_EEEEENS5_IJNS4_10UnderscoreESZ_SZ_EEEEENS4_23SM90_TMA_LOAD_MULTICASTENS4_14ComposedLayoutINS4_7SwizzleILi3ELi4ELi3EEENS4_18smem_ptr_flag_bitsILi16EEENSU_INS5_IJSH_NSA_ILi8EEEEEENS5_IJSC_SH_EEEEEEEvNS4_8identityES12_S1C_vS1D_EENS_8epilogue10collective6detail29Sm90TmaWarpSpecializedAdapterINS1G_15DefaultEpilogueISJ_NS5_IJlSC_lEEES1K_NS1F_6thread17LinearCombinationISJ_Li1EffLNS1L_9ScaleType4KindE0ELNS_15FloatRoundStyleE2ESJ_EENS1_15EpilogueDefaultEEEEEvvEEEEvNT_6ParamsE --------------------------
	.section	.nv.shared._ZN7cutlass13device_kernelINS_4gemm6kernel13GemmUniversalIN4cute5tupleIJiiiiEEENS1_10collective13CollectiveMmaINS1_34MainloopSm90TmaGmmaWarpSpecializedILi7ENS5_IJNS4_1CILi2EEESB_NSA_ILi1EEEEEENS1_35KernelTmaWarpSpecializedCooperativeEEENS5_IJNSA_ILi128EEESG_NSA_ILi64EEEEEENS_6half_tENS5_IJSC_llEEESJ_SK_NS4_8TiledMMAINS4_8MMA_AtomIJNS4_4SM904GMMA26MMA_64x128x16_F32F16F16_SSILNSO_5MajorE1ELSQ_1ELNSO_7ScaleInE1ELSR_1EEEEEENS4_6LayoutINS5_IJSB_SC_SC_EEENS5_IJSC_NSA_ILi0EEESW_EEEEENS5_IJNS4_10UnderscoreESZ_SZ_EEEEENS4_23SM90_TMA_LOAD_MULTICASTENS4_14ComposedLayoutINS4_7SwizzleILi3ELi4ELi3EEENS4_18smem_ptr_flag_bitsILi16EEENSU_INS5_IJSH_NSA_ILi8EEEEEENS5_IJSC_SH_EEEEEEEvNS4_8identityES12_S1C_vS1D_EENS_8epilogue10collective6detail29Sm90TmaWarpSpecializedAdapterINS1G_15DefaultEpilogueISJ_NS5_IJlSC_lEEES1K_NS1F_6thread17LinearCombinationISJ_Li1EffLNS1L_9ScaleType4KindE0ELNS_15FloatRoundStyleE2ESJ_EENS1_15EpilogueDefaultEEEEEvvEEEEvNT_6ParamsE,"aw",@nobits
	.sectionflags	@""
	.align	16
	.zero		1024


//--------------------- .nv.shared._ZN7cutlass13device_kernelINS_4gemm6kernel13GemmUniversalIN4cute5tupleIJiiiiEEENS1_10collective13CollectiveMmaINS1_38MainloopSm90CpAsyncGmmaWarpSpecializedILi7ENS5_IJNS4_1CILi1EEESB_SB_EEENS1_28KernelCpAsyncWarpSpecializedEEENS5_IJNSA_ILi128EEESF_NSA_ILi64EEEEEENS_6half_tENS5_IJSB_llEEESI_SJ_NS4_8TiledMMAINS4_8MMA_AtomIJNS4_4SM904GMMA26MMA_64x128x16_F32F16F16_SSILNSN_5MajorE1ELSP_1ELNSN_7ScaleInE1ELSQ_1EEEEEENS4_6LayoutISC_NS5_IJNSA_ILi0EEESU_SU_EEEEENS5_IJNS4_10UnderscoreESX_SX_EEEEENS4_9TiledCopyINS4_9Copy_AtomIJNS4_31SM80_CP_ASYNC_CACHEALWAYS_ZFILLINS_9uint128_tES13_EESI_EEENST_INS5_IJNSA_ILi256EEENSA_ILi8EEEEEENS5_IJS17_SB_EEEEENS5_IJSF_NSA_ILi16EEEEEEEENS4_14ComposedLayoutINS4_7SwizzleILi3ELi4ELi3EEENS4_18smem_ptr_flag_bitsILi16EEENST_INS5_IJSG_S17_EEENS5_IJSB_SG_EEEEEEEvNS4_8identityES1D_S1M_vS1N_EENS_8epilogue10collective6detail29Sm90TmaWarpSpecializedAdapterINS1Q_15DefaultEpilogueISI_NS5_IJlSB_lEEES1U_NS1P_6thread17LinearCombinationISI_Li1EffLNS1V_9ScaleType4KindE0ELNS_15FloatRoundStyleE2ESI_EENS1_15EpilogueDefaultEEEEEvvEEEEvNT_6ParamsE --------------------------
	.section	.nv.shared._ZN7cutlass13device_kernelINS_4gemm6kernel13GemmUniversalIN4cute5tupleIJiiiiEEENS1_10collective13CollectiveMmaINS1_38MainloopSm90CpAsyncGmmaWarpSpecializedILi7ENS5_IJNS4_1CILi1EEESB_SB_EEENS1_28KernelCpAsyncWarpSpecializedEEENS5_IJNSA_ILi128EEESF_NSA_ILi64EEEEEENS_6half_tENS5_IJSB_llEEESI_SJ_NS4_8TiledMMAINS4_8MMA_AtomIJNS4_4SM904GMMA26MMA_64x128x16_F32F16F16_SSILNSN_5MajorE1ELSP_1ELNSN_7ScaleInE1ELSQ_1EEEEEENS4_6LayoutISC_NS5_IJNSA_ILi0EEESU_SU_EEEEENS5_IJNS4_10UnderscoreESX_SX_EEEEENS4_9TiledCopyINS4_9Copy_AtomIJNS4_31SM80_CP_ASYNC_CACHEALWAYS_ZFILLINS_9uint128_tES13_EESI_EEENST_INS5_IJNSA_ILi256EEENSA_ILi8EEEEEENS5_IJS17_SB_EEEEENS5_IJSF_NSA_ILi16EEEEEEEENS4_14ComposedLayoutINS4_7SwizzleILi3ELi4ELi3EEENS4_18smem_ptr_flag_bitsILi16EEENST_INS5_IJSG_S17_EEENS5_IJSB_SG_EEEEEEEvNS4_8identityES1D_S1M_vS1N_EENS_8epilogue10collective6detail29Sm90TmaWarpSpecializedAdapterINS1Q_15DefaultEpilogueISI_NS5_IJlSB_lEEES1U_NS1P_6thread17LinearCombinationISI_Li1EffLNS1V_9ScaleType4KindE0ELNS_15FloatRoundStyleE2ESI_EENS1_15EpilogueDefaultEEEEEvvEEEEvNT_6ParamsE,"aw",@nobits
	.sectionflags	@""
	.align	16
	.zero		1024


//--------------------- .nv.shared._ZN7cutlass13device_kernelINS_4gemm6kernel10GemmGatherIN4cute5tupleIJiiiiEEENS1_10collective13CollectiveMmaINS1_38MainloopSm90CpAsyncGmmaWarpSpecializedILi7ENS5_IJNS4_1CILi1EEESB_SB_EEENS1_28KernelCpAsyncWarpSpecializedEEENS5_IJNSA_ILi128EEESF_NSA_ILi64EEEEEENS_6half_tENS5_IJSB_llEEESI_SJ_NS4_8TiledMMAINS4_8MMA_AtomIJNS4_4SM904GMMA26MMA_64x128x16_F32F16F16_SSILNSN_5MajorE1ELSP_1ELNSN_7ScaleInE1ELSQ_1EEEEEENS4_6LayoutISC_NS5_IJNSA_ILi0EEESU_SU_EEEEENS5_IJNS4_10UnderscoreESX_SX_EEEEENS4_9TiledCopyINS4_9Copy_AtomIJNS4_31SM80_CP_ASYNC_CACHEALWAYS_ZFILLINS_9uint128_tES13_EESI_EEENST_INS5_IJNSA_ILi256EEENSA_ILi8EEEEEENS5_IJS17_SB_EEEEENS5_IJSF_NSA_ILi16EEEEEEEENS4_14ComposedLayoutINS4_7SwizzleILi3ELi4ELi3EEENS4_18smem_ptr_flag_bitsILi16EEENST_INS5_IJSG_S17_EEENS5_IJSB_SG_EEEEEEEvNS4_8identityES1D_S1M_vS1N_EENS_8epilogue10collective6detail29Sm90TmaWarpSpecializedAdapterINS1Q_21EpilogueGatherScatterINS5_IJlSB_lEEES1U_NS1P_6thread17LinearCombinationISI_Li1EffLNS1V_9ScaleType4KindE0ELNS_15FloatRoundStyleE2ESI_EENS1_15EpilogueDefaultEN7example8NoGatherES23_EEEEvNS22_13IndexedGatherIiEES27_EEEEvNT_6ParamsE --------------------------
	.section	.nv.shared._ZN7cutlass13device_kernelINS_4gemm6kernel10GemmGatherIN4cute5tupleIJiiiiEEENS1_10collective13CollectiveMmaINS1_38MainloopSm90CpAsyncGmmaWarpSpecializedILi7ENS5_IJNS4_1CILi1EEESB_SB_EEENS1_28KernelCpAsyncWarpSpecializedEEENS5_IJNSA_ILi128EEESF_NSA_ILi64EEEEEENS_6half_tENS5_IJSB_llEEESI_SJ_NS4_8TiledMMAINS4_8MMA_AtomIJNS4_4SM904GMMA26MMA_64x128x16_F32F16F16_SSILNSN_5MajorE1ELSP_1ELNSN_7ScaleInE1ELSQ_1EEEEEENS4_6LayoutISC_NS5_IJNSA_ILi0EEESU_SU_EEEEENS5_IJNS4_10UnderscoreESX_SX_EEEEENS4_9TiledCopyINS4_9Copy_AtomIJNS4_31SM80_CP_ASYNC_CACHEALWAYS_ZFILLINS_9uint128_tES13_EESI_EEENST_INS5_IJNSA_ILi256EEENSA_ILi8EEEEEENS5_IJS17_SB_EEEEENS5_IJSF_NSA_ILi16EEEEEEEENS4_14ComposedLayoutINS4_7SwizzleILi3ELi4ELi3EEENS4_18smem_ptr_flag_bitsILi16EEENST_INS5_IJSG_S17_EEENS5_IJSB_SG_EEEEEEEvNS4_8identityES1D_S1M_vS1N_EENS_8epilogue10collective6detail29Sm90TmaWarpSpecializedAdapterINS1Q_21EpilogueGatherScatterINS5_IJlSB_lEEES1U_NS1P_6thread17LinearCombinationISI_Li1EffLNS1V_9ScaleType4KindE0ELNS_15FloatRoundStyleE2ESI_EENS1_15EpilogueDefaultEN7example8NoGatherES23_EEEEvNS22_13IndexedGatherIiEES27_EEEEvNT_6ParamsE,"aw",@nobits
	.sectionflags	@""
	.align	16
	.zero		1024


//--------------------- .nv.shared._ZN7cutlass13device_kernelINS_4gemm6kernel13GemmUniversalIN4cute5tupleIJiiiiEEENS1_10collective13CollectiveMmaINS1_34MainloopSm90TmaGmmaWarpSpecializedILi7ENS5_IJNS4_1CILi2EEESB_NSA_ILi1EEEEEENS1_35KernelTmaWarpSpecializedCooperativeEEENS5_IJNSA_ILi128EEESG_NSA_ILi64EEEEEENS_6half_tENS5_IJlSC_lEEESJ_SK_NS4_8TiledMMAINS4_8MMA_AtomIJNS4_4SM904GMMA26MMA_64x128x16_F32F16F16_SSILNSO_5MajorE0ELSQ_0ELNSO_7ScaleInE1ELSR_1EEEEEENS4_6LayoutINS5_IJSB_SC_SC_EEENS5_IJSC_NSA_ILi0EEESW_EEEEENS5_IJNS4_10UnderscoreESZ_SZ_EEEEENS4_23SM90_TMA_LOAD_MULTICASTENS4_14ComposedLayoutINS4_7SwizzleILi3ELi4ELi3EEENS4_18smem_ptr_flag_bitsILi16EEENSU_INS5_IJNSA_ILi8EEESH_EEENS5_IJSH_SC_EEEEEEEvNS4_8identityES12_S1C_vS1D_EENS_8epilogue10collective6detail29Sm90TmaWarpSpecializedAdapterINS1G_15DefaultEpilogueISJ_NS5_IJSC_llEEES1K_NS1F_6thread17LinearCombinationISJ_Li1EffLNS1L_9ScaleType4KindE0ELNS_15FloatRoundStyleE2ESJ_EENS1_15EpilogueDefaultEEEEEvvEEEEvNT_6ParamsE --------------------------
	.section	.nv.shared._ZN7cutlass13device_kernelINS_4gemm6kernel13GemmUniversalIN4cute5tupleIJiiiiEEENS1_10collective13CollectiveMmaINS1_34MainloopSm90TmaGmmaWarpSpecializedILi7ENS5_IJNS4_1CILi2EEESB_NSA_ILi1EEEEEENS1_35KernelTmaWarpSpecializedCooperativeEEENS5_IJNSA_ILi128EEESG_NSA_ILi64EEEEEENS_6half_tENS5_IJlSC_lEEESJ_SK_NS4_8TiledMMAINS4_8MMA_AtomIJNS4_4SM904GMMA26MMA_64x128x16_F32F16F16_SSILNSO_5MajorE0ELSQ_0ELNSO_7ScaleInE1ELSR_1EEEEEENS4_6LayoutINS5_IJSB_SC_SC_EEENS5_IJSC_NSA_ILi0EEESW_EEEEENS5_IJNS4_10UnderscoreESZ_SZ_EEEEENS4_23SM90_TMA_LOAD_MULTICASTENS4_14ComposedLayoutINS4_7SwizzleILi3ELi4ELi3EEENS4_18smem_ptr_flag_bitsILi16EEENSU_INS5_IJNSA_ILi8EEESH_EEENS5_IJSH_SC_EEEEEEEvNS4_8identityES12_S1C_vS1D_EENS_8epilogue10collective6detail29Sm90TmaWarpSpecializedAdapterINS1G_15DefaultEpilogueISJ_NS5_IJSC_llEEES1K_NS1F_6thread17LinearCombinationISJ_Li1EffLNS1L_9ScaleType4KindE0ELNS_15FloatRoundStyleE2ESJ_EENS1_15EpilogueDefaultEEEEEvvEEEEvNT_6ParamsE,"aw",@nobits
	.sectionflags	@""
	.align	16
	.zero		1024


//--------------------- .nv.shared._ZN7cutlass13device_kernelINS_4gemm6kernel13GemmUniversalIN4cute5tupleIJiiiiEEENS1_10collective13CollectiveMmaINS1_38MainloopSm90CpAsyncGmmaWarpSpecializedILi7ENS5_IJNS4_1CILi1EEESB_SB_EEENS1_28KernelCpAsyncWarpSpecializedEEENS5_IJNSA_ILi128EEESF_NSA_ILi64EEEEEENS_6half_tENS5_IJlSB_lEEESI_SJ_NS4_8TiledMMAINS4_8MMA_AtomIJNS4_4SM904GMMA26MMA_64x128x16_F32F16F16_SSILNSN_5MajorE0ELSP_0ELNSN_7ScaleInE1ELSQ_1EEEEEENS4_6LayoutISC_NS5_IJNSA_ILi0EEESU_SU_EEEEENS5_IJNS4_10UnderscoreESX_SX_EEEEENS4_9TiledCopyINS4_9Copy_AtomIJNS4_31SM80_CP_ASYNC_CACHEALWAYS_ZFILLINS_9uint128_tES13_EESI_EEENST_INS5_IJNS5_IJNSA_ILi8EEENSA_ILi32EEEEEES16_EEENS5_IJNS5_IJNSA_ILi256EEESB_EEES17_EEEEENS5_IJS17_SG_EEEEENS4_14ComposedLayoutINS4_7SwizzleILi3ELi4ELi3EEENS4_18smem_ptr_flag_bitsILi16EEENST_INS5_IJS16_SG_EEENS5_IJSG_SB_EEEEEEEvNS4_8identityES1F_S1O_vS1P_EENS_8epilogue10collective6detail29Sm90TmaWarpSpecializedAdapterINS1S_15DefaultEpilogueISI_NS5_IJSB_llEEES1W_NS1R_6thread17LinearCombinationISI_Li1EffLNS1X_9ScaleType4KindE0ELNS_15FloatRoundStyleE2ESI_EENS1_15EpilogueDefaultEEEEEvvEEEEvNT_6ParamsE --------------------------
	.section	.nv.shared._ZN7cutlass13device_kernelINS_4gemm6kernel13GemmUniversalIN4cute5tupleIJiiiiEEENS1_10collective13CollectiveMmaINS1_38MainloopSm90CpAsyncGmmaWarpSpecializedILi7ENS5_IJNS4_1CILi1EEESB_SB_EEENS1_28KernelCpAsyncWarpSpecializedEEENS5_IJNSA_ILi128EEESF_NSA_ILi64EEEEEENS_6half_tENS5_IJlSB_lEEESI_SJ_NS4_8TiledMMAINS4_8MMA_AtomIJNS4_4SM904GMMA26MMA_64x128x16_F32F16F16_SSILNSN_5MajorE0ELSP_0ELNSN_7ScaleInE1ELSQ_1EEEEEENS4_6LayoutISC_NS5_IJNSA_ILi0EEESU_SU_EEEEENS5_IJNS4_10UnderscoreESX_SX_EEEEENS4_9TiledCopyINS4_9Copy_AtomIJNS4_31SM80_CP_ASYNC_CACHEALWAYS_ZFILLINS_9uint128_tES13_EESI_EEENST_INS5_IJNS5_IJNSA_ILi8EEENSA_ILi32EEEEEES16_EEENS5_IJNS5_IJNSA_ILi256EEESB_EEES17_EEEEENS5_IJS17_SG_EEEEENS4_14ComposedLayoutINS4_7SwizzleILi3ELi4ELi3EEENS4_18smem_ptr_flag_bitsILi16EEENST_INS5_IJS16_SG_EEENS5_IJSG_SB_EEEEEEEvNS4_8identityES1F_S1O_vS1P_EENS_8epilogue10collective6detail29Sm90TmaWarpSpecializedAdapterINS1S_15DefaultEpilogueISI_NS5_IJSB_llEEES1W_NS1R_6thread17LinearCombinationISI_Li1EffLNS1X_9ScaleType4KindE0ELNS_15FloatRoundStyleE2ESI_EENS1_15EpilogueDefaultEEEEEvvEEEEvNT_6ParamsE,"aw",@nobits
	.sectionflags	@""
	.align	16
	.zero		1024


//--------------------- .nv.shared._ZN7cutlass13device_kernelINS_4gemm6kernel10GemmGatherIN4cute5tupleIJiiiiEEENS1_10collective13CollectiveMmaINS1_38MainloopSm90CpAsyncGmmaWarpSpecializedILi7ENS5_IJNS4_1CILi1EEESB_SB_EEENS1_28KernelCpAsyncWarpSpecializedEEENS5_IJNSA_ILi128EEESF_NSA_ILi64EEEEEENS_6half_tENS5_IJlSB_lEEESI_SJ_NS4_8TiledMMAINS4_8MMA_AtomIJNS4_4SM904GMMA26MMA_64x128x16_F32F16F16_SSILNSN_5MajorE0ELSP_0ELNSN_7ScaleInE1ELSQ_1EEEEEENS4_6LayoutISC_NS5_IJNSA_ILi0EEESU_SU_EEEEENS5_IJNS4_10UnderscoreESX_SX_EEEEENS4_9TiledCopyINS4_9Copy_AtomIJNS4_31SM80_CP_ASYNC_CACHEALWAYS_ZFILLINS_9uint128_tES13_EESI_EEENST_INS5_IJNS5_IJNSA_ILi8EEENSA_ILi32EEEEEES16_EEENS5_IJNS5_IJNSA_ILi256EEESB_EEES17_EEEEENS5_IJS17_SG_EEEEENS4_14ComposedLayoutINS4_7SwizzleILi3ELi4ELi3EEENS4_18smem_ptr_flag_bitsILi16EEENST_INS5_IJS16_SG_EEENS5_IJSG_SB_EEEEEEEvNS4_8identityES1F_S1O_vS1P_EENS_8epilogue10collective6detail29Sm90TmaWarpSpecializedAdapterINS1S_21EpilogueGatherScatterINS5_IJSB_llEEES1W_NS1R_6thread17LinearCombinationISI_Li1EffLNS1X_9ScaleType4KindE0ELNS_15FloatRoundStyleE2ESI_EENS1_15EpilogueDefaultEN7example13IndexedGatherIiEES26_EEEEvNS24_8NoGatherES26_EEEEvNT_6ParamsE --------------------------
	.section	.nv.shared._ZN7cutlass13device_kernelINS_4gemm6kernel10GemmGatherIN4cute5tupleIJiiiiEEENS1_10collective13CollectiveMmaINS1_38MainloopSm90CpAsyncGmmaWarpSpecializedILi7ENS5_IJNS4_1CILi1EEESB_SB_EEENS1_28KernelCpAsyncWarpSpecializedEEENS5_IJNSA_ILi128EEESF_NSA_ILi64EEEEEENS_6half_tENS5_IJlSB_lEEESI_SJ_NS4_8TiledMMAINS4_8MMA_AtomIJNS4_4SM904GMMA26MMA_64x128x16_F32F16F16_SSILNSN_5MajorE0ELSP_0ELNSN_7ScaleInE1ELSQ_1EEEEEENS4_6LayoutISC_NS5_IJNSA_ILi0EEESU_SU_EEEEENS5_IJNS4_10UnderscoreESX_SX_EEEEENS4_9TiledCopyINS4_9Copy_AtomIJNS4_31SM80_CP_ASYNC_CACHEALWAYS_ZFILLINS_9uint128_tES13_EESI_EEENST_INS5_IJNS5_IJNSA_ILi8EEENSA_ILi32EEEEEES16_EEENS5_IJNS5_IJNSA_ILi256EEESB_EEES17_EEEEENS5_IJS17_SG_EEEEENS4_14ComposedLayoutINS4_7SwizzleILi3ELi4ELi3EEENS4_18smem_ptr_flag_bitsILi16EEENST_INS5_IJS16_SG_EEENS5_IJSG_SB_EEEEEEEvNS4_8identityES1F_S1O_vS1P_EENS_8epilogue10collective6detail29Sm90TmaWarpSpecializedAdapterINS1S_21EpilogueGatherScatterINS5_IJSB_llEEES1W_NS1R_6thread17LinearCombinationISI_Li1EffLNS1X_9ScaleType4KindE0ELNS_15FloatRoundStyleE2ESI_EENS1_15EpilogueDefaultEN7example13IndexedGatherIiEES26_EEEEvNS24_8NoGatherES26_EEEEvNT_6ParamsE,"aw",@nobits
	.sectionflags	@""
	.align	16
	.zero		1024


//--------------------- .nv.shared._ZN7cutlass13device_kernelINS_4gemm6kernel13GemmUniversalIN4cute5tupleIJiiiiEEENS1_10collective13CollectiveMmaINS1_34MainloopSm90TmaGmmaWarpSpecializedILi7ENS5_IJNS4_1CILi2EEESB_NSA_ILi1EEEEEENS1_35KernelTmaWarpSpecializedCooperativeEEENS5_IJNSA_ILi128EEESG_NSA_ILi64EEEEEENS_6half_tENS5_IJlSC_lEEESJ_SK_NS4_8TiledMMAINS4_8MMA_AtomIJNS4_4SM904GMMA26MMA_64x128x16_F32F16F16_SSILNSO_5MajorE0ELSQ_0ELNSO_7ScaleInE1ELSR_1EEEEEENS4_6LayoutINS5_IJSB_SC_SC_EEENS5_IJSC_NSA_ILi0EEESW_EEEEENS5_IJNS4_10UnderscoreESZ_SZ_EEEEENS4_23SM90_TMA_LOAD_MULTICASTENS4_14ComposedLayoutINS4_7SwizzleILi3ELi4ELi3EEENS4_18smem_ptr_flag_bitsILi16EEENSU_INS5_IJNSA_ILi8EEESH_EEENS5_IJSH_SC_EEEEEEEvNS4_8identityES12_S1C_vS1D_EENS_8epilogue10collective6detail29Sm90TmaWarpSpecializedAdapterINS1G_15DefaultEpilogueISJ_SK_SK_NS1F_6thread17LinearCombinationISJ_Li1EffLNS1K_9ScaleType4KindE0ELNS_15FloatRoundStyleE2ESJ_EENS1_15EpilogueDefaultEEEEEvvEEEEvNT_6ParamsE --------------------------
	.section	.nv.shared._ZN7cutlass13device_kernelINS_4gemm6kernel13GemmUniversalIN4cute5tupleIJiiiiEEENS1_10collective13CollectiveMmaINS1_34MainloopSm90TmaGmmaWarpSpecializedILi7ENS5_IJNS4_1CILi2EEESB_NSA_ILi1EEEEEENS1_35KernelTmaWarpSpecializedCooperativeEEENS5_IJNSA_ILi128EEESG_NSA_ILi64EEEEEENS_6half_tENS5_IJlSC_lEEESJ_SK_NS4_8TiledMMAINS4_8MMA_AtomIJNS4_4SM904GMMA26MMA_64x128x16_F32F16F16_SSILNSO_5MajorE0ELSQ_0ELNSO_7ScaleInE1ELSR_1EEEEEENS4_6LayoutINS5_IJSB_SC_SC_EEENS5_IJSC_NSA_ILi0EEESW_EEEEENS5_IJNS4_10UnderscoreESZ_SZ_EEEEENS4_23SM90_TMA_LOAD_MULTICASTENS4_14ComposedLayoutINS4_7SwizzleILi3ELi4ELi3EEENS4_18smem_ptr_flag_bitsILi16EEENSU_INS5_IJNSA_ILi8EEESH_EEENS5_IJSH_SC_EEEEEEEvNS4_8identityES12_S1C_vS1D_EENS_8epilogue10collective6detail29Sm90TmaWarpSpecializedAdapterINS1G_15DefaultEpilogueISJ_SK_SK_NS1F_6thread17LinearCombinationISJ_Li1EffLNS1K_9ScaleType4KindE0ELNS_15FloatRoundStyleE2ESJ_EENS1_15EpilogueDefaultEEEEEvvEEEEvNT_6ParamsE,"aw",@nobits
	.sectionflags	@""
	.align	16
	.zero		1024


//--------------------- .nv.shared._ZN7cutlass13device_kernelINS_4gemm6kernel13GemmUniversalIN4cute5tupleIJiiiiEEENS1_10collective13CollectiveMmaINS1_38MainloopSm90CpAsyncGmmaWarpSpecializedILi7ENS5_IJNS4_1CILi1EEESB_SB_EEENS1_28KernelCpAsyncWarpSpecializedEEENS5_IJNSA_ILi128EEESF_NSA_ILi64EEEEEENS_6half_tENS5_IJlSB_lEEESI_SJ_NS4_8TiledMMAINS4_8MMA_AtomIJNS4_4SM904GMMA26MMA_64x128x16_F32F16F16_SSILNSN_5MajorE0ELSP_0ELNSN_7ScaleInE1ELSQ_1EEEEEENS4_6LayoutISC_NS5_IJNSA_ILi0EEESU_SU_EEEEENS5_IJNS4_10UnderscoreESX_SX_EEEEENS4_9TiledCopyINS4_9Copy_AtomIJNS4_31SM80_CP_ASYNC_CACHEALWAYS_ZFILLINS_9uint128_tES13_EESI_EEENST_INS5_IJNS5_IJNSA_ILi8EEENSA_ILi32EEEEEES16_EEENS5_IJNS5_IJNSA_ILi256EEESB_EEES17_EEEEENS5_IJS17_SG_EEEEENS4_14ComposedLayoutINS4_7SwizzleILi3ELi4ELi3EEENS4_18smem_ptr_flag_bitsILi16EEENST_INS5_IJS16_SG_EEENS5_IJSG_SB_EEEEEEEvNS4_8identityES1F_S1O_vS1P_EENS_8epilogue10collective6detail29Sm90TmaWarpSpecializedAdapterINS1S_15DefaultEpilogueISI_SJ_SJ_NS1R_6thread17LinearCombinationISI_Li1EffLNS1W_9ScaleType4KindE0ELNS_15FloatRoundStyleE2ESI_EENS1_15EpilogueDefaultEEEEEvvEEEEvNT_6ParamsE --------------------------
	.section	.nv.shared._ZN7cutlass13device_kernelINS_4gemm6kernel13GemmUniversalIN4cute5tupleIJiiiiEEENS1_10collective13CollectiveMmaINS1_38MainloopSm90CpAsyncGmmaWarpSpecializedILi7ENS5_IJNS4_1CILi1EEESB_SB_EEENS1_28KernelCpAsyncWarpSpecializedEEENS5_IJNSA_ILi128EEESF_NSA_ILi64EEEEEENS_6half_tENS5_IJlSB_lEEESI_SJ_NS4_8TiledMMAINS4_8MMA_AtomIJNS4_4SM904GMMA26MMA_64x128x16_F32F16F16_SSILNSN_5MajorE0ELSP_0ELNSN_7ScaleInE1ELSQ_1EEEEEENS4_6LayoutISC_NS5_IJNSA_ILi0EEESU_SU_EEEEENS5_IJNS4_10UnderscoreESX_SX_EEEEENS4_9TiledCopyINS4_9Copy_AtomIJNS4_31SM80_CP_ASYNC_CACHEALWAYS_ZFILLINS_9uint128_tES13_EESI_EEENST_INS5_IJNS5_IJNSA_ILi8EEENSA_ILi32EEEEEES16_EEENS5_IJNS5_IJNSA_ILi256EEESB_EEES17_EEEEENS5_IJS17_SG_EEEEENS4_14ComposedLayoutINS4_7SwizzleILi3ELi4ELi3EEENS4_18smem_ptr_flag_bitsILi16EEENST_INS5_IJS16_SG_EEENS5_IJSG_SB_EEEEEEEvNS4_8identityES1F_S1O_vS1P_EENS_8epilogue10collective6detail29Sm90TmaWarpSpecializedAdapterINS1S_15DefaultEpilogueISI_SJ_SJ_NS1R_6thread17LinearCombinationISI_Li1EffLNS1W_9ScaleType4KindE0ELNS_15FloatRoundStyleE2ESI_EENS1_15EpilogueDefaultEEEEEvvEEEEvNT_6ParamsE,"aw",@nobits
	.sectionflags	@""
	.align	16
	.zero		1024


//--------------------- .nv.shared._ZN7cutlass13device_kernelINS_4gemm6kernel10GemmGatherIN4cute5tupleIJiiiiEEENS1_10collective13CollectiveMmaINS1_38MainloopSm90CpAsyncGmmaWarpSpecializedILi7ENS5_IJNS4_1CILi1EEESB_SB_EEENS1_28KernelCpAsyncWarpSpecializedEEENS5_IJNSA_ILi128EEESF_NSA_ILi64EEEEEENS_6half_tENS5_IJlSB_lEEESI_SJ_NS4_8TiledMMAINS4_8MMA_AtomIJNS4_4SM904GMMA26MMA_64x128x16_F32F16F16_SSILNSN_5MajorE0ELSP_0ELNSN_7ScaleInE1ELSQ_1EEEEEENS4_6LayoutISC_NS5_IJNSA_ILi0EEESU_SU_EEEEENS5_IJNS4_10UnderscoreESX_SX_EEEEENS4_9TiledCopyINS4_9Copy_AtomIJNS4_31SM80_CP_ASYNC_CACHEALWAYS_ZFILLINS_9uint128_tES13_EESI_EEENST_INS5_IJNS5_IJNSA_ILi8EEENSA_ILi32EEEEEES16_EEENS5_IJNS5_IJNSA_ILi256EEESB_EEES17_EEEEENS5_IJS17_SG_EEEEENS4_14ComposedLayoutINS4_7SwizzleILi3ELi4ELi3EEENS4_18smem_ptr_flag_bitsILi16EEENST_INS5_IJS16_SG_EEENS5_IJSG_SB_EEEEEEEvNS4_8identityES1F_S1O_vS1P_EENS_8epilogue10collective6detail29Sm90TmaWarpSpecializedAdapterINS1S_21EpilogueGatherScatterISJ_SJ_NS1R_6thread17LinearCombinationISI_Li1EffLNS1W_9ScaleType4KindE0ELNS_15FloatRoundStyleE2ESI_EENS1_15EpilogueDefaultEN7example13IndexedGatherIiEES25_EEEEvS25_NS23_8NoGatherEEEEEvNT_6ParamsE --------------------------
	.section	.nv.shared._ZN7cutlass13device_kernelINS_4gemm6kernel10GemmGatherIN4cute5tupleIJiiiiEEENS1_10collective13CollectiveMmaINS1_38MainloopSm90CpAsyncGmmaWarpSpecializedILi7ENS5_IJNS4_1CILi1EEESB_SB_EEENS1_28KernelCpAsyncWarpSpecializedEEENS5_IJNSA_ILi128EEESF_NSA_ILi64EEEEEENS_6half_tENS5_IJlSB_lEEESI_SJ_NS4_8TiledMMAINS4_8MMA_AtomIJNS4_4SM904GMMA26MMA_64x128x16_F32F16F16_SSILNSN_5MajorE0ELSP_0ELNSN_7ScaleInE1ELSQ_1EEEEEENS4_6LayoutISC_NS5_IJNSA_ILi0EEESU_SU_EEEEENS5_IJNS4_10UnderscoreESX_SX_EEEEENS4_9TiledCopyINS4_9Copy_AtomIJNS4_31SM80_CP_ASYNC_CACHEALWAYS_ZFILLINS_9uint128_tES13_EESI_EEENST_INS5_IJNS5_IJNSA_ILi8EEENSA_ILi32EEEEEES16_EEENS5_IJNS5_IJNSA_ILi256EEESB_EEES17_EEEEENS5_IJS17_SG_EEEEENS4_14ComposedLayoutINS4_7SwizzleILi3ELi4ELi3EEENS4_18smem_ptr_flag_bitsILi16EEENST_INS5_IJS16_SG_EEENS5_IJSG_SB_EEEEEEEvNS4_8identityES1F_S1O_vS1P_EENS_8epilogue10collective6detail29Sm90TmaWarpSpecializedAdapterINS1S_21EpilogueGatherScatterISJ_SJ_NS1R_6thread17LinearCombinationISI_Li1EffLNS1W_9ScaleType4KindE0ELNS_15FloatRoundStyleE2ESI_EENS1_15EpilogueDefaultEN7example13IndexedGatherIiEES25_EEEEvS25_NS23_8NoGatherEEEEEvNT_6ParamsE,"aw",@nobits
	.sectionflags	@""
	.align	16
	.zero		1024


//--------------------- .nv.constant0._ZN7example14scatter_kernelIN7cutlass9uint128_tENS_13IndexedGatherIiEEEEvPKT_PS5_T0_iiNS1_10FastDivmodE --------------------------
	.section	.nv.constant0._ZN7example14scatter_kernelIN7cutlass9uint128_tENS_13IndexedGatherIiEEEEvPKT_PS5_T0_iiNS1_10FastDivmodE,"a",@progbits
	.sectionflags	@""
	.align	4
.nv.constant0._ZN7example14scatter_kernelIN7cutlass9uint128_tENS_13IndexedGatherIiEEEEvPKT_PS5_T0_iiNS1_10FastDivmodE:
	.zero		572


//--------------------- .nv.constant0._ZN7example13gather_kernelIN7cutlass9uint128_tENS_13IndexedGatherIiEEEEvPKT_PS5_T0_iiNS1_10FastDivmodE --------------------------
	.section	.nv.constant0._ZN7example13gather_kernelIN7cutlass9uint128_tENS_13IndexedGatherIiEEEEvPKT_PS5_T0_iiNS1_10FastDivmodE,"a",@progbits
	.sectionflags	@""
	.align	4
.nv.constant0._ZN7example13gather_kernelIN7cutlass9uint128_tENS_13IndexedGatherIiEEEEvPKT_PS5_T0_iiNS1_10FastDivmodE:
	.zero		572


//--------------------- .nv.constant0._ZN7cutlass9reference6device6kernel17BlockCompareEqualINS_6half_tEEEvPiPKT_S8_m --------------------------
	.section	.nv.constant0._ZN7cutlass9reference6device6kernel17BlockCompareEqualINS_6half_tEEEvPiPKT_S8_m,"a",@progbits
	.sectionflags	@""
	.align	4
.nv.constant0._ZN7cutlass9reference6device6kernel17BlockCompareEqualINS_6half_tEEEvPiPKT_S8_m:
	.zero		560


//--------------------- .nv.constant0._ZN7cutlass9reference6device6kernel13TensorForEachINS1_6detail20TensorFillLinearFuncINS_6half_tENS_6layout18PackedVectorLayoutEEELi1ENS9_6ParamsEEEvNS_5CoordIXT0_EilEET1_ --------------------------
	.section	.nv.constant0._ZN7cutlass9reference6device6kernel13TensorForEachINS1_6detail20TensorFillLinearFuncINS_6half_tENS_6layout18PackedVectorLayoutEEELi1ENS9_6ParamsEEEvNS_5CoordIXT0_EilEET1_,"a",@progbits
	.sectionflags	@""
	.align	4
.nv.constant0._ZN7cutlass9reference6device6kernel13TensorForEachINS1_6detail20TensorFillLinearFuncINS_6half_tENS_6layout18PackedVectorLayoutEEELi1ENS9_6ParamsEEEvNS_5CoordIXT0_EilEET1_:
	.zero		560


//--------------------- .nv.constant0._ZN7cutlass9reference6device6kernel12BlockForEachINS_6half_tENS1_6detail17RandomUniformFuncIS4_EEEEvPT_mNT0_6ParamsE --------------------------
	.section	.nv.constant0._ZN7cutlass9reference6device6kernel12BlockForEachINS_6half_tENS1_6detail17RandomUniformFuncIS4_EEEEvPT_mNT0_6ParamsE,"a",@progbits
	.sectionflags	@""
	.align	4
.nv.constant0._ZN7cutlass9reference6device6kernel12BlockForEachINS_6half_tENS1_6detail17RandomUniformFuncIS4_EEEEvPT_mNT0_6ParamsE:
	.zero		592


//--------------------- .nv.constant0._ZN7cutlass13device_kernelINS_4gemm6kernel13GemmUniversalIN4cute5tupleIJiiiiEEENS1_10collective13CollectiveMmaINS1_34MainloopSm90TmaGmmaWarpSpecializedILi7ENS5_IJNS4_1CILi2EEESB_NSA_ILi1EEEEEENS1_35KernelTmaWarpSpecializedCooperativeEEENS5_IJNSA_ILi128EEESG_NSA_ILi64EEEEEENS_6half_tENS5_IJSC_llEEESJ_SK_NS4_8TiledMMAINS4_8MMA_AtomIJNS4_4SM904GMMA26MMA_64x128x16_F32F16F16_SSILNSO_5MajorE1ELSQ_1ELNSO_7ScaleInE1ELSR_1EEEEEENS4_6LayoutINS5_IJSB_SC_SC_EEENS5_IJSC_NSA_ILi0EEESW_EEEEENS5_IJNS4_10UnderscoreESZ_SZ_EEEEENS4_23SM90_TMA_LOAD_MULTICASTENS4_14ComposedLayoutINS4_7SwizzleILi3ELi4ELi3EEENS4_18smem_ptr_flag_bitsILi16EEENSU_INS5_IJSH_NSA_ILi8EEEEEENS5_IJSC_SH_EEEEEEEvNS4_8identityES12_S1C_vS1D_EENS_8epilogue10collective6detail29Sm90TmaWarpSpecializedAdapterINS1G_15DefaultEpilogueISJ_NS5_IJlSC_lEEES1K_NS1F_6thread17LinearCombinationISJ_Li1EffLNS1L_9ScaleType4KindE0ELNS_15FloatRoundStyleE2ESJ_EENS1_15EpilogueDefaultEEEEEvvEEEEvNT_6ParamsE --------------------------
	.section	.nv.constant0._ZN7cutlass13device_kernelINS_4gemm6kernel13GemmUniversalIN4cute5tupleIJiiiiEEENS1_10collective13CollectiveMmaINS1_34MainloopSm90TmaGmmaWarpSpecializedILi7ENS5_IJNS4_1CILi2EEESB_NSA_ILi1EEEEEENS1_35KernelTmaWarpSpecializedCooperativeEEENS5_IJNSA_ILi128EEESG_NSA_ILi64EEEEEENS_6half_tENS5_IJSC_llEEESJ_SK_NS4_8TiledMMAINS4_8MMA_AtomIJNS4_4SM904GMMA26MMA_64x128x16_F32F16F16_SSILNSO_5MajorE1ELSQ_1ELNSO_7ScaleInE1ELSR_1EEEEEENS4_6LayoutINS5_IJSB_SC_SC_EEENS5_IJSC_NSA_ILi0EEESW_EEEEENS5_IJNS4_10UnderscoreESZ_SZ_EEEEENS4_23SM90_TMA_LOAD_MULTICASTENS4_14ComposedLayoutINS4_7SwizzleILi3ELi4ELi3EEENS4_18smem_ptr_flag_bitsILi16EEENSU_INS5_IJSH_NSA_ILi8EEEEEENS5_IJSC_SH_EEEEEEEvNS4_8identityES12_S1C_vS1D_EENS_8epilogue10collective6detail29Sm90TmaWarpSpecializedAdapterINS1G_15DefaultEpilogueISJ_NS5_IJlSC_lEEES1K_NS1F_6thread17LinearCombinationISJ_Li1EffLNS1L_9ScaleType4KindE0ELNS_15FloatRoundStyleE2ESJ_EENS1_15EpilogueDefaultEEEEEvvEEEEvNT_6ParamsE,"a",@progbits
	.sectionflags	@""
	.align	4
.nv.constant0._ZN7cutlass13device_kernelINS_4gemm6kernel13GemmUniversalIN4cute5tupleIJiiiiEEENS1_10collective13CollectiveMmaINS1_34MainloopSm90TmaGmmaWarpSpecializedILi7ENS5_IJNS4_1CILi2EEESB_NSA_ILi1EEEEEENS1_35KernelTmaWarpSpecializedCooperativeEEENS5_IJNSA_ILi128EEESG_NSA_ILi64EEEEEENS_6half_tENS5_IJSC_llEEESJ_SK_NS4_8TiledMMAINS4_8MMA_AtomIJNS4_4SM904GMMA26MMA_64x128x16_F32F16F16_SSILNSO_5MajorE1ELSQ_1ELNSO_7ScaleInE1ELSR_1EEEEEENS4_6LayoutINS5_IJSB_SC_SC_EEENS5_IJSC_NSA_ILi0EEESW_EEEEENS5_IJNS4_10UnderscoreESZ_SZ_EEEEENS4_23SM90_TMA_LOAD_MULTICASTENS4_14ComposedLayoutINS4_7SwizzleILi3ELi4ELi3EEENS4_18smem_ptr_flag_bitsILi16EEENSU_INS5_IJSH_NSA_ILi8EEEEEENS5_IJSC_SH_EEEEEEEvNS4_8identityES12_S1C_vS1D_EENS_8epilogue10collective6detail29Sm90TmaWarpSpecializedAdapterINS1G_15DefaultEpilogueISJ_NS5_IJlSC_lEEES1K_NS1F_6thread17LinearCombinationISJ_Li1EffLNS1L_9ScaleType4KindE0ELNS_15FloatRoundStyleE2ESJ_EENS1_15EpilogueDefaultEEEEEvvEEEEvNT_6ParamsE:
	.zero		1664


//--------------------- .nv.constant0._ZN7cutlass13device_kernelINS_4gemm6kernel13GemmUniversalIN4cute5tupleIJiiiiEEENS1_10collective13CollectiveMmaINS1_38MainloopSm90CpAsyncGmmaWarpSpecializedILi7ENS5_IJNS4_1CILi1EEESB_SB_EEENS1_28KernelCpAsyncWarpSpecializedEEENS5_IJNSA_ILi128EEESF_NSA_ILi64EEEEEENS_6half_tENS5_IJSB_llEEESI_SJ_NS4_8TiledMMAINS4_8MMA_AtomIJNS4_4SM904GMMA26MMA_64x128x16_F32F16F16_SSILNSN_5MajorE1ELSP_1ELNSN_7ScaleInE1ELSQ_1EEEEEENS4_6LayoutISC_NS5_IJNSA_ILi0EEESU_SU_EEEEENS5_IJNS4_10UnderscoreESX_SX_EEEEENS4_9TiledCopyINS4_9Copy_AtomIJNS4_31SM80_CP_ASYNC_CACHEALWAYS_ZFILLINS_9uint128_tES13_EESI_EEENST_INS5_IJNSA_ILi256EEENSA_ILi8EEEEEENS5_IJS17_SB_EEEEENS5_IJSF_NSA_ILi16EEEEEEEENS4_14ComposedLayoutINS4_7SwizzleILi3ELi4ELi3EEENS4_18smem_ptr_flag_bitsILi16EEENST_INS5_IJSG_S17_EEENS5_IJSB_SG_EEEEEEEvNS4_8identityES1D_S1M_vS1N_EENS_8epilogue10collective6detail29Sm90TmaWarpSpecializedAdapterINS1Q_15DefaultEpilogueISI_NS5_IJlSB_lEEES1U_NS1P_6thread17LinearCombinationISI_Li1EffLNS1V_9ScaleType4KindE0ELNS_15FloatRoundStyleE2ESI_EENS1_15EpilogueDefaultEEEEEvvEEEEvNT_6ParamsE --------------------------
	.section	.nv.constant0._ZN7cutlass13device_kernelINS_4gemm6kernel13GemmUniversalIN4cute5tupleIJiiiiEEENS1_10collective13CollectiveMmaINS1_38MainloopSm90CpAsyncGmmaWarpSpecializedILi7ENS5_IJNS4_1CILi1EEESB_SB_EEENS1_28KernelCpAsyncWarpSpecializedEEENS5_IJNSA_ILi128EEESF_NSA_ILi64EEEEEENS_6half_tENS5_IJSB_llEEESI_SJ_NS4_8TiledMMAINS4_8MMA_AtomIJNS4_4SM904GMMA26MMA_64x128x16_F32F16F16_SSILNSN_5MajorE1ELSP_1ELNSN_7ScaleInE1ELSQ_1EEEEEENS4_6LayoutISC_NS5_IJNSA_ILi0EEESU_SU_EEEEENS5_IJNS4_10UnderscoreESX_SX_EEEEENS4_9TiledCopyINS4_9Copy_AtomIJNS4_31SM80_CP_ASYNC_CACHEALWAYS_ZFILLINS_9uint128_tES13_EESI_EEENST_INS5_IJNSA_ILi256EEENSA_ILi8EEEEEENS5_IJS17_SB_EEEEENS5_IJSF_NSA_ILi16EEEEEEEENS4_14ComposedLayoutINS4_7SwizzleILi3ELi4ELi3EEENS4_18smem_ptr_flag_bitsILi16EEENST_INS5_IJSG_S17_EEENS5_IJSB_SG_EEEEEEEvNS4_8identityES1D_S1M_vS1N_EENS_8epilogue10collective6detail29Sm90TmaWarpSpecializedAdapterINS1Q_15DefaultEpilogueISI_NS5_IJlSB_lEEES1U_NS1P_6thread17LinearCombinationISI_Li1EffLNS1V_9ScaleType4KindE0ELNS_15FloatRoundStyleE2ESI_EENS1_15EpilogueDefaultEEEEEvvEEEEvNT_6ParamsE,"a",@progbits
	.sectionflags	@""
	.align	4
.nv.constant0._ZN7cutlass13device_kernelINS_4gemm6kernel13GemmUniversalIN4cute5tupleIJiiiiEEENS1_10collective13CollectiveMmaINS1_38MainloopSm90CpAsyncGmmaWarpSpecializedILi7ENS5_IJNS4_1CILi1EEESB_SB_EEENS1_28KernelCpAsyncWarpSpecializedEEENS5_IJNSA_ILi128EEESF_NSA_ILi64EEEEEENS_6half_tENS5_IJSB_llEEESI_SJ_NS4_8TiledMMAINS4_8MMA_AtomIJNS4_4SM904GMMA26MMA_64x128x16_F32F16F16_SSILNSN_5MajorE1ELSP_1ELNSN_7ScaleInE1ELSQ_1EEEEEENS4_6LayoutISC_NS5_IJNSA_ILi0EEESU_SU_EEEEENS5_IJNS4_10UnderscoreESX_SX_EEEEENS4_9TiledCopyINS4_9Copy_AtomIJNS4_31SM80_CP_ASYNC_CACHEALWAYS_ZFILLINS_9uint128_tES13_EESI_EEENST_INS5_IJNSA_ILi256EEENSA_ILi8EEEEEENS5_IJS17_SB_EEEEENS5_IJSF_NSA_ILi16EEEEEEEENS4_14ComposedLayoutINS4_7SwizzleILi3ELi4ELi3EEENS4_18smem_ptr_flag_bitsILi16EEENST_INS5_IJSG_S17_EEENS5_IJSB_SG_EEEEEEEvNS4_8identityES1D_S1M_vS1N_EENS_8epilogue10collective6detail29Sm90TmaWarpSpecializedAdapterINS1Q_15DefaultEpilogueISI_NS5_IJlSB_lEEES1U_NS1P_6thread17LinearCombinationISI_Li1EffLNS1V_9ScaleType4KindE0ELNS_15FloatRoundStyleE2ESI_EENS1_15EpilogueDefaultEEEEEvvEEEEvNT_6ParamsE:
	.zero		696


//--------------------- .nv.constant0._ZN7cutlass13device_kernelINS_4gemm6kernel10GemmGatherIN4cute5tupleIJiiiiEEENS1_10collective13CollectiveMmaINS1_38MainloopSm90CpAsyncGmmaWarpSpecializedILi7ENS5_IJNS4_1CILi1EEESB_SB_EEENS1_28KernelCpAsyncWarpSpecializedEEENS5_IJNSA_ILi128EEESF_NSA_ILi64EEEEEENS_6half_tENS5_IJSB_llEEESI_SJ_NS4_8TiledMMAINS4_8MMA_AtomIJNS4_4SM904GMMA26MMA_64x128x16_F32F16F16_SSILNSN_5MajorE1ELSP_1ELNSN_7ScaleInE1ELSQ_1EEEEEENS4_6LayoutISC_NS5_IJNSA_ILi0EEESU_SU_EEEEENS5_IJNS4_10UnderscoreESX_SX_EEEEENS4_9TiledCopyINS4_9Copy_AtomIJNS4_31SM80_CP_ASYNC_CACHEALWAYS_ZFILLINS_9uint128_tES13_EESI_EEENST_INS5_IJNSA_ILi256EEENSA_ILi8EEEEEENS5_IJS17_SB_EEEEENS5_IJSF_NSA_ILi16EEEEEEEENS4_14ComposedLayoutINS4_7SwizzleILi3ELi4ELi3EEENS4_18smem_ptr_flag_bitsILi16EEENST_INS5_IJSG_S17_EEENS5_IJSB_SG_EEEEEEEvNS4_8identityES1D_S1M_vS1N_EENS_8epilogue10collective6detail29Sm90TmaWarpSpecializedAdapterINS1Q_21EpilogueGatherScatterINS5_IJlSB_lEEES1U_NS1P_6thread17LinearCombinationISI_Li1EffLNS1V_9ScaleType4KindE0ELNS_15FloatRoundStyleE2ESI_EENS1_15EpilogueDefaultEN7example8NoGatherES23_EEEEvNS22_13IndexedGatherIiEES27_EEEEvNT_6ParamsE --------------------------
	.section	.nv.constant0._ZN7cutlass13device_kernelINS_4gemm6kernel10GemmGatherIN4cute5tupleIJiiiiEEENS1_10collective13CollectiveMmaINS1_38MainloopSm90CpAsyncGmmaWarpSpecializedILi7ENS5_IJNS4_1CILi1EEESB_SB_EEENS1_28KernelCpAsyncWarpSpecializedEEENS5_IJNSA_ILi128EEESF_NSA_ILi64EEEEEENS_6half_tENS5_IJSB_llEEESI_SJ_NS4_8TiledMMAINS4_8MMA_AtomIJNS4_4SM904GMMA26MMA_64x128x16_F32F16F16_SSILNSN_5MajorE1ELSP_1ELNSN_7ScaleInE1ELSQ_1EEEEEENS4_6LayoutISC_NS5_IJNSA_ILi0EEESU_SU_EEEEENS5_IJNS4_10UnderscoreESX_SX_EEEEENS4_9TiledCopyINS4_9Copy_AtomIJNS4_31SM80_CP_ASYNC_CACHEALWAYS_ZFILLINS_9uint128_tES13_EESI_EEENST_INS5_IJNSA_ILi256EEENSA_ILi8EEEEEENS5_IJS17_SB_EEEEENS5_IJSF_NSA_ILi16EEEEEEEENS4_14ComposedLayoutINS4_7SwizzleILi3ELi4ELi3EEENS4_18smem_ptr_flag_bitsILi16EEENST_INS5_IJSG_S17_EEENS5_IJSB_SG_EEEEEEEvNS4_8identityES1D_S1M_vS1N_EENS_8epilogue10collective6detail29Sm90TmaWarpSpecializedAdapterINS1Q_21EpilogueGatherScatterINS5_IJlSB_lEEES1U_NS1P_6thread17LinearCombinationISI_Li1EffLNS1V_9ScaleType4KindE0ELNS_15FloatRoundStyleE2ESI_EENS1_15EpilogueDefaultEN7example8NoGatherES23_EEEEvNS22_13IndexedGatherIiEES27_EEEEvNT_6ParamsE,"a",@progbits
	.sectionflags	@""
	.align	4
.nv.constant0._ZN7cutlass13device_kernelINS_4gemm6kernel10GemmGatherIN4cute5tupleIJiiiiEEENS1_10collective13CollectiveMmaINS1_38MainloopSm90CpAsyncGmmaWarpSpecializedILi7ENS5_IJNS4_1CILi1EEESB_SB_EEENS1_28KernelCpAsyncWarpSpecializedEEENS5_IJNSA_ILi128EEESF_NSA_ILi64EEEEEENS_6half_tENS5_IJSB_llEEESI_SJ_NS4_8TiledMMAINS4_8MMA_AtomIJNS4_4SM904GMMA26MMA_64x128x16_F32F16F16_SSILNSN_5MajorE1ELSP_1ELNSN_7ScaleInE1ELSQ_1EEEEEENS4_6LayoutISC_NS5_IJNSA_ILi0EEESU_SU_EEEEENS5_IJNS4_10UnderscoreESX_SX_EEEEENS4_9TiledCopyINS4_9Copy_AtomIJNS4_31SM80_CP_ASYNC_CACHEALWAYS_ZFILLINS_9uint128_tES13_EESI_EEENST_INS5_IJNSA_ILi256EEENSA_ILi8EEEEEENS5_IJS17_SB_EEEEENS5_IJSF_NSA_ILi16EEEEEEEENS4_14ComposedLayoutINS4_7SwizzleILi3ELi4ELi3EEENS4_18smem_ptr_flag_bitsILi16EEENST_INS5_IJSG_S17_EEENS5_IJSB_SG_EEEEEEEvNS4_8identityES1D_S1M_vS1N_EENS_8epilogue10collective6detail29Sm90TmaWarpSpecializedAdapterINS1Q_21EpilogueGatherScatterINS5_IJlSB_lEEES1U_NS1P_6thread17LinearCombinationISI_Li1EffLNS1V_9ScaleType4KindE0ELNS_15FloatRoundStyleE2ESI_EENS1_15EpilogueDefaultEN7example8NoGatherES23_EEEEvNS22_13IndexedGatherIiEES27_EEEEvNT_6ParamsE:
	.zero		720


//--------------------- .nv.constant0._ZN7cutlass13device_kernelINS_4gemm6kernel13GemmUniversalIN4cute5tupleIJiiiiEEENS1_10collective13CollectiveMmaINS1_34MainloopSm90TmaGmmaWarpSpecializedILi7ENS5_IJNS4_1CILi2EEESB_NSA_ILi1EEEEEENS1_35KernelTmaWarpSpecializedCooperativeEEENS5_IJNSA_ILi128EEESG_NSA_ILi64EEEEEENS_6half_tENS5_IJlSC_lEEESJ_SK_NS4_8TiledMMAINS4_8MMA_AtomIJNS4_4SM904GMMA26MMA_64x128x16_F32F16F16_SSILNSO_5MajorE0ELSQ_0ELNSO_7ScaleInE1ELSR_1EEEEEENS4_6LayoutINS5_IJSB_SC_SC_EEENS5_IJSC_NSA_ILi0EEESW_EEEEENS5_IJNS4_10UnderscoreESZ_SZ_EEEEENS4_23SM90_TMA_LOAD_MULTICASTENS4_14ComposedLayoutINS4_7SwizzleILi3ELi4ELi3EEENS4_18smem_ptr_flag_bitsILi16EEENSU_INS5_IJNSA_ILi8EEESH_EEENS5_IJSH_SC_EEEEEEEvNS4_8identityES12_S1C_vS1D_EENS_8epilogue10collective6detail29Sm90TmaWarpSpecializedAdapterINS1G_15DefaultEpilogueISJ_NS5_IJSC_llEEES1K_NS1F_6thread17LinearCombinationISJ_Li1EffLNS1L_9ScaleType4KindE0ELNS_15FloatRoundStyleE2ESJ_EENS1_15EpilogueDefaultEEEEEvvEEEEvNT_6ParamsE --------------------------
	.section	.nv.constant0._ZN7cutlass13device_kernelINS_4gemm6kernel13GemmUniversalIN4cute5tupleIJiiiiEEENS1_10collective13CollectiveMmaINS1_34MainloopSm90TmaGmmaWarpSpecializedILi7ENS5_IJNS4_1CILi2EEESB_NSA_ILi1EEEEEENS1_35KernelTmaWarpSpecializedCooperativeEEENS5_IJNSA_ILi128EEESG_NSA_ILi64EEEEEENS_6half_tENS5_IJlSC_lEEESJ_SK_NS4_8TiledMMAINS4_8MMA_AtomIJNS4_4SM904GMMA26MMA_64x128x16_F32F16F16_SSILNSO_5MajorE0ELSQ_0ELNSO_7ScaleInE1ELSR_1EEEEEENS4_6LayoutINS5_IJSB_SC_SC_EEENS5_IJSC_NSA_ILi0EEESW_EEEEENS5_IJNS4_10UnderscoreESZ_SZ_EEEEENS4_23SM90_TMA_LOAD_MULTICASTENS4_14ComposedLayoutINS4_7SwizzleILi3ELi4ELi3EEENS4_18smem_ptr_flag_bitsILi16EEENSU_INS5_IJNSA_ILi8EEESH_EEENS5_IJSH_SC_EEEEEEEvNS4_8identityES12_S1C_vS1D_EENS_8epilogue10collective6detail29Sm90TmaWarpSpecializedAdapterINS1G_15DefaultEpilogueISJ_NS5_IJSC_llEEES1K_NS1F_6thread17LinearCombinationISJ_Li1EffLNS1L_9ScaleType4KindE0ELNS_15FloatRoundStyleE2ESJ_EENS1_15EpilogueDefaultEEEEEvvEEEEvNT_6ParamsE,"a",@progbits
	.sectionflags	@""
	.align	4
.nv.constant0._ZN7cutlass13device_kernelINS_4gemm6kernel13GemmUniversalIN4cute5tupleIJiiiiEEENS1_10collective13CollectiveMmaINS1_34MainloopSm90TmaGmmaWarpSpecializedILi7ENS5_IJNS4_1CILi2EEESB_NSA_ILi1EEEEEENS1_35KernelTmaWarpSpecializedCooperativeEEENS5_IJNSA_ILi128EEESG_NSA_ILi64EEEEEENS_6half_tENS5_IJlSC_lEEESJ_SK_NS4_8TiledMMAINS4_8MMA_AtomIJNS4_4SM904GMMA26MMA_64x128x16_F32F16F16_SSILNSO_5MajorE0ELSQ_0ELNSO_7ScaleInE1ELSR_1EEEEEENS4_6LayoutINS5_IJSB_SC_SC_EEENS5_IJSC_NSA_ILi0EEESW_EEEEENS5_IJNS4_10UnderscoreESZ_SZ_EEEEENS4_23SM90_TMA_LOAD_MULTICASTENS4_14ComposedLayoutINS4_7SwizzleILi3ELi4ELi3EEENS4_18smem_ptr_flag_bitsILi16EEENSU_INS5_IJNSA_ILi8EEESH_EEENS5_IJSH_SC_EEEEEEEvNS4_8identityES12_S1C_vS1D_EENS_8epilogue10collective6detail29Sm90TmaWarpSpecializedAdapterINS1G_15DefaultEpilogueISJ_NS5_IJSC_llEEES1K_NS1F_6thread17LinearCombinationISJ_Li1EffLNS1L_9ScaleType4KindE0ELNS_15FloatRoundStyleE2ESJ_EENS1_15EpilogueDefaultEEEEEvvEEEEvNT_6ParamsE:
	.zero		1664


//--------------------- .nv.constant0._ZN7cutlass13device_kernelINS_4gemm6kernel13GemmUniversalIN4cute5tupleIJiiiiEEENS1_10collective13CollectiveMmaINS1_38MainloopSm90CpAsyncGmmaWarpSpecializedILi7ENS5_IJNS4_1CILi1EEESB_SB_EEENS1_28KernelCpAsyncWarpSpecializedEEENS5_IJNSA_ILi128EEESF_NSA_ILi64EEEEEENS_6half_tENS5_IJlSB_lEEESI_SJ_NS4_8TiledMMAINS4_8MMA_AtomIJNS4_4SM904GMMA26MMA_64x128x16_F32F16F16_SSILNSN_5MajorE0ELSP_0ELNSN_7ScaleInE1ELSQ_1EEEEEENS4_6LayoutISC_NS5_IJNSA_ILi0EEESU_SU_EEEEENS5_IJNS4_10UnderscoreESX_SX_EEEEENS4_9TiledCopyINS4_9Copy_AtomIJNS4_31SM80_CP_ASYNC_CACHEALWAYS_ZFILLINS_9uint128_tES13_EESI_EEENST_INS5_IJNS5_IJNSA_ILi8EEENSA_ILi32EEEEEES16_EEENS5_IJNS5_IJNSA_ILi256EEESB_EEES17_EEEEENS5_IJS17_SG_EEEEENS4_14ComposedLayoutINS4_7SwizzleILi3ELi4ELi3EEENS4_18smem_ptr_flag_bitsILi16EEENST_INS5_IJS16_SG_EEENS5_IJSG_SB_EEEEEEEvNS4_8identityES1F_S1O_vS1P_EENS_8epilogue10collective6detail29Sm90TmaWarpSpecializedAdapterINS1S_15DefaultEpilogueISI_NS5_IJSB_llEEES1W_NS1R_6thread17LinearCombinationISI_Li1EffLNS1X_9ScaleType4KindE0ELNS_15FloatRoundStyleE2ESI_EENS1_15EpilogueDefaultEEEEEvvEEEEvNT_6ParamsE --------------------------
	.section	.nv.constant0._ZN7cutlass13device_kernelINS_4gemm6kernel13GemmUniversalIN4cute5tupleIJiiiiEEENS1_10collective13CollectiveMmaINS1_38MainloopSm90CpAsyncGmmaWarpSpecializedILi7ENS5_IJNS4_1CILi1EEESB_SB_EEENS1_28KernelCpAsyncWarpSpecializedEEENS5_IJNSA_ILi128EEESF_NSA_ILi64EEEEEENS_6half_tENS5_IJlSB_lEEESI_SJ_NS4_8TiledMMAINS4_8MMA_AtomIJNS4_4SM904GMMA26MMA_64x128x16_F32F16F16_SSILNSN_5MajorE0ELSP_0ELNSN_7ScaleInE1ELSQ_1EEEEEENS4_6LayoutISC_NS5_IJNSA_ILi0EEESU_SU_EEEEENS5_IJNS4_10UnderscoreESX_SX_EEEEENS4_9TiledCopyINS4_9Copy_AtomIJNS4_31SM80_CP_ASYNC_CACHEALWAYS_ZFILLINS_9uint128_tES13_EESI_EEENST_INS5_IJNS5_IJNSA_ILi8EEENSA_ILi32EEEEEES16_EEENS5_IJNS5_IJNSA_ILi256EEESB_EEES17_EEEEENS5_IJS17_SG_EEEEENS4_14ComposedLayoutINS4_7SwizzleILi3ELi4ELi3EEENS4_18smem_ptr_flag_bitsILi16EEENST_INS5_IJS16_SG_EEENS5_IJSG_SB_EEEEEEEvNS4_8identityES1F_S1O_vS1P_EENS_8epilogue10collective6detail29Sm90TmaWarpSpecializedAdapterINS1S_15DefaultEpilogueISI_NS5_IJSB_llEEES1W_NS1R_6thread17LinearCombinationISI_Li1EffLNS1X_9ScaleType4KindE0ELNS_15FloatRoundStyleE2ESI_EENS1_15EpilogueDefaultEEEEEvvEEEEvNT_6ParamsE,"a",@progbits
	.sectionflags	@""
	.align	4
.nv.constant0._ZN7cutlass13device_kernelINS_4gemm6kernel13GemmUniversalIN4cute5tupleIJiiiiEEENS1_10collective13CollectiveMmaINS1_38MainloopSm90CpAsyncGmmaWarpSpecializedILi7ENS5_IJNS4_1CILi1EEESB_SB_EEENS1_28KernelCpAsyncWarpSpecializedEEENS5_IJNSA_ILi128EEESF_NSA_ILi64EEEEEENS_6half_tENS5_IJlSB_lEEESI_SJ_NS4_8TiledMMAINS4_8MMA_AtomIJNS4_4SM904GMMA26MMA_64x128x16_F32F16F16_SSILNSN_5MajorE0ELSP_0ELNSN_7ScaleInE1ELSQ_1EEEEEENS4_6LayoutISC_NS5_IJNSA_ILi0EEESU_SU_EEEEENS5_IJNS4_10UnderscoreESX_SX_EEEEENS4_9TiledCopyINS4_9Copy_AtomIJNS4_31SM80_CP_ASYNC_CACHEALWAYS_ZFILLINS_9uint128_tES13_EESI_EEENST_INS5_IJNS5_IJNSA_ILi8EEENSA_ILi32EEEEEES16_EEENS5_IJNS5_IJNSA_ILi256EEESB_EEES17_EEEEENS5_IJS17_SG_EEEEENS4_14ComposedLayoutINS4_7SwizzleILi3ELi4ELi3EEENS4_18smem_ptr_flag_bitsILi16EEENST_INS5_IJS16_SG_EEENS5_IJSG_SB_EEEEEEEvNS4_8identityES1F_S1O_vS1P_EENS_8epilogue10collective6detail29Sm90TmaWarpSpecializedAdapterINS1S_15DefaultEpilogueISI_NS5_IJSB_llEEES1W_NS1R_6thread17LinearCombinationISI_Li1EffLNS1X_9ScaleType4KindE0ELNS_15FloatRoundStyleE2ESI_EENS1_15EpilogueDefaultEEEEEvvEEEEvNT_6ParamsE:
	.zero		696


//--------------------- .nv.constant0._ZN7cutlass13device_kernelINS_4gemm6kernel10GemmGatherIN4cute5tupleIJiiiiEEENS1_10collective13CollectiveMmaINS1_38MainloopSm90CpAsyncGmmaWarpSpecializedILi7ENS5_IJNS4_1CILi1EEESB_SB_EEENS1_28KernelCpAsyncWarpSpecializedEEENS5_IJNSA_ILi128EEESF_NSA_ILi64EEEEEENS_6half_tENS5_IJlSB_lEEESI_SJ_NS4_8TiledMMAINS4_8MMA_AtomIJNS4_4SM904GMMA26MMA_64x128x16_F32F16F16_SSILNSN_5MajorE0ELSP_0ELNSN_7ScaleInE1ELSQ_1EEEEEENS4_6LayoutISC_NS5_IJNSA_ILi0EEESU_SU_EEEEENS5_IJNS4_10UnderscoreESX_SX_EEEEENS4_9TiledCopyINS4_9Copy_AtomIJNS4_31SM80_CP_ASYNC_CACHEALWAYS_ZFILLINS_9uint128_tES13_EESI_EEENST_INS5_IJNS5_IJNSA_ILi8EEENSA_ILi32EEEEEES16_EEENS5_IJNS5_IJNSA_ILi256EEESB_EEES17_EEEEENS5_IJS17_SG_EEEEENS4_14ComposedLayoutINS4_7SwizzleILi3ELi4ELi3EEENS4_18smem_ptr_flag_bitsILi16EEENST_INS5_IJS16_SG_EEENS5_IJSG_SB_EEEEEEEvNS4_8identityES1F_S1O_vS1P_EENS_8epilogue10collective6detail29Sm90TmaWarpSpecializedAdapterINS1S_21EpilogueGatherScatterINS5_IJSB_llEEES1W_NS1R_6thread17LinearCombinationISI_Li1EffLNS1X_9ScaleType4KindE0ELNS_15FloatRoundStyleE2ESI_EENS1_15EpilogueDefaultEN7example13IndexedGatherIiEES26_EEEEvNS24_8NoGatherES26_EEEEvNT_6ParamsE --------------------------
	.section	.nv.constant0._ZN7cutlass13device_kernelINS_4gemm6kernel10GemmGatherIN4cute5tupleIJiiiiEEENS1_10collective13CollectiveMmaINS1_38MainloopSm90CpAsyncGmmaWarpSpecializedILi7ENS5_IJNS4_1CILi1EEESB_SB_EEENS1_28KernelCpAsyncWarpSpecializedEEENS5_IJNSA_ILi128EEESF_NSA_ILi64EEEEEENS_6half_tENS5_IJlSB_lEEESI_SJ_NS4_8TiledMMAINS4_8MMA_AtomIJNS4_4SM904GMMA26MMA_64x128x16_F32F16F16_SSILNSN_5MajorE0ELSP_0ELNSN_7ScaleInE1ELSQ_1EEEEEENS4_6LayoutISC_NS5_IJNSA_ILi0EEESU_SU_EEEEENS5_IJNS4_10UnderscoreESX_SX_EEEEENS4_9TiledCopyINS4_9Copy_AtomIJNS4_31SM80_CP_ASYNC_CACHEALWAYS_ZFILLINS_9uint128_tES13_EESI_EEENST_INS5_IJNS5_IJNSA_ILi8EEENSA_ILi32EEEEEES16_EEENS5_IJNS5_IJNSA_ILi256EEESB_EEES17_EEEEENS5_IJS17_SG_EEEEENS4_14ComposedLayoutINS4_7SwizzleILi3ELi4ELi3EEENS4_18smem_ptr_flag_bitsILi16EEENST_INS5_IJS16_SG_EEENS5_IJSG_SB_EEEEEEEvNS4_8identityES1F_S1O_vS1P_EENS_8epilogue10collective6detail29Sm90TmaWarpSpecializedAdapterINS1S_21EpilogueGatherScatterINS5_IJSB_llEEES1W_NS1R_6thread17LinearCombinationISI_Li1EffLNS1X_9ScaleType4KindE0ELNS_15FloatRoundStyleE2ESI_EENS1_15EpilogueDefaultEN7example13IndexedGatherIiEES26_EEEEvNS24_8NoGatherES26_EEEEvNT_6ParamsE,"a",@progbits
	.sectionflags	@""
	.align	4
.nv.constant0._ZN7cutlass13device_kernelINS_4gemm6kernel10GemmGatherIN4cute5tupleIJiiiiEEENS1_10collective13CollectiveMmaINS1_38MainloopSm90CpAsyncGmmaWarpSpecializedILi7ENS5_IJNS4_1CILi1EEESB_SB_EEENS1_28KernelCpAsyncWarpSpecializedEEENS5_IJNSA_ILi128EEESF_NSA_ILi64EEEEEENS_6half_tENS5_IJlSB_lEEESI_SJ_NS4_8TiledMMAINS4_8MMA_AtomIJNS4_4SM904GMMA26MMA_64x128x16_F32F16F16_SSILNSN_5MajorE0ELSP_0ELNSN_7ScaleInE1ELSQ_1EEEEEENS4_6LayoutISC_NS5_IJNSA_ILi0EEESU_SU_EEEEENS5_IJNS4_10UnderscoreESX_SX_EEEEENS4_9TiledCopyINS4_9Copy_AtomIJNS4_31SM80_CP_ASYNC_CACHEALWAYS_ZFILLINS_9uint128_tES13_EESI_EEENST_INS5_IJNS5_IJNSA_ILi8EEENSA_ILi32EEEEEES16_EEENS5_IJNS5_IJNSA_ILi256EEESB_EEES17_EEEEENS5_IJS17_SG_EEEEENS4_14ComposedLayoutINS4_7SwizzleILi3ELi4ELi3EEENS4_18smem_ptr_flag_bitsILi16EEENST_INS5_IJS16_SG_EEENS5_IJSG_SB_EEEEEEEvNS4_8identityES1F_S1O_vS1P_EENS_8epilogue10collective6detail29Sm90TmaWarpSpecializedAdapterINS1S_21EpilogueGatherScatterINS5_IJSB_llEEES1W_NS1R_6thread17LinearCombinationISI_Li1EffLNS1X_9ScaleType4KindE0ELNS_15FloatRoundStyleE2ESI_EENS1_15EpilogueDefaultEN7example13IndexedGatherIiEES26_EEEEvNS24_8NoGatherES26_EEEEvNT_6ParamsE:
	.zero		728


//--------------------- .nv.constant0._ZN7cutlass13device_kernelINS_4gemm6kernel13GemmUniversalIN4cute5tupleIJiiiiEEENS1_10collective13CollectiveMmaINS1_34MainloopSm90TmaGmmaWarpSpecializedILi7ENS5_IJNS4_1CILi2EEESB_NSA_ILi1EEEEEENS1_35KernelTmaWarpSpecializedCooperativeEEENS5_IJNSA_ILi128EEESG_NSA_ILi64EEEEEENS_6half_tENS5_IJlSC_lEEESJ_SK_NS4_8TiledMMAINS4_8MMA_AtomIJNS4_4SM904GMMA26MMA_64x128x16_F32F16F16_SSILNSO_5MajorE0ELSQ_0ELNSO_7ScaleInE1ELSR_1EEEEEENS4_6LayoutINS5_IJSB_SC_SC_EEENS5_IJSC_NSA_ILi0EEESW_EEEEENS5_IJNS4_10UnderscoreESZ_SZ_EEEEENS4_23SM90_TMA_LOAD_MULTICASTENS4_14ComposedLayoutINS4_7SwizzleILi3ELi4ELi3EEENS4_18smem_ptr_flag_bitsILi16EEENSU_INS5_IJNSA_ILi8EEESH_EEENS5_IJSH_SC_EEEEEEEvNS4_8identityES12_S1C_vS1D_EENS_8epilogue10collective6detail29Sm90TmaWarpSpecializedAdapterINS1G_15DefaultEpilogueISJ_SK_SK_NS1F_6thread17LinearCombinationISJ_Li1EffLNS1K_9ScaleType4KindE0ELNS_15FloatRoundStyleE2ESJ_EENS1_15EpilogueDefaultEEEEEvvEEEEvNT_6ParamsE --------------------------
	.section	.nv.constant0._ZN7cutlass13device_kernelINS_4gemm6kernel13GemmUniversalIN4cute5tupleIJiiiiEEENS1_10collective13CollectiveMmaINS1_34MainloopSm90TmaGmmaWarpSpecializedILi7ENS5_IJNS4_1CILi2EEESB_NSA_ILi1EEEEEENS1_35KernelTmaWarpSpecializedCooperativeEEENS5_IJNSA_ILi128EEESG_NSA_ILi64EEEEEENS_6half_tENS5_IJlSC_lEEESJ_SK_NS4_8TiledMMAINS4_8MMA_AtomIJNS4_4SM904GMMA26MMA_64x128x16_F32F16F16_SSILNSO_5MajorE0ELSQ_0ELNSO_7ScaleInE1ELSR_1EEEEEENS4_6LayoutINS5_IJSB_SC_SC_EEENS5_IJSC_NSA_ILi0EEESW_EEEEENS5_IJNS4_10UnderscoreESZ_SZ_EEEEENS4_23SM90_TMA_LOAD_MULTICASTENS4_14ComposedLayoutINS4_7SwizzleILi3ELi4ELi3EEENS4_18smem_ptr_flag_bitsILi16EEENSU_INS5_IJNSA_ILi8EEESH_EEENS5_IJSH_SC_EEEEEEEvNS4_8identityES12_S1C_vS1D_EENS_8epilogue10collective6detail29Sm90TmaWarpSpecializedAdapterINS1G_15DefaultEpilogueISJ_SK_SK_NS1F_6thread17LinearCombinationISJ_Li1EffLNS1K_9ScaleType4KindE0ELNS_15FloatRoundStyleE2ESJ_EENS1_15EpilogueDefaultEEEEEvvEEEEvNT_6ParamsE,"a",@progbits
	.sectionflags	@""
	.align	4
.nv.constant0._ZN7cutlass13device_kernelINS_4gemm6kernel13GemmUniversalIN4cute5tupleIJiiiiEEENS1_10collective13CollectiveMmaINS1_34MainloopSm90TmaGmmaWarpSpecializedILi7ENS5_IJNS4_1CILi2EEESB_NSA_ILi1EEEEEENS1_35KernelTmaWarpSpecializedCooperativeEEENS5_IJNSA_ILi128EEESG_NSA_ILi64EEEEEENS_6half_tENS5_IJlSC_lEEESJ_SK_NS4_8TiledMMAINS4_8MMA_AtomIJNS4_4SM904GMMA26MMA_64x128x16_F32F16F16_SSILNSO_5MajorE0ELSQ_0ELNSO_7ScaleInE1ELSR_1EEEEEENS4_6LayoutINS5_IJSB_SC_SC_EEENS5_IJSC_NSA_ILi0EEESW_EEEEENS5_IJNS4_10UnderscoreESZ_SZ_EEEEENS4_23SM90_TMA_LOAD_MULTICASTENS4_14ComposedLayoutINS4_7SwizzleILi3ELi4ELi3EEENS4_18smem_ptr_flag_bitsILi16EEENSU_INS5_IJNSA_ILi8EEESH_EEENS5_IJSH_SC_EEEEEEEvNS4_8identityES12_S1C_vS1D_EENS_8epilogue10collective6detail29Sm90TmaWarpSpecializedAdapterINS1G_15DefaultEpilogueISJ_SK_SK_NS1F_6thread17LinearCombinationISJ_Li1EffLNS1K_9ScaleType4KindE0ELNS_15FloatRoundStyleE2ESJ_EENS1_15EpilogueDefaultEEEEEvvEEEEvNT_6ParamsE:
	.zero		1664


//--------------------- .nv.constant0._ZN7cutlass13device_kernelINS_4gemm6kernel13GemmUniversalIN4cute5tupleIJiiiiEEENS1_10collective13CollectiveMmaINS1_38MainloopSm90CpAsyncGmmaWarpSpecializedILi7ENS5_IJNS4_1CILi1EEESB_SB_EEENS1_28KernelCpAsyncWarpSpecializedEEENS5_IJNSA_ILi128EEESF_NSA_ILi64EEEEEENS_6half_tENS5_IJlSB_lEEESI_SJ_NS4_8TiledMMAINS4_8MMA_AtomIJNS4_4SM904GMMA26MMA_64x128x16_F32F16F16_SSILNSN_5MajorE0ELSP_0ELNSN_7ScaleInE1ELSQ_1EEEEEENS4_6LayoutISC_NS5_IJNSA_ILi0EEESU_SU_EEEEENS5_IJNS4_10UnderscoreESX_SX_EEEEENS4_9TiledCopyINS4_9Copy_AtomIJNS4_31SM80_CP_ASYNC_CACHEALWAYS_ZFILLINS_9uint128_tES13_EESI_EEENST_INS5_IJNS5_IJNSA_ILi8EEENSA_ILi32EEEEEES16_EEENS5_IJNS5_IJNSA_ILi256EEESB_EEES17_EEEEENS5_IJS17_SG_EEEEENS4_14ComposedLayoutINS4_7SwizzleILi3ELi4ELi3EEENS4_18smem_ptr_flag_bitsILi16EEENST_INS5_IJS16_SG_EEENS5_IJSG_SB_EEEEEEEvNS4_8identityES1F_S1O_vS1P_EENS_8epilogue10collective6detail29Sm90TmaWarpSpecializedAdapterINS1S_15DefaultEpilogueISI_SJ_SJ_NS1R_6thread17LinearCombinationISI_Li1EffLNS1W_9ScaleType4KindE0ELNS_15FloatRoundStyleE2ESI_EENS1_15EpilogueDefaultEEEEEvvEEEEvNT_6ParamsE --------------------------
	.section	.nv.constant0._ZN7cutlass13device_kernelINS_4gemm6kernel13GemmUniversalIN4cute5tupleIJiiiiEEENS1_10collective13CollectiveMmaINS1_38MainloopSm90CpAsyncGmmaWarpSpecializedILi7ENS5_IJNS4_1CILi1EEESB_SB_EEENS1_28KernelCpAsyncWarpSpecializedEEENS5_IJNSA_ILi128EEESF_NSA_ILi64EEEEEENS_6half_tENS5_IJlSB_lEEESI_SJ_NS4_8TiledMMAINS4_8MMA_AtomIJNS4_4SM904GMMA26MMA_64x128x16_F32F16F16_SSILNSN_5MajorE0ELSP_0ELNSN_7ScaleInE1ELSQ_1EEEEEENS4_6LayoutISC_NS5_IJNSA_ILi0EEESU_SU_EEEEENS5_IJNS4_10UnderscoreESX_SX_EEEEENS4_9TiledCopyINS4_9Copy_AtomIJNS4_31SM80_CP_ASYNC_CACHEALWAYS_ZFILLINS_9uint128_tES13_EESI_EEENST_INS5_IJNS5_IJNSA_ILi8EEENSA_ILi32EEEEEES16_EEENS5_IJNS5_IJNSA_ILi256EEESB_EEES17_EEEEENS5_IJS17_SG_EEEEENS4_14ComposedLayoutINS4_7SwizzleILi3ELi4ELi3EEENS4_18smem_ptr_flag_bitsILi16EEENST_INS5_IJS16_SG_EEENS5_IJSG_SB_EEEEEEEvNS4_8identityES1F_S1O_vS1P_EENS_8epilogue10collective6detail29Sm90TmaWarpSpecializedAdapterINS1S_15DefaultEpilogueISI_SJ_SJ_NS1R_6thread17LinearCombinationISI_Li1EffLNS1W_9ScaleType4KindE0ELNS_15FloatRoundStyleE2ESI_EENS1_15EpilogueDefaultEEEEEvvEEEEvNT_6ParamsE,"a",@progbits
	.sectionflags	@""
	.align	4
.nv.constant0._ZN7cutlass13device_kernelINS_4gemm6kernel13GemmUniversalIN4cute5tupleIJiiiiEEENS1_10collective13CollectiveMmaINS1_38MainloopSm90CpAsyncGmmaWarpSpecializedILi7ENS5_IJNS4_1CILi1EEESB_SB_EEENS1_28KernelCpAsyncWarpSpecializedEEENS5_IJNSA_ILi128EEESF_NSA_ILi64EEEEEENS_6half_tENS5_IJlSB_lEEESI_SJ_NS4_8TiledMMAINS4_8MMA_AtomIJNS4_4SM904GMMA26MMA_64x128x16_F32F16F16_SSILNSN_5MajorE0ELSP_0ELNSN_7ScaleInE1ELSQ_1EEEEEENS4_6LayoutISC_NS5_IJNSA_ILi0EEESU_SU_EEEEENS5_IJNS4_10UnderscoreESX_SX_EEEEENS4_9TiledCopyINS4_9Copy_AtomIJNS4_31SM80_CP_ASYNC_CACHEALWAYS_ZFILLINS_9uint128_tES13_EESI_EEENST_INS5_IJNS5_IJNSA_ILi8EEENSA_ILi32EEEEEES16_EEENS5_IJNS5_IJNSA_ILi256EEESB_EEES17_EEEEENS5_IJS17_SG_EEEEENS4_14ComposedLayoutINS4_7SwizzleILi3ELi4ELi3EEENS4_18smem_ptr_flag_bitsILi16EEENST_INS5_IJS16_SG_EEENS5_IJSG_SB_EEEEEEEvNS4_8identityES1F_S1O_vS1P_EENS_8epilogue10collective6detail29Sm90TmaWarpSpecializedAdapterINS1S_15DefaultEpilogueISI_SJ_SJ_NS1R_6thread17LinearCombinationISI_Li1EffLNS1W_9ScaleType4KindE0ELNS_15FloatRoundStyleE2ESI_EENS1_15EpilogueDefaultEEEEEvvEEEEvNT_6ParamsE:
	.zero		696


//--------------------- .nv.constant0._ZN7cutlass13device_kernelINS_4gemm6kernel10GemmGatherIN4cute5tupleIJiiiiEEENS1_10collective13CollectiveMmaINS1_38MainloopSm90CpAsyncGmmaWarpSpecializedILi7ENS5_IJNS4_1CILi1EEESB_SB_EEENS1_28KernelCpAsyncWarpSpecializedEEENS5_IJNSA_ILi128EEESF_NSA_ILi64EEEEEENS_6half_tENS5_IJlSB_lEEESI_SJ_NS4_8TiledMMAINS4_8MMA_AtomIJNS4_4SM904GMMA26MMA_64x128x16_F32F16F16_SSILNSN_5MajorE0ELSP_0ELNSN_7ScaleInE1ELSQ_1EEEEEENS4_6LayoutISC_NS5_IJNSA_ILi0EEESU_SU_EEEEENS5_IJNS4_10UnderscoreESX_SX_EEEEENS4_9TiledCopyINS4_9Copy_AtomIJNS4_31SM80_CP_ASYNC_CACHEALWAYS_ZFILLINS_9uint128_tES13_EESI_EEENST_INS5_IJNS5_IJNSA_ILi8EEENSA_ILi32EEEEEES16_EEENS5_IJNS5_IJNSA_ILi256EEESB_EEES17_EEEEENS5_IJS17_SG_EEEEENS4_14ComposedLayoutINS4_7SwizzleILi3ELi4ELi3EEENS4_18smem_ptr_flag_bitsILi16EEENST_INS5_IJS16_SG_EEENS5_IJSG_SB_EEEEEEEvNS4_8identityES1F_S1O_vS1P_EENS_8epilogue10collective6detail29Sm90TmaWarpSpecializedAdapterINS1S_21EpilogueGatherScatterISJ_SJ_NS1R_6thread17LinearCombinationISI_Li1EffLNS1W_9ScaleType4KindE0ELNS_15FloatRoundStyleE2ESI_EENS1_15EpilogueDefaultEN7example13IndexedGatherIiEES25_EEEEvS25_NS23_8NoGatherEEEEEvNT_6ParamsE --------------------------
	.section	.nv.constant0._ZN7cutlass13device_kernelINS_4gemm6kernel10GemmGatherIN4cute5tupleIJiiiiEEENS1_10collective13CollectiveMmaINS1_38MainloopSm90CpAsyncGmmaWarpSpecializedILi7ENS5_IJNS4_1CILi1EEESB_SB_EEENS1_28KernelCpAsyncWarpSpecializedEEENS5_IJNSA_ILi128EEESF_NSA_ILi64EEEEEENS_6half_tENS5_IJlSB_lEEESI_SJ_NS4_8TiledMMAINS4_8MMA_AtomIJNS4_4SM904GMMA26MMA_64x128x16_F32F16F16_SSILNSN_5MajorE0ELSP_0ELNSN_7ScaleInE1ELSQ_1EEEEEENS4_6LayoutISC_NS5_IJNSA_ILi0EEESU_SU_EEEEENS5_IJNS4_10UnderscoreESX_SX_EEEEENS4_9TiledCopyINS4_9Copy_AtomIJNS4_31SM80_CP_ASYNC_CACHEALWAYS_ZFILLINS_9uint128_tES13_EESI_EEENST_INS5_IJNS5_IJNSA_ILi8EEENSA_ILi32EEEEEES16_EEENS5_IJNS5_IJNSA_ILi256EEESB_EEES17_EEEEENS5_IJS17_SG_EEEEENS4_14ComposedLayoutINS4_7SwizzleILi3ELi4ELi3EEENS4_18smem_ptr_flag_bitsILi16EEENST_INS5_IJS16_SG_EEENS5_IJSG_SB_EEEEEEEvNS4_8identityES1F_S1O_vS1P_EENS_8epilogue10collective6detail29Sm90TmaWarpSpecializedAdapterINS1S_21EpilogueGatherScatterISJ_SJ_NS1R_6thread17LinearCombinationISI_Li1EffLNS1W_9ScaleType4KindE0ELNS_15FloatRoundStyleE2ESI_EENS1_15EpilogueDefaultEN7example13IndexedGatherIiEES25_EEEEvS25_NS23_8NoGatherEEEEEvNT_6ParamsE,"a",@progbits
	.sectionflags	@""
	.align	4
.nv.constant0._ZN7cutlass13device_kernelINS_4gemm6kernel10GemmGatherIN4cute5tupleIJiiiiEEENS1_10collective13CollectiveMmaINS1_38MainloopSm90CpAsyncGmmaWarpSpecializedILi7ENS5_IJNS4_1CILi1EEESB_SB_EEENS1_28KernelCpAsyncWarpSpecializedEEENS5_IJNSA_ILi128EEESF_NSA_ILi64EEEEEENS_6half_tENS5_IJlSB_lEEESI_SJ_NS4_8TiledMMAINS4_8MMA_AtomIJNS4_4SM904GMMA26MMA_64x128x16_F32F16F16_SSILNSN_5MajorE0ELSP_0ELNSN_7ScaleInE1ELSQ_1EEEEEENS4_6LayoutISC_NS5_IJNSA_ILi0EEESU_SU_EEEEENS5_IJNS4_10UnderscoreESX_SX_EEEEENS4_9TiledCopyINS4_9Copy_AtomIJNS4_31SM80_CP_ASYNC_CACHEALWAYS_ZFILLINS_9uint128_tES13_EESI_EEENST_INS5_IJNS5_IJNSA_ILi8EEENSA_ILi32EEEEEES16_EEENS5_IJNS5_IJNSA_ILi256EEESB_EEES17_EEEEENS5_IJS17_SG_EEEEENS4_14ComposedLayoutINS4_7SwizzleILi3ELi4ELi3EEENS4_18smem_ptr_flag_bitsILi16EEENST_INS5_IJS16_SG_EEENS5_IJSG_SB_EEEEEEEvNS4_8identityES1F_S1O_vS1P_EENS_8epilogue10collective6detail29Sm90TmaWarpSpecializedAdapterINS1S_21EpilogueGatherScatterISJ_SJ_NS1R_6thread17LinearCombinationISI_Li1EffLNS1W_9ScaleType4KindE0ELNS_15FloatRoundStyleE2ESI_EENS1_15EpilogueDefaultEN7example13IndexedGatherIiEES25_EEEEvS25_NS23_8NoGatherEEEEEvNT_6ParamsE:
	.zero		728


//--------------------- SYMBOLS --------------------------

	.type		.nv.reservedSmem.offset0,@object
	.size		.nv.reservedSmem.offset0,0x4
	.type		__assertfail,@function
